def attn_fwd(
    Q,
    K,
    V,
    Out,
    Lse,
    sm_scale,
    stride_qz,
    stride_qh,
    stride_qm,
    stride_qk,
    stride_kz,
    stride_kh,
    stride_kn,
    stride_kk,
    stride_vz,
    stride_vh,
    stride_vn,
    stride_vk,
    stride_oz,
    stride_oh,
    stride_om,
    stride_ok,
    seqlen_q,
    seqlen_k,
    BLOCK_M: tl.constexpr,
    BLOCK_N: tl.constexpr,
    HEAD_DIM: tl.constexpr,
    CAUSAL: tl.constexpr,
):
    start_m = tl.program_id(0)
    off_hz = tl.program_id(1)
    q_off = off_hz * stride_qh
    k_off = off_hz * stride_kh
    v_off = off_hz * stride_vh
    offs_m = start_m * BLOCK_M + tl.arange(0, BLOCK_M)
    offs_d = tl.arange(0, HEAD_DIM)
    offs_n = tl.arange(0, BLOCK_N)
    q_ptrs = Q + q_off + offs_m[:, None] * stride_qm + offs_d[None, :] * stride_qk
    k_ptrs = K + k_off + offs_d[:, None] * stride_kk + offs_n[None, :] * stride_kn
    v_ptrs = V + v_off + offs_n[:, None] * stride_vn + offs_d[None, :] * stride_vk
    m_i = tl.full([BLOCK_M], float("-inf"), dtype=tl.float32)
    l_i = tl.zeros([BLOCK_M], dtype=tl.float32) + 1.0
    acc = tl.zeros([BLOCK_M, HEAD_DIM], dtype=tl.float32)
    q = tl.load(q_ptrs)
    acc, l_i, m_i = _attn_fwd_inner(
        acc,
        l_i,
        m_i,
        q,
        k_ptrs,
        v_ptrs,
        sm_scale,
        stride_kn,
        stride_vn,
        start_m,
        seqlen_k,
        BLOCK_M,
        BLOCK_N,
        HEAD_DIM,
        CAUSAL,
    )
    acc = acc / l_i[:, None]
    lse = m_i + tl.math.log2(l_i) / 1.4426950408889634
    o_ptrs = (
        Out
        + off_hz * stride_oh
        + offs_m[:, None] * stride_om
        + offs_d[None, :] * stride_ok
    )
    tl.store(o_ptrs, acc.to(Out.dtype.element_ty))
    tl.store(Lse + off_hz * seqlen_q + offs_m, lse)

# config = {"BLOCK_M": 256, "BLOCK_N": 128, "HEAD_DIM": 256, "arch": "sm_100", "causal": false, "dtype": "fp16", "num_stages": 2, "num_warps": 16}
# arch = sm_100


// ===== COMPILED SASS (sm_100a) =====

	.target	sm_100a

	.elftype	@"ET_EXEC"


//--------------------- .note.nv.tkinfo           --------------------------
	.section	.note.nv.tkinfo,"",@"SHT_NOTE"
	.sectionflags	@"SHF_NOTE_NV_TKINFO"
	.tkinfo
        /*0018*/ 	.word	0x00000081
        /*0030*/ 	.string	""
        /*0030*/ 	.string	"ptxas-blackwell"
        /*0030*/ 	.string	"Cuda compilation tools, release 12.9, V12.9.86"
        /*0030*/ 	.string	"Build cuda_12.9.r12.9/compiler.36037853_0"
        /*0030*/ 	.string	"-v  -suppress-debug-info  -lineinfo  -arch sm_100a "



//--------------------- .note.nv.cuver            --------------------------
	.section	.note.nv.cuver,"",@"SHT_NOTE"
	.sectionflags	@"SHF_NOTE_NV_CUVER"
        /*0018*/ 	.short	0x0001
        /*001a*/ 	.short	0x0064
        /*001c*/ 	.short	0x0001
        /*001e*/ 	.short	0x0000
        /*0020*/ 	.short	0x0001
        /*0022*/ 	.short	0x0000


//--------------------- .nv.info                  --------------------------
	.section	.nv.info,"",@"SHT_CUDA_INFO"
	.align	4


	//----- nvinfo : EIATTR_REGCOUNT
	.align		4
        /*0000*/ 	.byte	0x04, 0x2f
        /*0002*/ 	.short	(.L_2 - .L_1)
	.align		4
.L_1:
        /*0004*/ 	.word	index@(attn_fwd)
        /*0008*/ 	.word	0x00000020


	//----- nvinfo : EIATTR_FRAME_SIZE
	.align		4
.L_2:
        /*000c*/ 	.byte	0x04, 0x11
        /*000e*/ 	.short	(.L_4 - .L_3)
	.align		4
.L_3:
        /*0010*/ 	.word	index@(attn_fwd)
        /*0014*/ 	.word	0x00002ea0


	//----- nvinfo : EIATTR_MIN_STACK_SIZE
	.align		4
.L_4:
        /*0018*/ 	.byte	0x04, 0x12
        /*001a*/ 	.short	(.L_6 - .L_5)
	.align		4
.L_5:
        /*001c*/ 	.word	index@(attn_fwd)
        /*0020*/ 	.word	0x00002ea0
.L_6:


//--------------------- .nv.info.attn_fwd         --------------------------
	.section	.nv.info.attn_fwd,"",@"SHT_CUDA_INFO"
	.sectionflags	@""
	.align	4


	//----- nvinfo : EIATTR_CUDA_API_VERSION
	.align		4
        /*0000*/ 	.byte	0x04, 0x37
        /*0002*/ 	.short	(.L_8 - .L_7)
.L_7:
        /*0004*/ 	.word	0x00000081


	//----- nvinfo : EIATTR_KPARAM_INFO
	.align		4
.L_8:
        /*0008*/ 	.byte	0x04, 0x17
        /*000a*/ 	.short	(.L_10 - .L_9)
.L_9:
        /*000c*/ 	.word	0x00000000
        /*0010*/ 	.short	0x0019
        /*0012*/ 	.short	0x0080
        /*0014*/ 	.byte	0x00, 0xf4, 0x21, 0x00


	//----- nvinfo : EIATTR_KPARAM_INFO
	.align		4
.L_10:
        /*0018*/ 	.byte	0x04, 0x17
        /*001a*/ 	.short	(.L_12 - .L_11)
.L_11:
        /*001c*/ 	.word	0x00000000
        /*0020*/ 	.short	0x0018
        /*0022*/ 	.short	0x0078
        /*0024*/ 	.byte	0x00, 0xf4, 0x21, 0x00


	//----- nvinfo : EIATTR_KPARAM_INFO
	.align		4
.L_12:
        /*0028*/ 	.byte	0x04, 0x17
        /*002a*/ 	.short	(.L_14 - .L_13)
.L_13:
        /*002c*/ 	.word	0x00000000
        /*0030*/ 	.short	0x0017
        /*0032*/ 	.short	0x0070
        /*0034*/ 	.byte	0x00, 0xf0, 0x11, 0x00


	//----- nvinfo : EIATTR_KPARAM_INFO
	.align		4
.L_14:
        /*0038*/ 	.byte	0x04, 0x17
        /*003a*/ 	.short	(.L_16 - .L_15)
.L_15:
        /*003c*/ 	.word	0x00000000
        /*0040*/ 	.short	0x0016
        /*0042*/ 	.short	0x006c
        /*0044*/ 	.byte	0x00, 0xf0, 0x11, 0x00


	//----- nvinfo : EIATTR_KPARAM_INFO
	.align		4
.L_16:
        /*0048*/ 	.byte	0x04, 0x17
        /*004a*/ 	.short	(.L_18 - .L_17)
.L_17:
        /*004c*/ 	.word	0x00000000
        /*0050*/ 	.short	0x0015
        /*0052*/ 	.short	0x0068
        /*0054*/ 	.byte	0x00, 0xf0, 0x11, 0x00


	//----- nvinfo : EIATTR_KPARAM_INFO
	.align		4
.L_18:
        /*0058*/ 	.byte	0x04, 0x17
        /*005a*/ 	.short	(.L_20 - .L_19)
.L_19:
        /*005c*/ 	.word	0x00000000
        /*0060*/ 	.short	0x0014
        /*0062*/ 	.short	0x0064
        /*0064*/ 	.byte	0x00, 0xf0, 0x11, 0x00


	//----- nvinfo : EIATTR_KPARAM_INFO
	.align		4
.L_20:
        /*0068*/ 	.byte	0x04, 0x17
        /*006a*/ 	.short	(.L_22 - .L_21)
.L_21:
        /*006c*/ 	.word	0x00000000
        /*0070*/ 	.short	0x0013
        /*0072*/ 	.short	0x0060
        /*0074*/ 	.byte	0x00, 0xf0, 0x11, 0x00


	//----- nvinfo : EIATTR_KPARAM_INFO
	.align		4
.L_22:
        /*0078*/ 	.byte	0x04, 0x17
        /*007a*/ 	.short	(.L_24 - .L_23)
.L_23:
        /*007c*/ 	.word	0x00000000
        /*0080*/ 	.short	0x0012
        /*0082*/ 	.short	0x005c
        /*0084*/ 	.byte	0x00, 0xf0, 0x11, 0x00


	//----- nvinfo : EIATTR_KPARAM_INFO
	.align		4
.L_24:
        /*0088*/ 	.byte	0x04, 0x17
        /*008a*/ 	.short	(.L_26 - .L_25)
.L_25:
        /*008c*/ 	.word	0x00000000
        /*0090*/ 	.short	0x0011
        /*0092*/ 	.short	0x0058
        /*0094*/ 	.byte	0x00, 0xf0, 0x11, 0x00


	//----- nvinfo : EIATTR_KPARAM_INFO
	.align		4
.L_26:
        /*0098*/ 	.byte	0x04, 0x17
        /*009a*/ 	.short	(.L_28 - .L_27)
.L_27:
        /*009c*/ 	.word	0x00000000
        /*00a0*/ 	.short	0x0010
        /*00a2*/ 	.short	0x0054
        /*00a4*/ 	.byte	0x00, 0xf0, 0x11, 0x00


	//----- nvinfo : EIATTR_KPARAM_INFO
	.align		4
.L_28:
        /*00a8*/ 	.byte	0x04, 0x17
        /*00aa*/ 	.short	(.L_30 - .L_29)
.L_29:
        /*00ac*/ 	.word	0x00000000
        /*00b0*/ 	.short	0x000f
        /*00b2*/ 	.short	0x0050
        /*00b4*/ 	.byte	0x00, 0xf0, 0x11, 0x00


	//----- nvinfo : EIATTR_KPARAM_INFO
	.align		4
.L_30:
        /*00b8*/ 	.byte	0x04, 0x17
        /*00ba*/ 	.short	(.L_32 - .L_31)
.L_31:
        /*00bc*/ 	.word	0x00000000
        /*00c0*/ 	.short	0x000e
        /*00c2*/ 	.short	0x004c
        /*00c4*/ 	.byte	0x00, 0xf0, 0x11, 0x00


	//----- nvinfo : EIATTR_KPARAM_INFO
	.align		4
.L_32:
        /*00c8*/ 	.byte	0x04, 0x17
        /*00ca*/ 	.short	(.L_34 - .L_33)
.L_33:
        /*00cc*/ 	.word	0x00000000
        /*00d0*/ 	.short	0x000d
        /*00d2*/ 	.short	0x0048
        /*00d4*/ 	.byte	0x00, 0xf0, 0x11, 0x00


	//----- nvinfo : EIATTR_KPARAM_INFO
	.align		4
.L_34:
        /*00d8*/ 	.byte	0x04, 0x17
        /*00da*/ 	.short	(.L_36 - .L_35)
.L_35:
        /*00dc*/ 	.word	0x00000000
        /*00e0*/ 	.short	0x000c
        /*00e2*/ 	.short	0x0044
        /*00e4*/ 	.byte	0x00, 0xf0, 0x11, 0x00


	//----- nvinfo : EIATTR_KPARAM_INFO
	.align		4
.L_36:
        /*00e8*/ 	.byte	0x04, 0x17
        /*00ea*/ 	.short	(.L_38 - .L_37)
.L_37:
        /*00ec*/ 	.word	0x00000000
        /*00f0*/ 	.short	0x000b
        /*00f2*/ 	.short	0x0040
        /*00f4*/ 	.byte	0x00, 0xf0, 0x11, 0x00


	//----- nvinfo : EIATTR_KPARAM_INFO
	.align		4
.L_38:
        /*00f8*/ 	.byte	0x04, 0x17
        /*00fa*/ 	.short	(.L_40 - .L_39)
.L_39:
        /*00fc*/ 	.word	0x00000000
        /*0100*/ 	.short	0x000a
        /*0102*/ 	.short	0x003c
        /*0104*/ 	.byte	0x00, 0xf0, 0x11, 0x00


	//----- nvinfo : EIATTR_KPARAM_INFO
	.align		4
.L_40:
        /*0108*/ 	.byte	0x04, 0x17
        /*010a*/ 	.short	(.L_42 - .L_41)
.L_41:
        /*010c*/ 	.word	0x00000000
        /*0110*/ 	.short	0x0009
        /*0112*/ 	.short	0x0038
        /*0114*/ 	.byte	0x00, 0xf0, 0x11, 0x00


	//----- nvinfo : EIATTR_KPARAM_INFO
	.align		4
.L_42:
        /*0118*/ 	.byte	0x04, 0x17
        /*011a*/ 	.short	(.L_44 - .L_43)
.L_43:
        /*011c*/ 	.word	0x00000000
        /*0120*/ 	.short	0x0008
        /*0122*/ 	.short	0x0034
        /*0124*/ 	.byte	0x00, 0xf0, 0x11, 0x00


	//----- nvinfo : EIATTR_KPARAM_INFO
	.align		4
.L_44:
        /*0128*/ 	.byte	0x04, 0x17
        /*012a*/ 	.short	(.L_46 - .L_45)
.L_45:
        /*012c*/ 	.word	0x00000000
        /*0130*/ 	.short	0x0007
        /*0132*/ 	.short	0x0030
        /*0134*/ 	.byte	0x00, 0xf0, 0x11, 0x00


	//----- nvinfo : EIATTR_KPARAM_INFO
	.align		4
.L_46:
        /*0138*/ 	.byte	0x04, 0x17
        /*013a*/ 	.short	(.L_48 - .L_47)
.L_47:
        /*013c*/ 	.word	0x00000000
        /*0140*/ 	.short	0x0006
        /*0142*/ 	.short	0x002c
        /*0144*/ 	.byte	0x00, 0xf0, 0x11, 0x00


	//----- nvinfo : EIATTR_KPARAM_INFO
	.align		4
.L_48:
        /*0148*/ 	.byte	0x04, 0x17
        /*014a*/ 	.short	(.L_50 - .L_49)
.L_49:
        /*014c*/ 	.word	0x00000000
        /*0150*/ 	.short	0x0005
        /*0152*/ 	.short	0x0028
        /*0154*/ 	.byte	0x00, 0xf0, 0x11, 0x00


	//----- nvinfo : EIATTR_KPARAM_INFO
	.align		4
.L_50:
        /*0158*/ 	.byte	0x04, 0x17
        /*015a*/ 	.short	(.L_52 - .L_51)
.L_51:
        /*015c*/ 	.word	0x00000000
        /*0160*/ 	.short	0x0004
        /*0162*/ 	.short	0x0020
        /*0164*/ 	.byte	0x00, 0xf4, 0x21, 0x00


	//----- nvinfo : EIATTR_KPARAM_INFO
	.align		4
.L_52:
        /*0168*/ 	.byte	0x04, 0x17
        /*016a*/ 	.short	(.L_54 - .L_53)
.L_53:
        /*016c*/ 	.word	0x00000000
        /*0170*/ 	.short	0x0003
        /*0172*/ 	.short	0x0018
        /*0174*/ 	.byte	0x00, 0xf4, 0x21, 0x00


	//----- nvinfo : EIATTR_KPARAM_INFO
	.align		4
.L_54:
        /*0178*/ 	.byte	0x04, 0x17
        /*017a*/ 	.short	(.L_56 - .L_55)
.L_55:
        /*017c*/ 	.word	0x00000000
        /*0180*/ 	.short	0x0002
        /*0182*/ 	.short	0x0010
        /*0184*/ 	.byte	0x00, 0xf4, 0x21, 0x00


	//----- nvinfo : EIATTR_KPARAM_INFO
	.align		4
.L_56:
        /*0188*/ 	.byte	0x04, 0x17
        /*018a*/ 	.short	(.L_58 - .L_57)
.L_57:
        /*018c*/ 	.word	0x00000000
        /*0190*/ 	.short	0x0001
        /*0192*/ 	.short	0x0008
        /*0194*/ 	.byte	0x00, 0xf4, 0x21, 0x00


	//----- nvinfo : EIATTR_KPARAM_INFO
	.align		4
.L_58:
        /*0198*/ 	.byte	0x04, 0x17
        /*019a*/ 	.short	(.L_60 - .L_59)
.L_59:
        /*019c*/ 	.word	0x00000000
        /*01a0*/ 	.short	0x0000
        /*01a2*/ 	.short	0x0000
        /*01a4*/ 	.byte	0x00, 0xf4, 0x21, 0x00


	//----- nvinfo : EIATTR_SPARSE_MMA_MASK
	.align		4
.L_60:
        /*01a8*/ 	.byte	0x03, 0x50
        /*01aa*/ 	.short	0x0000


	//----- nvinfo : EIATTR_MAXREG_COUNT
	.align		4
        /*01ac*/ 	.byte	0x03, 0x1b
        /*01ae*/ 	.short	0x0080


	//----- nvinfo : EIATTR_NUM_BARRIERS
	.align		4
        /*01b0*/ 	.byte	0x02, 0x4c
        /*01b2*/ 	.byte	0x01
	.zero		1


	//----- nvinfo : EIATTR_ANNOTATIONS
	.align		4
        /*01b4*/ 	.byte	0x04, 0x55
        /*01b6*/ 	.short	(.L_62 - .L_61)


	//   ....[0]....
.L_61:
        /*01b8*/ 	.word	0x00000001
        /*01bc*/ 	.byte	0xd0, 0x00, 0x00, 0x00, 0x01, 0x00, 0x00, 0x00, 0x30, 0x01, 0x00, 0x00, 0x01, 0x00, 0x00, 0x00
        /* <DEDUP_REMOVED lines=68> */
        /*060c*/ 	.byte	0xa0, 0x1a, 0x00, 0x00, 0x01, 0x00, 0x00, 0x00, 0xb0, 0x1a, 0x00, 0x00


	//----- nvinfo : EIATTR_COOP_GROUP_MASK_REGIDS
	.align		4
.L_62:
        /*0618*/ 	.byte	0x04, 0x29
        /*061a*/ 	.short	(.L_64 - .L_63)


	//   ....[0]....
.L_63:
        /*061c*/ 	.word	0xffffffff


	//   ....[1]....
        /*0620*/ 	.word	0xffffffff


	//   ....[2]....
        /*0624*/ 	.word	0xffffffff


	//   ....[3]....
        /*0628*/ 	.word	0xffffffff


	//   ....[4]....
        /*062c*/ 	.word	0xffffffff


	//   ....[5]....
        /*0630*/ 	.word	0xffffffff


	//   ....[6]....
        /*0634*/ 	.word	0xffffffff


	//   ....[7]....
        /*0638*/ 	.word	0xffffffff


	//----- nvinfo : EIATTR_COOP_GROUP_INSTR_OFFSETS
	.align		4
.L_64:
        /*063c*/ 	.byte	0x04, 0x28
        /*063e*/ 	.short	(.L_66 - .L_65)


	//   ....[0]....
.L_65:
        /*0640*/ 	.word	0x0001ab20


	//   ....[1]....
        /*0644*/ 	.word	0x0001abf0


	//   ....[2]....
        /*0648*/ 	.word	0x0001ae60


	//   ....[3]....
        /*064c*/ 	.word	0x0001af50


	//   ....[4]....
        /*0650*/ 	.word	0x0002c370


	//   ....[5]....
        /*0654*/ 	.word	0x0002c3b0


	//   ....[6]....
        /*0658*/ 	.word	0x0002c3e0


	//   ....[7]....
        /*065c*/ 	.word	0x0002c3f0


	//----- nvinfo : EIATTR_VRC_CTA_INIT_COUNT
	.align		4
.L_66:
        /*0660*/ 	.byte	0x02, 0x4a
	.zero		1
	.zero		1


	//----- nvinfo : EIATTR_EXIT_INSTR_OFFSETS
	.align		4
        /*0664*/ 	.byte	0x04, 0x1c
        /*0666*/ 	.short	(.L_68 - .L_67)


	//   ....[0]....
.L_67:
        /*0668*/ 	.word	0x00036230


	//   ....[1]....
        /*066c*/ 	.word	0x00036270


	//----- nvinfo : EIATTR_REQNTID
	.align		4
.L_68:
        /*0670*/ 	.byte	0x04, 0x10
        /*0672*/ 	.short	(.L_70 - .L_69)
.L_69:
        /*0674*/ 	.word	0x00000200
        /*0678*/ 	.word	0x00000001
        /*067c*/ 	.word	0x00000001


	//----- nvinfo : EIATTR_CBANK_PARAM_SIZE
	.align		4
.L_70:
        /*0680*/ 	.byte	0x03, 0x19
        /*0682*/ 	.short	0x0088


	//----- nvinfo : EIATTR_PARAM_CBANK
	.align		4
        /*0684*/ 	.byte	0x04, 0x0a
        /*0686*/ 	.short	(.L_72 - .L_71)
	.align		4
.L_71:
        /*0688*/ 	.word	index@(.nv.constant0.attn_fwd)
        /*068c*/ 	.short	0x0380
        /*068e*/ 	.short	0x0088


	//----- nvinfo : EIATTR_SW_WAR
	.align		4
.L_72:
        /*0690*/ 	.byte	0x04, 0x36
        /*0692*/ 	.short	(.L_74 - .L_73)
.L_73:
        /*0694*/ 	.word	0x00000008
.L_74:


//--------------------- .nv.compat                --------------------------
	.section	.nv.compat,"",@"SHT_CUDA_COMPAT_INFO"
	.align	4
        /*0000*/ 	.byte	0x02, 0x02, 0x01, 0x00, 0x02, 0x05, 0x05, 0x00, 0x02, 0x03, 0x00, 0x00, 0x02, 0x06, 0x01, 0x00


//--------------------- .nv.callgraph             --------------------------
	.section	.nv.callgraph,"",@"SHT_CUDA_CALLGRAPH"
	.align	4
	.sectionentsize	8
	.align		4
        /*0000*/ 	.word	0x00000000
	.align		4
        /*0004*/ 	.word	0xffffffff
	.align		4
        /*0008*/ 	.word	0x00000000
	.align		4
        /*000c*/ 	.word	0xfffffffe
	.align		4
        /*0010*/ 	.word	0x00000000
	.align		4
        /*0014*/ 	.word	0xfffffffd
	.align		4
        /*0018*/ 	.word	0x00000000
	.align		4
        /*001c*/ 	.word	0xfffffffc


//--------------------- .nv.constant4             --------------------------
	.section	.nv.constant4,"a",@progbits
	.align	8
	.align		8
.nv.constant4:
        /*0000*/ 	.dword	_$_str


//--------------------- .text.attn_fwd            --------------------------
	.section	.text.attn_fwd,"ax",@progbits
	.align	128
        .global         attn_fwd
        .type           attn_fwd,@function
        .size           attn_fwd,(.L_x_3 - attn_fwd)
        .other          attn_fwd,@"STO_CUDA_ENTRY STV_DEFAULT"
attn_fwd:
.text.attn_fwd:
[----:B------:R-:W0:Y:S01]  /*0000*/  LDC R1, c[0x0][0x37c] ;  /* 0x0000df00ff017b82 */ /* 0x000e220000000800 */
[----:B------:R-:W1:Y:S07]  /*0010*/  S2R R6, SR_TID.X ;  /* 0x0000000000067919 */ /* 0x000e6e0000002100 */
[----:B------:R-:W2:Y:S01]  /*0020*/  LDC R26, c[0x0][0x3b8] ;  /* 0x0000ee00ff1a7b82 */ /* 0x000ea20000000800 */
[----:B0-----:R-:W-:Y:S01]  /*0030*/  VIADD R1, R1, 0xffffd160 ;  /* 0xffffd16001017836 */ /* 0x001fe20000000000 */
[----:B------:R-:W0:Y:S01]  /*0040*/  LDCU.64 UR4, c[0x0][0x3b0] ;  /* 0x00007600ff0477ac */ /* 0x000e220008000a00 */
[----:B------:R-:W3:Y:S05]  /*0050*/  LDCU.64 UR8, c[0x0][0x358] ;  /* 0x00006b00ff0877ac */ /* 0x000eea0008000a00 */
[----:B------:R-:W0:Y:S01]  /*0060*/  S2UR UR6, SR_CTAID.Y ;  /* 0x00000000000679c3 */ /* 0x000e220000002600 */
[----:B-1----:R-:W-:Y:S01]  /*0070*/  SHF.R.U32.HI R0, RZ, 0x8, R6 ;  /* 0x00000008ff007819 */ /* 0x002fe20000011606 */
[----:B0-----:R-:W-:-:S03]  /*0080*/  UIMAD UR4, UR6, UR4, URZ ;  /* 0x00000004060472a4 */ /* 0x001fc6000f8e02ff */
[----:B------:R-:W-:Y:S01]  /*0090*/  SGXT.U32 R2, R0, 0x1 ;  /* 0x000000010002781a */ /* 0x000fe20000000000 */
[----:B------:R-:W-:-:S04]  /*00a0*/  USHF.L.U32 UR7, UR4, 0x1, URZ ;  /* 0x0000000104077899 */ /* 0x000fc800080006ff */
[----:B--2---:R-:W-:-:S04]  /*00b0*/  IMAD R4, R2, R26, RZ ;  /* 0x0000001a02047224 */ /* 0x004fc800078e02ff */
[----:B------:R-:W-:-:S05]  /*00c0*/  IMAD R0, R26, 0x2, R4 ;  /* 0x000000021a007824 */ /* 0x000fca00078e0204 */
[----:B------:R0:W-:Y:S02]  /*00d0*/  STL [R1+0x50], R0 ;  /* 0x0000500001007387 */ /* 0x0001e40000100800 */
[----:B0-----:R-:W-:-:S05]  /*00e0*/  LEA R0, R26, R0, 0x1 ;  /* 0x000000001a007211 */ /* 0x001fca00078e08ff */
[----:B------:R-:W-:-:S04]  /*00f0*/  IMAD R0, R26, 0x2, R0 ;  /* 0x000000021a007824 */ /* 0x000fc800078e0200 */
[----:B------:R-:W-:-:S05]  /*0100*/  IMAD R5, R26, 0x2, R0 ;  /* 0x000000021a057824 */ /* 0x000fca00078e0200 */
[----:B------:R-:W-:-:S05]  /*0110*/  LEA R27, R26, R5, 0x1 ;  /* 0x000000051a1b7211 */ /* 0x000fca00078e08ff */
[C---:B------:R-:W-:Y:S01]  /*0120*/  IMAD R0, R26.reuse, 0x2, R27 ;  /* 0x000000021a007824 */ /* 0x040fe200078e021b */
[----:B------:R-:W-:Y:S04]  /*0130*/  STL [R1+0xae4], R27 ;  /* 0x000ae41b01007387 */ /* 0x000fe80000100800 */
[----:B------:R0:W-:Y:S02]  /*0140*/  STL [R1+0x54], R0 ;  /* 0x0000540001007387 */ /* 0x0001e40000100800 */
[----:B0-----:R-:W-:-:S05]  /*0150*/  IMAD R0, R26, 0x2, R0 ;  /* 0x000000021a007824 */ /* 0x001fca00078e0200 */
[C---:B------:R-:W-:Y:S01]  /*0160*/  LEA R13, R26.reuse, R0, 0x1 ;  /* 0x000000001a0d7211 */ /* 0x040fe200078e08ff */
[----:B------:R0:W-:Y:S04]  /*0170*/  STL [R1+0xc0], R0 ;  /* 0x0000c00001007387 */ /* 0x0001e80000100800 */
[----:B------:R-:W-:-:S05]  /*0180*/  IMAD R28, R26, 0x2, R13 ;  /* 0x000000021a1c7824 */ /* 0x000fca00078e020d */
[----:B------:R-:W-:Y:S01]  /*0190*/  STL [R1+0xae8], R28 ;  /* 0x000ae81c01007387 */ /* 0x000fe20000100800 */
[----:B0-----:R-:W-:-:S05]  /*01a0*/  IMAD R0, R26, 0x2, R28 ;  /* 0x000000021a007824 */ /* 0x001fca00078e021c */
[----:B------:R0:W-:Y:S02]  /*01b0*/  STL [R1+0x58], R0 ;  /* 0x0000580001007387 */ /* 0x0001e40000100800 */
[----:B0-----:R-:W-:-:S05]  /*01c0*/  LEA R0, R26, R0, 0x1 ;  /* 0x000000001a007211 */ /* 0x001fca00078e08ff */
[C---:B------:R-:W-:Y:S01]  /*01d0*/  IMAD R15, R26.reuse, 0x2, R0 ;  /* 0x000000021a0f7824 */ /* 0x040fe200078e0200 */
[----:B------:R0:W-:Y:S03]  /*01e0*/  STL [R1+0xc8], R0 ;  /* 0x0000c80001007387 */ /* 0x0001e60000100800 */
[----:B------:R-:W-:-:S05]  /*01f0*/  IMAD R29, R26, 0x2, R15 ;  /* 0x000000021a1d7824 */ /* 0x000fca00078e020f */
[----:B0-----:R-:W-:-:S05]  /*0200*/  LEA R0, R26, R29, 0x1 ;  /* 0x0000001d1a007211 */ /* 0x001fca00078e08ff */
[----:B------:R0:W-:Y:S02]  /*0210*/  STL [R1+0x5c], R0 ;  /* 0x00005c0001007387 */ /* 0x0001e40000100800 */
[----:B0-----:R-:W-:-:S04]  /*0220*/  IMAD R0, R26, 0x2, R0 ;  /* 0x000000021a007824 */ /* 0x001fc800078e0200 */
[C---:B------:R-:W-:Y:S01]  /*0230*/  IMAD R17, R26.reuse, 0x2, R0 ;  /* 0x000000021a117824 */ /* 0x040fe200078e0200 */
[----:B------:R0:W-:Y:S04]  /*0240*/  STL [R1+0xcc], R0 ;  /* 0x0000cc0001007387 */ /* 0x0001e80000100800 */
[----:B0-----:R-:W-:-:S05]  /*0250*/  LEA R0, R26, R17, 0x1 ;  /* 0x000000111a007211 */ /* 0x001fca00078e08ff */
[----:B------:R0:W-:Y:S02]  /*0260*/  STL [R1], R0 ;  /* 0x0000000001007387 */ /* 0x0001e40000100800 */
[----:B0-----:R-:W-:-:S05]  /*0270*/  IMAD R0, R26, 0x2, R0 ;  /* 0x000000021a007824 */ /* 0x001fca00078e0200 */
[----:B------:R0:W-:Y:S02]  /*0280*/  STL [R1+0x60], R0 ;  /* 0x0000600001007387 */ /* 0x0001e40000100800 */
[----:B0-----:R-:W-:-:S05]  /*0290*/  IMAD R0, R26, 0x2, R0 ;  /* 0x000000021a007824 */ /* 0x001fca00078e0200 */
[C---:B------:R-:W-:Y:S01]  /*02a0*/  LEA R24, R26.reuse, R0, 0x1 ;  /* 0x000000001a187211 */ /* 0x040fe200078e08ff */
[----:B------:R0:W-:Y:S04]  /*02b0*/  STL [R1+0xd4], R0 ;  /* 0x0000d40001007387 */ /* 0x0001e80000100800 */
[----:B0-----:R-:W-:-:S05]  /*02c0*/  IMAD R0, R26, 0x2, R24 ;  /* 0x000000021a007824 */ /* 0x001fca00078e0218 */
[----:B------:R0:W-:Y:S02]  /*02d0*/  STL [R1+0x4], R0 ;  /* 0x0000040001007387 */ /* 0x0001e40000100800 */
[----:B0-----:R-:W-:-:S05]  /*02e0*/  IMAD R0, R26, 0x2, R0 ;  /* 0x000000021a007824 */ /* 0x001fca00078e0200 */
[----:B------:R0:W-:Y:S02]  /*02f0*/  STL [R1+0x64], R0 ;  /* 0x0000640001007387 */ /* 0x0001e40000100800 */
[----:B0-----:R-:W-:-:S05]  /*0300*/  LEA R0, R26, R0, 0x1 ;  /* 0x000000001a007211 */ /* 0x001fca00078e08ff */
[C---:B------:R-:W-:Y:S01]  /*0310*/  IMAD R25, R26.reuse, 0x2, R0 ;  /* 0x000000021a197824 */ /* 0x040fe200078e0200 */
[----:B------:R0:W-:Y:S03]  /*0320*/  STL [R1+0xd8], R0 ;  /* 0x0000d80001007387 */ /* 0x0001e60000100800 */
[----:B0-----:R-:W-:-:S05]  /*0330*/  IMAD R0, R26, 0x2, R25 ;  /* 0x000000021a007824 */ /* 0x001fca00078e0219 */
[----:B------:R0:W-:Y:S02]  /*0340*/  STL [R1+0x8], R0 ;  /* 0x0000080001007387 */ /* 0x0001e40000100800 */
[----:B0-----:R-:W-:-:S05]  /*0350*/  LEA R0, R26, R0, 0x1 ;  /* 0x000000001a007211 */ /* 0x001fca00078e08ff */
[----:B------:R0:W-:Y:S02]  /*0360*/  STL [R1+0x68], R0 ;  /* 0x0000680001007387 */ /* 0x0001e40000100800 */
[----:B0-----:R-:W-:-:S04]  /*0370*/  IMAD R0, R26, 0x2, R0 ;  /* 0x000000021a007824 */ /* 0x001fc800078e0200 */
[C---:B------:R-:W-:Y:S01]  /*0380*/  IMAD R22, R26.reuse, 0x2, R0 ;  /* 0x000000021a167824 */ /* 0x040fe200078e0200 */
[----:B------:R0:W-:Y:S04]  /*0390*/  STL [R1+0xe4], R0 ;  /* 0x0000e40001007387 */ /* 0x0001e80000100800 */
[----:B0-----:R-:W-:-:S05]  /*03a0*/  LEA R0, R26, R22, 0x1 ;  /* 0x000000161a007211 */ /* 0x001fca00078e08ff */
[----:B------:R0:W-:Y:S02]  /*03b0*/  STL [R1+0xc], R0 ;  /* 0x00000c0001007387 */ /* 0x0001e40000100800 */
        /* <DEDUP_REMOVED lines=12> */
[----:B------:R-:W-:-:S05]  /*0480*/  IMAD R2, R26, 0x2, R18 ;  /* 0x000000021a027824 */ /* 0x000fca00078e0212 */
[----:B------:R1:W-:Y:S01]  /*0490*/  STL [R1+0x14], R2 ;  /* 0x0000140201007387 */ /* 0x0003e20000100800 */
[----:B0-----:R-:W0:Y:S01]  /*04a0*/  S2R R0, SR_CTAID.X ;  /* 0x0000000000007919 */ /* 0x001e220000002500 */
[----:B-1----:R-:W-:-:S05]  /*04b0*/  LEA R2, R26, R2, 0x1 ;  /* 0x000000021a027211 */ /* 0x002fca00078e08ff */
[----:B------:R1:W-:Y:S02]  /*04c0*/  STL [R1+0x80], R2 ;  /* 0x0000800201007387 */ /* 0x0003e40000100800 */
[----:B-1----:R-:W-:-:S04]  /*04d0*/  IMAD R2, R26, 0x2, R2 ;  /* 0x000000021a027824 */ /* 0x002fc800078e0202 */
[C---:B------:R-:W-:Y:S01]  /*04e0*/  IMAD R11, R26.reuse, 0x2, R2 ;  /* 0x000000021a0b7824 */ /* 0x040fe200078e0202 */
[----:B------:R1:W-:Y:S04]  /*04f0*/  STL [R1+0xf8], R2 ;  /* 0x0000f80201007387 */ /* 0x0003e80000100800 */
[----:B-1----:R-:W-:-:S05]  /*0500*/  LEA R2, R26, R11, 0x1 ;  /* 0x0000000b1a027211 */ /* 0x002fca00078e08ff */
[----:B------:R1:W-:Y:S02]  /*0510*/  STL [R1+0x20], R2 ;  /* 0x0000200201007387 */ /* 0x0003e40000100800 */
[----:B-1----:R-:W-:-:S04]  /*0520*/  IMAD R2, R26, 0x2, R2 ;  /* 0x000000021a027824 */ /* 0x002fc800078e0202 */
[C---:B------:R-:W-:Y:S01]  /*0530*/  IMAD R7, R26.reuse, 0x2, R2 ;  /* 0x000000021a077824 */ /* 0x040fe200078e0202 */
[----:B------:R1:W-:Y:S04]  /*0540*/  STL [R1+0x8c], R2 ;  /* 0x00008c0201007387 */ /* 0x0003e80000100800 */
[----:B------:R2:W-:Y:S01]  /*0550*/  STL [R1+0x100], R7 ;  /* 0x0001000701007387 */ /* 0x0005e20000100800 */
[----:B------:R-:W-:Y:S01]  /*0560*/  LEA R21, R26, R7, 0x1 ;  /* 0x000000071a157211 */ /* 0x000fe200078e08ff */
[----:B-1----:R-:W1:Y:S01]  /*0570*/  LDC.64 R2, c[0x0][0x380] ;  /* 0x0000e000ff027b82 */ /* 0x002e620000000a00 */
[----:B--2---:R-:W-:-:S03]  /*0580*/  LOP3.LUT R7, R6, 0xff, RZ, 0xc0, !PT ;  /* 0x000000ff06077812 */ /* 0x004fc600078ec0ff */
[----:B------:R-:W-:Y:S02]  /*0590*/  IMAD R6, R26, 0x2, R21 ;  /* 0x000000021a067824 */ /* 0x000fe400078e0215 */
[----:B0-----:R-:W-:-:S03]  /*05a0*/  IMAD R0, R0, 0x100, R7 ;  /* 0x0000010000007824 */ /* 0x001fc600078e0207 */
[----:B------:R0:W-:Y:S01]  /*05b0*/  STL [R1+0x2c], R6 ;  /* 0x00002c0601007387 */ /* 0x0001e20000100800 */
[----:B------:R-:W-:Y:S01]  /*05c0*/  IMAD R0, R0, UR5, RZ ;  /* 0x0000000500007c24 */ /* 0x000fe2000f8e02ff */
[----:B------:R-:W-:-:S04]  /*05d0*/  UIMAD.WIDE UR4, UR4, 0x2, URZ ;  /* 0x00000002040478a5 */ /* 0x000fc8000f8e02ff */
[C---:B------:R-:W-:Y:S01]  /*05e0*/  SHF.L.U32 R7, R0.reuse, 0x1, RZ ;  /* 0x0000000100077819 */ /* 0x040fe200000006ff */
[----:B------:R-:W-:Y:S01]  /*05f0*/  IMAD.HI R0, R0, 0x2, RZ ;  /* 0x0000000200007827 */ /* 0x000fe200078e02ff */
[----:B0-----:R-:W-:Y:S02]  /*0600*/  LEA R6, R26, R6, 0x1 ;  /* 0x000000061a067211 */ /* 0x001fe400078e08ff */
[----:B-1----:R-:W-:-:S03]  /*0610*/  IADD3 R7, P0, P1, R7, UR7, R2 ;  /* 0x0000000707077c10 */ /* 0x002fc6000f91e002 */
[----:B------:R0:W-:Y:S01]  /*0620*/  STL [R1+0x98], R6 ;  /* 0x0000980601007387 */ /* 0x0001e20000100800 */
[----:B------:R-:W-:Y:S02]  /*0630*/  IADD3.X R0, PT, PT, R0, UR5, R3, P0, P1 ;  /* 0x0000000500007c10 */ /* 0x000fe400087e2403 */
[----:B------:R-:W-:-:S04]  /*0640*/  LEA R2, P0, R4, R7, 0x1 ;  /* 0x0000000704027211 */ /* 0x000fc800078008ff */
[-C--:B------:R-:W-:Y:S01]  /*0650*/  LEA.HI.X.SX32 R3, R4, R0.reuse, 0x1, P0 ;  /* 0x0000000004037211 */ /* 0x080fe200000f0eff */
[----:B0-----:R-:W-:Y:S01]  /*0660*/  IMAD R6, R26, 0x2, R6 ;  /* 0x000000021a067824 */ /* 0x001fe200078e0206 */
[-C--:B------:R-:W-:Y:S02]  /*0670*/  LEA R4, P0, R5, R7.reuse, 0x1 ;  /* 0x0000000705047211 */ /* 0x080fe400078008ff */
[-C--:B------:R-:W-:Y:S01]  /*0680*/  LEA R14, P1, R15, R7.reuse, 0x1 ;  /* 0x000000070f0e7211 */ /* 0x080fe200078208ff */
[----:B---3--:R0:W2:Y:S01]  /*0690*/  LDG.E.U16 R28, desc[UR8][R2.64] ;  /* 0x00000008021c7981 */ /* 0x0080a2000c1e1500 */
[-C--:B------:R-:W-:Y:S02]  /*06a0*/  LEA.HI.X.SX32 R5, R5, R0.reuse, 0x1, P0 ;  /* 0x0000000005057211 */ /* 0x080fe400000f0eff */
[----:B------:R-:W-:Y:S01]  /*06b0*/  LEA R12, P0, R13, R7, 0x1 ;  /* 0x000000070d0c7211 */ /* 0x000fe200078008ff */
[----:B------:R1:W-:Y:S01]  /*06c0*/  STL [R1+0x110], R6 ;  /* 0x0001100601007387 */ /* 0x0003e20000100800 */
[----:B------:R-:W-:-:S02]  /*06d0*/  LEA.HI.X.SX32 R15, R15, R0, 0x1, P1 ;  /* 0x000000000f0f7211 */ /* 0x000fc400008f0eff */
[----:B------:R-:W-:Y:S01]  /*06e0*/  LEA.HI.X.SX32 R13, R13, R0, 0x1, P0 ;  /* 0x000000000d0d7211 */ /* 0x000fe200000f0eff */
[----:B------:R3:W4:Y:S04]  /*06f0*/  LDG.E.U16 R27, desc[UR8][R4.64] ;  /* 0x00000008041b7981 */ /* 0x000728000c1e1500 */
[----:B------:R-:W5:Y:S01]  /*0700*/  LDG.E.U16 R12, desc[UR8][R12.64] ;  /* 0x000000080c0c7981 */ /* 0x000f62000c1e1500 */
[----:B-1----:R-:W-:-:S04]  /*0710*/  IMAD R6, R26, 0x2, R6 ;  /* 0x000000021a067824 */ /* 0x002fc800078e0206 */
[C---:B------:R-:W-:Y:S01]  /*0720*/  IMAD R8, R26.reuse, 0x2, R6 ;  /* 0x000000021a087824 */ /* 0x040fe200078e0206 */
[----:B------:R1:W2:Y:S04]  /*0730*/  LDG.E.U16 R13, desc[UR8][R14.64] ;  /* 0x000000080e0d7981 */ /* 0x0002a8000c1e1500 */
        /* <DEDUP_REMOVED lines=9> */
[C---:B------:R-:W-:Y:S01]  /*07d0*/  IMAD R2, R26.reuse, 0x2, R8 ;  /* 0x000000021a027824 */ /* 0x040fe200078e0208 */
[----:B------:R-:W-:Y:S03]  /*07e0*/  STL [R1+0x7c], R8 ;  /* 0x00007c0801007387 */ /* 0x000fe60000100800 */
[C---:B------:R-:W-:Y:S01]  /*07f0*/  IMAD R10, R26.reuse, 0x2, R2 ;  /* 0x000000021a0a7824 */ /* 0x040fe200078e0202 */
[----:B------:R0:W-:Y:S04]  /*0800*/  STL [R1+0xfc], R2 ;  /* 0x0000fc0201007387 */ /* 0x0001e80000100800 */
[----:B0-----:R-:W-:-:S05]  /*0810*/  LEA R2, R26, R10, 0x1 ;  /* 0x0000000a1a027211 */ /* 0x001fca00078e08ff */
[----:B------:R0:W-:Y:S02]  /*0820*/  STL [R1+0x1c], R2 ;  /* 0x00001c0201007387 */ /* 0x0001e40000100800 */
[----:B0-----:R-:W-:-:S05]  /*0830*/  IMAD R2, R26, 0x2, R2 ;  /* 0x000000021a027824 */ /* 0x001fca00078e0202 */
[----:B------:R0:W-:Y:S02]  /*0840*/  STL [R1+0x78], R2 ;  /* 0x0000780201007387 */ /* 0x0001e40000100800 */
[----:B0-----:R-:W-:-:S05]  /*0850*/  IMAD R2, R26, 0x2, R2 ;  /* 0x000000021a027824 */ /* 0x001fca00078e0202 */
[----:B------:R0:W-:Y:S02]  /*0860*/  STL [R1+0x104], R2 ;  /* 0x0001040201007387 */ /* 0x0001e40000100800 */
[----:B0-----:R-:W-:-:S05]  /*0870*/  LEA R2, R26, R2, 0x1 ;  /* 0x000000021a027211 */ /* 0x001fca00078e08ff */
[----:B------:R-:W-:-:S05]  /*0880*/  IMAD R3, R26, 0x2, R2 ;  /* 0x000000021a037824 */ /* 0x000fca00078e0202 */
[----:B------:R0:W-:Y:S02]  /*0890*/  STL [R1+0x24], R3 ;  /* 0x0000240301007387 */ /* 0x0001e40000100800 */
[----:B0-----:R-:W-:-:S05]  /*08a0*/  IMAD R3, R26, 0x2, R3 ;  /* 0x000000021a037824 */ /* 0x001fca00078e0203 */
[----:B------:R0:W-:Y:S02]  /*08b0*/  STL [R1+0x84], R3 ;  /* 0x0000840301007387 */ /* 0x0001e40000100800 */
[----:B0-----:R-:W-:-:S05]  /*08c0*/  LEA R3, R26, R3, 0x1 ;  /* 0x000000031a037211 */ /* 0x001fca00078e08ff */
[C---:B---3--:R-:W-:Y:S01]  /*08d0*/  IMAD R4, R26.reuse, 0x2, R3 ;  /* 0x000000021a047824 */ /* 0x048fe200078e0203 */
        /* <DEDUP_REMOVED lines=20> */
[----:B------:R0:W-:Y:S02]  /*0a20*/  STL [R1+0x124], R3 ;  /* 0x0001240301007387 */ /* 0x0001e40000100800 */
[----:B0-----:R-:W-:-:S04]  /*0a30*/  IMAD R3, R26, 0x2, R3 ;  /* 0x000000021a037824 */ /* 0x001fc800078e0203 */
[----:B------:R-:W-:-:S05]  /*0a40*/  IMAD R8, R26, 0x2, R3 ;  /* 0x000000021a087824 */ /* 0x000fca00078e0203 */
[----:B------:R0:W-:Y:S02]  /*0a50*/  STL [R1+0x48], R8 ;  /* 0x0000480801007387 */ /* 0x0001e40000100800 */
[----:B0-----:R-:W-:-:S05]  /*0a60*/  LEA R8, R26, R8, 0x1 ;  /* 0x000000081a087211 */ /* 0x001fca00078e08ff */
[----:B------:R0:W-:Y:S02]  /*0a70*/  STL [R1+0xa8], R8 ;  /* 0x0000a80801007387 */ /* 0x0001e40000100800 */
[----:B0-----:R-:W-:-:S05]  /*0a80*/  IMAD R8, R26, 0x2, R8 ;  /* 0x000000021a087824 */ /* 0x001fca00078e0208 */
[----:B------:R0:W-:Y:S02]  /*0a90*/  STL [R1+0x12c], R8 ;  /* 0x00012c0801007387 */ /* 0x0001e40000100800 */
[----:B0-----:R-:W-:-:S05]  /*0aa0*/  IMAD R8, R26, 0x2, R8 ;  /* 0x000000021a087824 */ /* 0x001fca00078e0208 */
[----:B------:R-:W-:-:S05]  /*0ab0*/  LEA R16, R26, R8, 0x1 ;  /* 0x000000081a107211 */ /* 0x000fca00078e08ff */
[C---:B------:R-:W-:Y:S01]  /*0ac0*/  IMAD R20, R26.reuse, 0x2, R16 ;  /* 0x000000021a147824 */ /* 0x040fe200078e0210 */
[----:B------:R0:W-:Y:S04]  /*0ad0*/  STL [R1+0x4c], R16 ;  /* 0x00004c1001007387 */ /* 0x0001e80000100800 */
[----:B------:R3:W-:Y:S01]  /*0ae0*/  STL [R1+0xa4], R20 ;  /* 0x0000a41401007387 */ /* 0x0007e20000100800 */
[----:B0-----:R-:W-:Y:S01]  /*0af0*/  LEA R16, P0, R17, R7, 0x1 ;  /* 0x0000000711107211 */ /* 0x001fe200078008ff */
[----:B---3--:R-:W-:-:S03]  /*0b00*/  IMAD R20, R26, 0x2, R20 ;  /* 0x000000021a147824 */ /* 0x008fc600078e0214 */
[----:B------:R-:W-:Y:S02]  /*0b10*/  LEA.HI.X.SX32 R17, R17, R0, 0x1, P0 ;  /* 0x0000000011117211 */ /* 0x000fe400000f0eff */
[----:B------:R0:W-:Y:S04]  /*0b20*/  STL [R1+0x128], R20 ;  /* 0x0001281401007387 */ /* 0x0001e80000100800 */
[----:B------:R3:W4:Y:S01]  /*0b30*/  LDG.E.U16 R17, desc[UR8][R16.64] ;  /* 0x0000000810117981 */ /* 0x000722000c1e1500 */
[----:B-1----:R-:W-:Y:S02]  /*0b40*/  LEA R14, P0, R24, R7, 0x1 ;  /* 0x00000007180e7211 */ /* 0x002fe400078008ff */
[----:B0-----:R-:W-:Y:S01]  /*0b50*/  LEA R20, R26, R20, 0x1 ;  /* 0x000000141a147211 */ /* 0x001fe200078e08ff */
[----:B--2---:R0:W-:Y:S01]  /*0b60*/  STL [R1+0x240], R13 ;  /* 0x0002400d01007387 */ /* 0x0041e20000100800 */
[----:B------:R-:W-:-:S03]  /*0b70*/  LEA.HI.X.SX32 R15, R24, R0, 0x1, P0 ;  /* 0x00000000180f7211 */ /* 0x000fc600000f0eff */
[----:B-----5:R1:W-:Y:S04]  /*0b80*/  STL [R1+0x130], R12 ;  /* 0x0001300c01007387 */ /* 0x0203e80000100800 */
[----:B------:R2:W5:Y:S01]  /*0b90*/  LDG.E.U16 R15, desc[UR8][R14.64] ;  /* 0x000000080e0f7981 */ /* 0x000562000c1e1500 */
[----:B0-----:R-:W-:Y:S01]  /*0ba0*/  IMAD R13, R26, 0x2, R20 ;  /* 0x000000021a0d7824 */ /* 0x001fe200078e0214 */
[----:B-1----:R-:W-:-:S04]  /*0bb0*/  LEA R12, P1, R25, R7, 0x1 ;  /* 0x00000007190c7211 */ /* 0x002fc800078208ff */
[----:B------:R0:W-:Y:S02]  /*0bc0*/  STL [R1+0x40], R13 ;  /* 0x0000400d01007387 */ /* 0x0001e40000100800 */
[----:B0-----:R-:W-:-:S05]  /*0bd0*/  LEA.HI.X.SX32 R13, R25, R0, 0x1, P1 ;  /* 0x00000000190d7211 */ /* 0x001fca00008f0eff */
[----:B------:R0:W5:Y:S01]  /*0be0*/  LDG.E.U16 R25, desc[UR8][R12.64] ;  /* 0x000000080c197981 */ /* 0x000162000c1e1500 */
[----:B------:R-:W-:-:S05]  /*0bf0*/  IMAD R24, R26, 0x2, R20 ;  /* 0x000000021a187824 */ /* 0x000fca00078e0214 */
[----:B------:R-:W-:Y:S02]  /*0c00*/  LEA R24, R26, R24, 0x1 ;  /* 0x000000181a187211 */ /* 0x000fe400078e08ff */
[-C--:B---3--:R-:W-:Y:S02]  /*0c10*/  LEA R16, P0, R22, R7.reuse, 0x1 ;  /* 0x0000000716107211 */ /* 0x088fe400078008ff */
[-C--:B--2---:R-:W-:Y:S01]  /*0c20*/  LEA R14, P1, R18, R7.reuse, 0x1 ;  /* 0x00000007120e7211 */ /* 0x084fe200078208ff */
[----:B----4-:R1:W-:Y:S04]  /*0c30*/  STL [R1+0x23c], R17 ;  /* 0x00023c1101007387 */ /* 0x0103e80000100800 */
[----:B------:R2:W-:Y:S01]  /*0c40*/  STL [R1+0x88], R24 ;  /* 0x0000881801007387 */ /* 0x0005e20000100800 */
[----:B-1----:R-:W-:Y:S01]  /*0c50*/  LEA.HI.X.SX32 R17, R22, R0, 0x1, P0 ;  /* 0x0000000016117211 */ /* 0x002fe200000f0eff */
[----:B--2---:R-:W-:Y:S01]  /*0c60*/  IMAD R24, R26, 0x2, R24 ;  /* 0x000000021a187824 */ /* 0x004fe200078e0218 */
[----:B0-----:R-:W-:-:S03]  /*0c70*/  LEA R12, P0, R19, R7, 0x1 ;  /* 0x00000007130c7211 */ /* 0x001fc600078008ff */
[----:B------:R-:W-:Y:S01]  /*0c80*/  IMAD R22, R26, 0x2, R24 ;  /* 0x000000021a167824 */ /* 0x000fe200078e0218 */
[----:B------:R0:W-:Y:S01]  /*0c90*/  STL [R1+0x11c], R24 ;  /* 0x00011c1801007387 */ /* 0x0001e20000100800 */
[----:B------:R-:W-:-:S03]  /*0ca0*/  LEA.HI.X.SX32 R13, R19, R0, 0x1, P0 ;  /* 0x00000000130d7211 */ /* 0x000fc600000f0eff */
[----:B-----5:R-:W-:Y:S01]  /*0cb0*/  STL [R1+0x238], R15 ;  /* 0x0002380f01007387 */ /* 0x020fe20000100800 */
[----:B0-----:R-:W-:-:S05]  /*0cc0*/  LEA R24, R26, R22, 0x1 ;  /* 0x000000161a187211 */ /* 0x001fca00078e08ff */
[----:B------:R-:W-:Y:S01]  /*0cd0*/  IMAD R19, R26, 0x2, R24 ;  /* 0x000000021a137824 */ /* 0x000fe200078e0218 */
[----:B------:R0:W-:Y:S04]  /*0ce0*/  STL [R1+0x234], R25 ;  /* 0x0002341901007387 */ /* 0x0001e80000100800 */
[----:B------:R1:W-:Y:S04]  /*0cf0*/  STL [R1+0x18], R24 ;  /* 0x0000181801007387 */ /* 0x0003e80000100800 */
[----:B0-----:R0:W2:Y:S04]  /*0d00*/  LDG.E.U16 R25, desc[UR8][R16.64] ;  /* 0x0000000810197981 */ /* 0x0010a8000c1e1500 */
[----:B-1----:R1:W3:Y:S01]  /*0d10*/  LDG.E.U16 R24, desc[UR8][R12.64] ;  /* 0x000000080c187981 */ /* 0x0022e2000c1e1500 */
[----:B------:R-:W-:Y:S01]  /*0d20*/  LEA.HI.X.SX32 R15, R18, R0, 0x1, P1 ;  /* 0x00000000120f7211 */ /* 0x000fe200008f0eff */
[----:B------:R-:W-:-:S02]  /*0d30*/  IMAD R18, R26, 0x2, R19 ;  /* 0x000000021a127824 */ /* 0x000fc400078e0213 */
[----:B------:R4:W-:Y:S04]  /*0d40*/  STL [R1+0x6c], R19 ;  /* 0x00006c1301007387 */ /* 0x0009e80000100800 */
[----:B----4-:R4:W5:Y:S01]  /*0d50*/  LDG.E.U16 R19, desc[UR8][R14.64] ;  /* 0x000000080e137981 */ /* 0x010962000c1e1500 */
[----:B0-----:R-:W-:-:S04]  /*0d60*/  LEA R16, P0, R11, R7, 0x1 ;  /* 0x000000070b107211 */ /* 0x001fc800078008ff */
[----:B------:R-:W-:Y:S01]  /*0d70*/  LEA.HI.X.SX32 R17, R11, R0, 0x1, P0 ;  /* 0x000000000b117211 */ /* 0x000fe200000f0eff */
[----:B------:R-:W-:Y:S01]  /*0d80*/  STL [R1+0x10c], R18 ;  /* 0x00010c1201007387 */ /* 0x000fe20000100800 */
[----:B-1----:R-:W-:-:S04]  /*0d90*/  LEA R12, P0, R21, R7, 0x1 ;  /* 0x00000007150c7211 */ /* 0x002fc800078008ff */
[----:B------:R-:W-:-:S05]  /*0da0*/  LEA.HI.X.SX32 R13, R21, R0, 0x1, P0 ;  /* 0x00000000150d7211 */ /* 0x000fca00000f0eff */
[----:B------:R-:W5:Y:S01]  /*0db0*/  LDG.E.U16 R21, desc[UR8][R12.64] ;  /* 0x000000080c157981 */ /* 0x000f62000c1e1500 */
[----:B------:R-:W-:Y:S02]  /*0dc0*/  LEA R11, R26, R18, 0x1 ;  /* 0x000000121a0b7211 */ /* 0x000fe400078e08ff */
[----:B----4-:R-:W-:-:S04]  /*0dd0*/  LEA R14, P1, R6, R7, 0x1 ;  /* 0x00000007060e7211 */ /* 0x010fc800078208ff */
[----:B------:R-:W-:Y:S01]  /*0de0*/  LEA.HI.X.SX32 R15, R6, R0, 0x1, P1 ;  /* 0x00000000060f7211 */ /* 0x000fe200008f0eff */
[----:B--2---:R-:W-:Y:S04]  /*0df0*/  STL [R1+0x230], R25 ;  /* 0x0002301901007387 */ /* 0x004fe80000100800 */
[----:B---3--:R0:W-:Y:S04]  /*0e00*/  STL [R1+0x22c], R24 ;  /* 0x00022c1801007387 */ /* 0x0081e80000100800 */
[----:B0-----:R0:W2:Y:S01]  /*0e10*/  LDG.E.U16 R24, desc[UR8][R16.64] ;  /* 0x0000000810187981 */ /* 0x0010a2000c1e1500 */
[----:B------:R-:W-:-:S04]  /*0e20*/  IMAD R25, R26, 0x2, R11 ;  /* 0x000000021a197824 */ /* 0x000fc800078e020b */
[----:B------:R-:W-:Y:S01]  /*0e30*/  IMAD R18, R26, 0x2, R25 ;  /* 0x000000021a127824 */ /* 0x000fe200078e0219 */
[----:B------:R-:W-:Y:S04]  /*0e40*/  STL [R1+0xad8], R25 ;  /* 0x000ad81901007387 */ /* 0x000fe80000100800 */
[----:B------:R-:W-:Y:S04]  /*0e50*/  STL [R1+0x30], R18 ;  /* 0x0000301201007387 */ /* 0x000fe80000100800 */
[----:B-----5:R1:W-:Y:S04]  /*0e60*/  STL [R1+0x228], R19 ;  /* 0x0002281301007387 */ /* 0x0203e80000100800 */
[----:B-1----:R1:W3:Y:S01]  /*0e70*/  LDG.E.U16 R19, desc[UR8][R14.64] ;  /* 0x000000080e137981 */ /* 0x0022e2000c1e1500 */
[----:B0-----:R-:W-:-:S04]  /*0e80*/  LEA R16, P0, R23, R7, 0x1 ;  /* 0x0000000717107211 */ /* 0x001fc800078008ff */
[----:B------:R-:W-:-:S05]  /*0e90*/  LEA.HI.X.SX32 R17, R23, R0, 0x1, P0 ;  /* 0x0000000017117211 */ /* 0x000fca00000f0eff */
[----:B------:R0:W4:Y:S01]  /*0ea0*/  LDG.E.U16 R25, desc[UR8][R16.64] ;  /* 0x0000000810197981 */ /* 0x000122000c1e1500 */
[----:B------:R-:W-:-:S05]  /*0eb0*/  LEA R6, R26, R18, 0x1 ;  /* 0x000000121a067211 */ /* 0x000fca00078e08ff */
[----:B------:R5:W-:Y:S01]  /*0ec0*/  STL [R1+0xf4], R6 ;  /* 0x0000f40601007387 */ /* 0x000be20000100800 */
[-C--:B------:R-:W-:Y:S02]  /*0ed0*/  LEA R12, P0, R10, R7.reuse, 0x1 ;  /* 0x000000070a0c7211 */ /* 0x080fe400078008ff */
[----:B-1----:R-:W-:Y:S01]  /*0ee0*/  LEA R14, P1, R2, R7, 0x1 ;  /* 0x00000007020e7211 */ /* 0x002fe200078208ff */
[----:B-----5:R-:W-:-:S04]  /*0ef0*/  IMAD R6, R26, 0x2, R6 ;  /* 0x000000021a067824 */ /* 0x020fc800078e0206 */
[----:B------:R-:W-:Y:S01]  /*0f00*/  IMAD R23, R26, 0x2, R6 ;  /* 0x000000021a177824 */ /* 0x000fe200078e0206 */
[-C--:B------:R-:W-:Y:S02]  /*0f10*/  LEA.HI.X.SX32 R13, R10, R0.reuse, 0x1, P0 ;  /* 0x000000000a0d7211 */ /* 0x080fe400000f0eff */
[----:B------:R-:W-:Y:S02]  /*0f20*/  LEA.HI.X.SX32 R15, R2, R0, 0x1, P1 ;  /* 0x00000000020f7211 */ /* 0x000fe400008f0eff */
[----:B0-----:R-:W-:-:S04]  /*0f30*/  LEA R16, P0, R4, R7, 0x1 ;  /* 0x0000000704107211 */ /* 0x001fc800078008ff */
[----:B------:R-:W-:Y:S02]  /*0f40*/  LEA.HI.X.SX32 R17, R4, R0, 0x1, P0 ;  /* 0x0000000004117211 */ /* 0x000fe400000f0eff */
[----:B------:R-:W-:Y:S01]  /*0f50*/  LEA R4, P1, R5, R7, 0x1 ;  /* 0x0000000705047211 */ /* 0x000fe200078208ff */
[----:B--2---:R0:W-:Y:S04]  /*0f60*/  STL [R1+0x224], R24 ;  /* 0x0002241801007387 */ /* 0x0041e80000100800 */
[----:B------:R-:W-:Y:S01]  /*0f70*/  STL [R1+0xadc], R23 ;  /* 0x000adc1701007387 */ /* 0x000fe20000100800 */
[----:B0-----:R-:W-:-:S03]  /*0f80*/  LEA R24, R26, R23, 0x1 ;  /* 0x000000171a187211 */ /* 0x001fc600078e08ff */
[----:B------:R0:W-:Y:S02]  /*0f90*/  STL [R1+0x220], R21 ;  /* 0x0002201501007387 */ /* 0x0001e40000100800 */
[----:B------:R-:W-:Y:S02]  /*0fa0*/  IMAD R2, R26, 0x2, R24 ;  /* 0x000000021a027824 */ /* 0x000fe400078e0218 */
[----:B------:R1:W-:Y:S04]  /*0fb0*/  STL [R1+0xae0], R24 ;  /* 0x000ae01801007387 */ /* 0x0003e80000100800 */
[----:B0-----:R0:W2:Y:S04]  /*0fc0*/  LDG.E.U16 R21, desc[UR8][R12.64] ;  /* 0x000000080c157981 */ /* 0x0010a8000c1e1500 */
[----:B-1----:R1:W5:Y:S01]  /*0fd0*/  LDG.E.U16 R24, desc[UR8][R14.64] ;  /* 0x000000080e187981 */ /* 0x002362000c1e1500 */
[----:B0-----:R-:W-:-:S03]  /*0fe0*/  LEA R12, P0, R9, R7, 0x1 ;  /* 0x00000007090c7211 */ /* 0x001fc600078008ff */
[----:B------:R-:W-:Y:S01]  /*0ff0*/  STL [R1+0xe8], R2 ;  /* 0x0000e80201007387 */ /* 0x000fe20000100800 */
[-C--:B------:R-:W-:Y:S02]  /*1000*/  LEA.HI.X.SX32 R5, R5, R0.reuse, 0x1, P1 ;  /* 0x0000000005057211 */ /* 0x080fe400008f0eff */
[----:B------:R-:W-:Y:S01]  /*1010*/  LEA.HI.X.SX32 R13, R9, R0, 0x1, P0 ;  /* 0x00000000090d7211 */ /* 0x000fe200000f0eff */
[----:B---3--:R0:W-:Y:S04]  /*1020*/  STL [R1+0x21c], R19 ;  /* 0x00021c1301007387 */ /* 0x0081e80000100800 */
[----:B------:R-:W3:Y:S04]  /*1030*/  LDG.E.U16 R10, desc[UR8][R12.64] ;  /* 0x000000080c0a7981 */ /* 0x000ee8000c1e1500 */
[----:B------:R-:W3:Y:S04]  /*1040*/  LDG.E.U16 R23, desc[UR8][R4.64] ;  /* 0x0000000804177981 */ /* 0x000ee8000c1e1500 */
[----:B0-----:R0:W3:Y:S01]  /*1050*/  LDG.E.U16 R19, desc[UR8][R16.64] ;  /* 0x0000000810137981 */ /* 0x0010e2000c1e1500 */
[----:B-1----:R-:W-:-:S05]  /*1060*/  IMAD R14, R26, 0x2, R2 ;  /* 0x000000021a0e7824 */ /* 0x002fca00078e0202 */
[----:B------:R-:W-:Y:S02]  /*1070*/  LEA R18, R26, R14, 0x1 ;  /* 0x0000000e1a127211 */ /* 0x000fe400078e08ff */
[----:B------:R-:W-:-:S03]  /*1080*/  LEA R2, P0, R3, R7, 0x1 ;  /* 0x0000000703027211 */ /* 0x000fc600078008ff */
[----:B0-----:R-:W-:Y:S01]  /*1090*/  IMAD R17, R26, 0x2, R18 ;  /* 0x000000021a117824 */ /* 0x001fe200078e0212 */
[----:B------:R-:W-:-:S03]  /*10a0*/  LEA.HI.X.SX32 R3, R3, R0, 0x1, P0 ;  /* 0x0000000003037211 */ /* 0x000fc600000f0eff */
[----:B------:R-:W-:-:S05]  /*10b0*/  IMAD R9, R26, 0x2, R17 ;  /* 0x000000021a097824 */ /* 0x000fca00078e0211 */
[----:B------:R-:W-:Y:S04]  /*10c0*/  STL [R1+0xe0], R9 ;  /* 0x0000e00901007387 */ /* 0x000fe80000100800 */
[----:B----4-:R0:W-:Y:S04]  /*10d0*/  STL [R1+0x218], R25 ;  /* 0x0002181901007387 */ /* 0x0101e80000100800 */
[----:B0-----:R0:W4:Y:S01]  /*10e0*/  LDG.E.U16 R25, desc[UR8][R2.64] ;  /* 0x0000000802197981 */ /* 0x001122000c1e1500 */
[-C--:B------:R-:W-:Y:S02]  /*10f0*/  LEA R4, P0, R8, R7.reuse, 0x1 ;  /* 0x0000000708047211 */ /* 0x080fe400078008ff */
[----:B------:R-:W-:-:S02]  /*1100*/  LEA R12, P1, R20, R7, 0x1 ;  /* 0x00000007140c7211 */ /* 0x000fc400078208ff */
[-C--:B------:R-:W-:Y:S02]  /*1110*/  LEA.HI.X.SX32 R5, R8, R0.reuse, 0x1, P0 ;  /* 0x0000000008057211 */ /* 0x080fe400000f0eff */
[-C--:B------:R-:W-:Y:S02]  /*1120*/  LEA.HI.X.SX32 R13, R20, R0.reuse, 0x1, P1 ;  /* 0x00000000140d7211 */ /* 0x080fe400008f0eff */
[----:B------:R-:W-:Y:S02]  /*1130*/  LEA R8, P0, R22, R7, 0x1 ;  /* 0x0000000716087211 */ /* 0x000fe400078008ff */
[----:B------:R-:W-:Y:S02]  /*1140*/  LEA R15, R26, R9, 0x1 ;  /* 0x000000091a0f7211 */ /* 0x000fe400078e08ff */
[----:B------:R-:W-:-:S05]  /*1150*/  LEA.HI.X.SX32 R9, R22, R0, 0x1, P0 ;  /* 0x0000000016097211 */ /* 0x000fca00000f0eff */
[----:B------:R-:W4:Y:S01]  /*1160*/  LDG.E.U16 R22, desc[UR8][R8.64] ;  /* 0x0000000808167981 */ /* 0x000f22000c1e1500 */
[----:B------:R-:W-:-:S03]  /*1170*/  IMAD R16, R26, 0x2, R15 ;  /* 0x000000021a107824 */ /* 0x000fc600078e020f */
[----:B--2---:R1:W-:Y:S04]  /*1180*/  STL [R1+0x214], R21 ;  /* 0x0002141501007387 */ /* 0x0043e80000100800 */
[----:B-----5:R2:W-:Y:S04]  /*1190*/  STL [R1+0x210], R24 ;  /* 0x0002101801007387 */ /* 0x0205e80000100800 */
[----:B-1----:R1:W5:Y:S04]  /*11a0*/  LDG.E.U16 R21, desc[UR8][R4.64] ;  /* 0x0000000804157981 */ /* 0x002368000c1e1500 */
[----:B--2---:R2:W5:Y:S01]  /*11b0*/  LDG.E.U16 R24, desc[UR8][R12.64] ;  /* 0x000000080c187981 */ /* 0x004562000c1e1500 */
[----:B0-----:R-:W-:Y:S01]  /*11c0*/  IMAD R2, R26, 0x2, R16 ;  /* 0x000000021a027824 */ /* 0x001fe200078e0210 */
[----:B-1----:R-:W-:-:S04]  /*11d0*/  LEA R4, P0, R11, R7, 0x1 ;  /* 0x000000070b047211 */ /* 0x002fc800078008ff */
[----:B------:R-:W-:Y:S02]  /*11e0*/  LEA R3, R26, R2, 0x1 ;  /* 0x000000021a037211 */ /* 0x000fe400078e08ff */
[----:B------:R-:W-:-:S03]  /*11f0*/  LEA.HI.X.SX32 R5, R11, R0, 0x1, P0 ;  /* 0x000000000b057211 */ /* 0x000fc600000f0eff */
[----:B------:R-:W-:Y:S04]  /*1200*/  STL [R1+0xdc], R3 ;  /* 0x0000dc0301007387 */ /* 0x000fe80000100800 */
[----:B---3--:R-:W-:Y:S04]  /*1210*/  STL [R1+0x20c], R19 ;  /* 0x00020c1301007387 */ /* 0x008fe80000100800 */
[----:B------:R-:W-:Y:S04]  /*1220*/  STL [R1+0x208], R10 ;  /* 0x0002080a01007387 */ /* 0x000fe80000100800 */
[----:B------:R0:W-:Y:S04]  /*1230*/  STL [R1+0x204], R23 ;  /* 0x0002041701007387 */ /* 0x0001e80000100800 */
[----:B0-----:R0:W3:Y:S01]  /*1240*/  LDG.E.U16 R23, desc[UR8][R4.64] ;  /* 0x0000000804177981 */ /* 0x0010e2000c1e1500 */
[----:B--2---:R-:W-:-:S04]  /*1250*/  LEA R12, P1, R6, R7, 0x1 ;  /* 0x00000007060c7211 */ /* 0x004fc800078208ff */
[----:B------:R-:W-:Y:S01]  /*1260*/  LEA.HI.X.SX32 R13, R6, R0, 0x1, P1 ;  /* 0x00000000060d7211 */ /* 0x000fe200008f0eff */
[----:B----4-:R1:W-:Y:S04]  /*1270*/  STL [R1+0x200], R25 ;  /* 0x0002001901007387 */ /* 0x0103e80000100800 */
[----:B-1----:R1:W2:Y:S01]  /*1280*/  LDG.E.U16 R25, desc[UR8][R12.64] ;  /* 0x000000080c197981 */ /* 0x0022a2000c1e1500 */
[----:B------:R-:W-:Y:S01]  /*1290*/  IMAD R19, R26, 0x2, R3 ;  /* 0x000000021a137824 */ /* 0x000fe200078e0203 */
[----:B------:R-:W-:-:S03]  /*12a0*/  LEA R8, P0, R14, R7, 0x1 ;  /* 0x000000070e087211 */ /* 0x000fc600078008ff */
[----:B------:R-:W-:Y:S01]  /*12b0*/  IMAD R3, R26, 0x2, R19 ;  /* 0x000000021a037824 */ /* 0x000fe200078e0213 */
[----:B------:R-:W-:-:S04]  /*12c0*/  LEA.HI.X.SX32 R9, R14, R0, 0x1, P0 ;  /* 0x000000000e097211 */ /* 0x000fc800000f0eff */
[----:B------:R-:W-:Y:S01]  /*12d0*/  LEA R10, R26, R3, 0x1 ;  /* 0x000000031a0a7211 */ /* 0x000fe200078e08ff */
[----:B------:R4:W2:Y:S01]  /*12e0*/  LDG.E.U16 R12, desc[UR8][R8.64] ;  /* 0x00000008080c7981 */ /* 0x0008a2000c1e1500 */
[----:B0-----:R-:W-:-:S03]  /*12f0*/  LEA R4, P0, R15, R7, 0x1 ;  /* 0x000000070f047211 */ /* 0x001fc600078008ff */
[----:B------:R-:W-:Y:S01]  /*1300*/  IMAD R6, R26, 0x2, R10 ;  /* 0x000000021a067824 */ /* 0x000fe200078e020a */
[----:B------:R-:W-:Y:S02]  /*1310*/  LEA R14, P1, R19, R7, 0x1 ;  /* 0x00000007130e7211 */ /* 0x000fe400078208ff */
[-C--:B------:R-:W-:Y:S02]  /*1320*/  LEA.HI.X.SX32 R5, R15, R0.reuse, 0x1, P0 ;  /* 0x000000000f057211 */ /* 0x080fe400000f0eff */
[----:B------:R0:W-:Y:S01]  /*1330*/  STL [R1+0xd0], R6 ;  /* 0x0000d00601007387 */ /* 0x0001e20000100800 */
[----:B------:R-:W-:-:S05]  /*1340*/  LEA.HI.X.SX32 R15, R19, R0, 0x1, P1 ;  /* 0x00000000130f7211 */ /* 0x000fca00008f0eff */
[----:B------:R-:W2:Y:S01]  /*1350*/  LDG.E.U16 R11, desc[UR8][R14.64] ;  /* 0x000000080e0b7981 */ /* 0x000ea2000c1e1500 */
[----:B0-----:R-:W-:-:S05]  /*1360*/  IMAD R6, R26, 0x2, R6 ;  /* 0x000000021a067824 */ /* 0x001fca00078e0206 */
[----:B------:R-:W-:Y:S02]  /*1370*/  LEA R20, P0, R6, R7, 0x1 ;  /* 0x0000000706147211 */ /* 0x000fe400078008ff */
[----:B-1----:R-:W-:-:S05]  /*1380*/  LEA R13, R26, R6, 0x1 ;  /* 0x000000061a0d7211 */ /* 0x002fca00078e08ff */
[----:B----4-:R-:W-:-:S04]  /*1390*/  IMAD R9, R26, 0x2, R13 ;  /* 0x000000021a097824 */ /* 0x010fc800078e020d */
[----:B------:R-:W-:Y:S01]  /*13a0*/  IMAD R8, R26, 0x2, R9 ;  /* 0x000000021a087824 */ /* 0x000fe200078e0209 */
[----:B-----5:R0:W-:Y:S04]  /*13b0*/  STL [R1+0x1fc], R21 ;  /* 0x0001fc1501007387 */ /* 0x0201e80000100800 */
[----:B------:R1:W-:Y:S01]  /*13c0*/  STL [R1+0x1f8], R24 ;  /* 0x0001f81801007387 */ /* 0x0003e20000100800 */
[----:B0-----:R-:W-:-:S03]  /*13d0*/  LEA.HI.X.SX32 R21, R6, R0, 0x1, P0 ;  /* 0x0000000006157211 */ /* 0x001fc600000f0eff */
[----:B-1----:R0:W4:Y:S04]  /*13e0*/  LDG.E.U16 R24, desc[UR8][R4.64] ;  /* 0x0000000804187981 */ /* 0x002128000c1e1500 */
[----:B------:R-:W5:Y:S01]  /*13f0*/  LDG.E.U16 R20, desc[UR8][R20.64] ;  /* 0x0000000814147981 */ /* 0x000f62000c1e1500 */
[----:B------:R-:W-:-:S03]  /*1400*/  LEA R6, R26, R8, 0x1 ;  /* 0x000000081a067211 */ /* 0x000fc600078e08ff */
[----:B------:R-:W-:Y:S01]  /*1410*/  STL [R1+0xc4], R8 ;  /* 0x0000c40801007387 */ /* 0x000fe20000100800 */
[----:B0-----:R-:W-:-:S03]  /*1420*/  LEA R4, P0, R6, R7, 0x1 ;  /* 0x0000000706047211 */ /* 0x001fc600078008ff */
[----:B------:R0:W-:Y:S01]  /*1430*/  STL [R1+0x1f4], R22 ;  /* 0x0001f41601007387 */ /* 0x0001e20000100800 */
[----:B------:R-:W-:-:S05]  /*1440*/  LEA.HI.X.SX32 R5, R6, R0, 0x1, P0 ;  /* 0x0000000006057211 */ /* 0x000fca00000f0eff */
[----:B------:R1:W5:Y:S04]  /*1450*/  LDG.E.U16 R19, desc[UR8][R4.64] ;  /* 0x0000000804137981 */ /* 0x000368000c1e1500 */
[----:B0-----:R-:W5:Y:S04]  /*1460*/  LDL.LU R22, [R1+0x50] ;  /* 0x0000500001167983 */ /* 0x001f680000300800 */
[----:B---3--:R0:W-:Y:S02]  /*1470*/  STL [R1+0x1f0], R23 ;  /* 0x0001f01701007387 */ /* 0x0081e40000100800 */
[----:B0-----:R-:W0:Y:S01]  /*1480*/  S2R R23, SR_TID.X ;  /* 0x0000000000177919 */ /* 0x001e220000002100 */
[----:B------:R-:W3:Y:S01]  /*1490*/  S2UR UR5, SR_CgaCtaId ;  /* 0x00000000000579c3 */ /* 0x000ee20000008800 */
[----:B------:R-:W-:Y:S01]  /*14a0*/  IMAD R6, R26, 0x2, R6 ;  /* 0x000000021a067824 */ /* 0x000fe200078e0206 */
[----:B--2---:R0:W-:Y:S02]  /*14b0*/  STL [R1+0x1ec], R25 ;  /* 0x0001ec1901007387 */ /* 0x0041e40000100800 */
[----:B0-----:R-:W-:-:S02]  /*14c0*/  LOP3.LUT R25, R23, 0xff, RZ, 0xc0, !PT ;  /* 0x000000ff17197812 */ /* 0x001fc400078ec0ff */
[----:B-1----:R-:W-:-:S03]  /*14d0*/  SHF.R.S32.HI R5, RZ, 0x8, R23 ;  /* 0x00000008ff057819 */ /* 0x002fc60000011417 */
[----:B------:R-:W-:Y:S01]  /*14e0*/  IMAD.SHL.U32 R4, R25, 0x2, RZ ;  /* 0x0000000219047824 */ /* 0x000fe200078e00ff */
[----:B------:R-:W-:-:S04]  /*14f0*/  SGXT R5, R5, 0x1 ;  /* 0x000000010505781a */ /* 0x000fc80000000200 */
[----:B------:R-:W-:Y:S02]  /*1500*/  LOP3.LUT R4, R4, 0x210, R5, 0x78, !PT ;  /* 0x0000021004047812 */ /* 0x000fe400078e7805 */
[----:B------:R-:W-:-:S05]  /*1510*/  LEA R5, R26, R6, 0x1 ;  /* 0x000000061a057211 */ /* 0x000fca00078e08ff */
[----:B------:R-:W-:-:S05]  /*1520*/  IMAD R8, R26, 0x2, R5 ;  /* 0x000000021a087824 */ /* 0x000fca00078e0205 */
[----:B------:R-:W-:Y:S04]  /*1530*/  STL [R1+0xbc], R8 ;  /* 0x0000bc0801007387 */ /* 0x000fe80000100800 */
[----:B------:R0:W-:Y:S01]  /*1540*/  STL [R1+0x1e8], R12 ;  /* 0x0001e80c01007387 */ /* 0x0001e20000100800 */
[----:B------:R-:W-:Y:S02]  /*1550*/  UMOV UR4, 0x400 ;  /* 0x0000040000047882 */ /* 0x000fe40000000000 */
[----:B---3--:R-:W-:Y:S01]  /*1560*/  ULEA UR4, UR5, UR4, 0x18 ;  /* 0x0000000405047291 */ /* 0x008fe2000f8ec0ff */
[----:B0-----:R-:W-:-:S05]  /*1570*/  IMAD R12, R26, 0x2, R8 ;  /* 0x000000021a0c7824 */ /* 0x001fca00078e0208 */
[----:B------:R-:W-:-:S04]  /*1580*/  LEA R14, P0, R12, R7, 0x1 ;  /* 0x000000070c0e7211 */ /* 0x000fc800078008ff */
[----:B------:R-:W-:Y:S02]  /*1590*/  LEA.HI.X.SX32 R15, R12, R0, 0x1, P0 ;  /* 0x000000000c0f7211 */ /* 0x000fe400000f0eff */
[C---:B------:R-:W-:Y:S01]  /*15a0*/  LEA R12, R26.reuse, R12, 0x1 ;  /* 0x0000000c1a0c7211 */ /* 0x040fe200078e08ff */
[----:B------:R-:W-:Y:S04]  /*15b0*/  STS.U16 [R4+UR4], R28 ;  /* 0x0000001c04007988 */ /* 0x000fe80008000404 */
[C---:B------:R-:W-:Y:S01]  /*15c0*/  IMAD R8, R26.reuse, 0x2, R12 ;  /* 0x000000021a087824 */ /* 0x040fe200078e020c */
[----:B------:R-:W-:Y:S04]  /*15d0*/  STS.U16 [R4+UR4+0x1000], R27 ;  /* 0x0010001b04007988 */ /* 0x000fe80008000404 */
[----:B------:R0:W2:Y:S04]  /*15e0*/  LDG.E.U16 R21, desc[UR8][R14.64] ;  /* 0x000000080e157981 */ /* 0x0000a8000c1e1500 */
[----:B----4-:R1:W-:Y:S04]  /*15f0*/  STL [R1+0x1e4], R24 ;  /* 0x0001e41801007387 */ /* 0x0103e80000100800 */
[----:B-1----:R-:W3:Y:S04]  /*1600*/  LDL.LU R24, [R1] ;  /* 0x0000000001187983 */ /* 0x002ee80000300800 */
[----:B------:R-:W4:Y:S04]  /*1610*/  LDL.LU R28, [R1+0xae8] ;  /* 0x000ae800011c7983 */ /* 0x000f280000300800 */
[----:B------:R-:W2:Y:S04]  /*1620*/  LDL.LU R23, [R1+0x4] ;  /* 0x0000040001177983 */ /* 0x000ea80000300800 */
[----:B------:R1:W-:Y:S04]  /*1630*/  STL [R1+0x1e0], R11 ;  /* 0x0001e00b01007387 */ /* 0x0003e80000100800 */
[----:B------:R-:W2:Y:S04]  /*1640*/  LDL.LU R27, [R1+0xae4] ;  /* 0x000ae400011b7983 */ /* 0x000ea80000300800 */
[----:B------:R-:W3:Y:S01]  /*1650*/  LDL.LU R25, [R1+0x8] ;  /* 0x0000080001197983 */ /* 0x000ee20000300800 */
[----:B-1----:R-:W-:-:S03]  /*1660*/  IMAD R11, R26, 0x2, R8 ;  /* 0x000000021a0b7824 */ /* 0x002fc600078e0208 */
[----:B-----5:R-:W-:Y:S04]  /*1670*/  STL [R1+0x1dc], R20 ;  /* 0x0001dc1401007387 */ /* 0x020fe80000100800 */
[----:B------:R1:W-:Y:S02]  /*1680*/  STL [R1+0xb4], R11 ;  /* 0x0000b40b01007387 */ /* 0x0003e40000100800 */
[----:B-1----:R-:W-:-:S04]  /*1690*/  LEA R11, R26, R11, 0x1 ;  /* 0x0000000b1a0b7211 */ /* 0x002fc800078e08ff */
[----:B0-----:R-:W-:-:S04]  /*16a0*/  LEA R14, P0, R11, R7, 0x1 ;  /* 0x000000070b0e7211 */ /* 0x001fc800078008ff */
[----:B------:R-:W-:-:S05]  /*16b0*/  LEA.HI.X.SX32 R15, R11, R0, 0x1, P0 ;  /* 0x000000000b0f7211 */ /* 0x000fca00000f0eff */
[----:B------:R0:W5:Y:S02]  /*16c0*/  LDG.E.U16 R26, desc[UR8][R14.64] ;  /* 0x000000080e1a7981 */ /* 0x000164000c1e1500 */
[----:B0-----:R-:W-:-:S04]  /*16d0*/  LEA R14, P0, R22, R7, 0x1 ;  /* 0x00000007160e7211 */ /* 0x001fc800078008ff */
[----:B------:R-:W-:Y:S01]  /*16e0*/  LEA.HI.X.SX32 R15, R22, R0, 0x1, P0 ;  /* 0x00000000160f7211 */ /* 0x000fe200000f0eff */
[----:B------:R0:W-:Y:S04]  /*16f0*/  STL [R1+0x1d8], R19 ;  /* 0x0001d81301007387 */ /* 0x0001e80000100800 */
[----:B------:R-:W3:Y:S04]  /*1700*/  LDL.LU R20, [R1+0x10] ;  /* 0x0000100001147983 */ /* 0x000ee80000300800 */
[----:B0-----:R2:W3:Y:S02]  /*1710*/  LDG.E.U16 R19, desc[UR8][R14.64] ;  /* 0x000000080e137981 */ /* 0x0014e4000c1e1500 */
[----:B--2---:R-:W-:-:S04]  /*1720*/  LEA R14, P0, R27, R7, 0x1 ;  /* 0x000000071b0e7211 */ /* 0x004fc800078008ff */
[----:B------:R-:W-:Y:S02]  /*1730*/  LEA.HI.X.SX32 R15, R27, R0, 0x1, P0 ;  /* 0x000000001b0f7211 */ /* 0x000fe400000f0eff */
[----:B------:R-:W2:Y:S04]  /*1740*/  LDL.LU R27, [R1+0xc] ;  /* 0x00000c00011b7983 */ /* 0x000ea80000300800 */
[----:B------:R4:W2:Y:S04]  /*1750*/  LDG.E.U16 R22, desc[UR8][R14.64] ;  /* 0x000000080e167981 */ /* 0x0008a8000c1e1500 */
[----:B------:R0:W-:Y:S01]  /*1760*/  STL [R1+0x1d4], R21 ;  /* 0x0001d41501007387 */ /* 0x0001e20000100800 */
[----:B----4-:R-:W-:-:S04]  /*1770*/  LEA R14, P0, R28, R7, 0x1 ;  /* 0x000000071c0e7211 */ /* 0x010fc800078008ff */
[----:B------:R-:W-:Y:S01]  /*1780*/  LEA.HI.X.SX32 R15, R28, R0, 0x1, P0 ;  /* 0x000000001c0f7211 */ /* 0x000fe200000f0eff */
[----:B0-----:R-:W4:Y:S04]  /*1790*/  LDL.LU R21, [R1+0x14] ;  /* 0x0000140001157983 */ /* 0x001f280000300800 */
[----:B-----5:R0:W-:Y:S04]  /*17a0*/  STL [R1+0x1d0], R26 ;  /* 0x0001d01a01007387 */ /* 0x0201e80000100800 */
[----:B0-----:R0:W5:Y:S02]  /*17b0*/  LDG.E.U16 R26, desc[UR8][R14.64] ;  /* 0x000000080e1a7981 */ /* 0x001164000c1e1500 */
[----:B0-----:R-:W-:-:S04]  /*17c0*/  LEA R14, P0, R29, R7, 0x1 ;  /* 0x000000071d0e7211 */ /* 0x001fc800078008ff */
[----:B------:R-:W-:-:S05]  /*17d0*/  LEA.HI.X.SX32 R15, R29, R0, 0x1, P0 ;  /* 0x000000001d0f7211 */ /* 0x000fca00000f0eff */
[----:B------:R0:W4:Y:S04]  /*17e0*/  LDG.E.U16 R28, desc[UR8][R14.64] ;  /* 0x000000080e1c7981 */ /* 0x000128000c1e1500 */
[----:B---3--:R1:W-:Y:S04]  /*17f0*/  STL [R1+0x1cc], R19 ;  /* 0x0001cc1301007387 */ /* 0x0083e80000100800 */
[----:B-1----:R-:W3:Y:S01]  /*1800*/  LDL.LU R19, [R1+0x20] ;  /* 0x0000200001137983 */ /* 0x002ee20000300800 */
[----:B0-----:R-:W-:-:S04]  /*1810*/  LEA R14, P0, R24, R7, 0x1 ;  /* 0x00000007180e7211 */ /* 0x001fc800078008ff */
[----:B------:R-:W-:Y:S01]  /*1820*/  LEA.HI.X.SX32 R15, R24, R0, 0x1, P0 ;  /* 0x00000000180f7211 */ /* 0x000fe200000f0eff */
[----:B--2---:R0:W-:Y:S04]  /*1830*/  STL [R1+0x1c8], R22 ;  /* 0x0001c81601007387 */ /* 0x0041e80000100800 */
[----:B0-----:R-:W2:Y:S04]  /*1840*/  LDL.LU R22, [R1+0x2c] ;  /* 0x00002c0001167983 */ /* 0x001ea80000300800 */
[----:B-----5:R0:W-:Y:S04]  /*1850*/  STL [R1+0x1c4], R26 ;  /* 0x0001c41a01007387 */ /* 0x0201e80000100800 */
[----:B------:R-:W5:Y:S04]  /*1860*/  LDL.LU R24, [R1+0x3c] ;  /* 0x00003c0001187983 */ /* 0x000f680000300800 */
[----:B0-----:R0:W5:Y:S02]  /*1870*/  LDG.E.U16 R26, desc[UR8][R14.64] ;  /* 0x000000080e1a7981 */ /* 0x001164000c1e1500 */
[----:B0-----:R-:W-:-:S04]  /*1880*/  LEA R14, P0, R23, R7, 0x1 ;  /* 0x00000007170e7211 */ /* 0x001fc800078008ff */
[----:B------:R-:W-:Y:S02]  /*1890*/  LEA.HI.X.SX32 R15, R23, R0, 0x1, P0 ;  /* 0x00000000170f7211 */ /* 0x000fe400000f0eff */
[----:B------:R-:W5:Y:S04]  /*18a0*/  LDL.LU R23, [R1+0x28] ;  /* 0x0000280001177983 */ /* 0x000f680000300800 */
[----:B------:R0:W5:Y:S02]  /*18b0*/  LDG.E.U16 R29, desc[UR8][R14.64] ;  /* 0x000000080e1d7981 */ /* 0x000164000c1e1500 */
[----:B0-----:R-:W-:-:S04]  /*18c0*/  LEA R14, P0, R25, R7, 0x1 ;  /* 0x00000007190e7211 */ /* 0x001fc800078008ff */
[----:B------:R-:W-:Y:S02]  /*18d0*/  LEA.HI.X.SX32 R15, R25, R0, 0x1, P0 ;  /* 0x00000000190f7211 */ /* 0x000fe400000f0eff */
[----:B------:R-:W5:Y:S04]  /*18e0*/  LDL.LU R25, [R1+0x1c] ;  /* 0x00001c0001197983 */ /* 0x000f680000300800 */
[----:B----4-:R0:W-:Y:S04]  /*18f0*/  STL [R1+0x1c0], R28 ;  /* 0x0001c01c01007387 */ /* 0x0101e80000100800 */
[----:B0-----:R0:W4:Y:S02]  /*1900*/  LDG.E.U16 R28, desc[UR8][R14.64] ;  /* 0x000000080e1c7981 */ /* 0x001124000c1e1500 */
[----:B0-----:R-:W-:-:S04]  /*1910*/  LEA R14, P0, R27, R7, 0x1 ;  /* 0x000000071b0e7211 */ /* 0x001fc800078008ff */
[----:B------:R-:W-:-:S05]  /*1920*/  LEA.HI.X.SX32 R15, R27, R0, 0x1, P0 ;  /* 0x000000001b0f7211 */ /* 0x000fca00000f0eff */
[----:B------:R0:W4:Y:S02]  /*1930*/  LDG.E.U16 R27, desc[UR8][R14.64] ;  /* 0x000000080e1b7981 */ /* 0x000124000c1e1500 */
[----:B0-----:R-:W-:-:S04]  /*1940*/  LEA R14, P0, R20, R7, 0x1 ;  /* 0x00000007140e7211 */ /* 0x001fc800078008ff */
[----:B------:R-:W-:-:S05]  /*1950*/  LEA.HI.X.SX32 R15, R20, R0, 0x1, P0 ;  /* 0x00000000140f7211 */ /* 0x000fca00000f0eff */
[----:B------:R0:W4:Y:S02]  /*1960*/  LDG.E.U16 R20, desc[UR8][R14.64] ;  /* 0x000000080e147981 */ /* 0x000124000c1e1500 */
[----:B0-----:R-:W-:-:S04]  /*1970*/  LEA R14, P0, R21, R7, 0x1 ;  /* 0x00000007150e7211 */ /* 0x001fc800078008ff */
[----:B------:R-:W-:-:S05]  /*1980*/  LEA.HI.X.SX32 R15, R21, R0, 0x1, P0 ;  /* 0x00000000150f7211 */ /* 0x000fca00000f0eff */
[----:B------:R3:W4:Y:S02]  /*1990*/  LDG.E.U16 R21, desc[UR8][R14.64] ;  /* 0x000000080e157981 */ /* 0x000724000c1e1500 */
[----:B---3--:R-:W-:-:S04]  /*19a0*/  LEA R14, P0, R19, R7, 0x1 ;  /* 0x00000007130e7211 */ /* 0x008fc800078008ff */
[----:B------:R-:W-:-:S06]  /*19b0*/  LEA.HI.X.SX32 R15, R19, R0, 0x1, P0 ;  /* 0x00000000130f7211 */ /* 0x000fcc00000f0eff */
[----:B------:R2:W3:Y:S02]  /*19c0*/  LDG.E.U16 R15, desc[UR8][R14.64] ;  /* 0x000000080e0f7981 */ /* 0x0004e4000c1e1500 */
[C---:B--2---:R-:W-:Y:S02]  /*19d0*/  LEA R14, P0, R22.reuse, R7, 0x1 ;  /* 0x00000007160e7211 */ /* 0x044fe400078008ff */
[----:B-----5:R0:W-:Y:S04]  /*19e0*/  STL [R1+0x1bc], R26 ;  /* 0x0001bc1a01007387 */ /* 0x0201e80000100800 */
[----:B0-----:R-:W2:Y:S04]  /*19f0*/  LDL.LU R26, [R1+0x24] ;  /* 0x00002400011a7983 */ /* 0x001ea80000300800 */
[----:B------:R0:W-:Y:S04]  /*1a00*/  STL [R1+0x1b8], R29 ;  /* 0x0001b81d01007387 */ /* 0x0001e80000100800 */
[----:B0-----:R-:W5:Y:S04]  /*1a10*/  LDL.LU R29, [R1+0x34] ;  /* 0x00003400011d7983 */ /* 0x001f680000300800 */
[----:B----4-:R0:W-:Y:S04]  /*1a20*/  STL [R1+0x1b4], R28 ;  /* 0x0001b41c01007387 */ /* 0x0101e80000100800 */
[----:B0-----:R-:W4:Y:S04]  /*1a30*/  LDL.LU R28, [R1+0x38] ;  /* 0x00003800011c7983 */ /* 0x001f280000300800 */
[----:B------:R0:W-:Y:S04]  /*1a40*/  STL [R1+0x1b0], R27 ;  /* 0x0001b01b01007387 */ /* 0x0001e80000100800 */
[----:B0-----:R-:W2:Y:S04]  /*1a50*/  LDL.LU R27, [R1+0x44] ;  /* 0x00004400011b7983 */ /* 0x001ea80000300800 */
[----:B------:R0:W-:Y:S04]  /*1a60*/  STL [R1+0x1ac], R20 ;  /* 0x0001ac1401007387 */ /* 0x0001e80000100800 */
[----:B0-----:R-:W2:Y:S04]  /*1a70*/  LDL.LU R20, [R1+0x48] ;  /* 0x0000480001147983 */ /* 0x001ea80000300800 */
[----:B------:R0:W-:Y:S04]  /*1a80*/  STL [R1+0x1a8], R21 ;  /* 0x0001a81501007387 */ /* 0x0001e80000100800 */
[----:B0-----:R-:W2:Y:S04]  /*1a90*/  LDL.LU R21, [R1+0x4c] ;  /* 0x00004c0001157983 */ /* 0x001ea80000300800 */
[----:B------:R-:W2:Y:S04]  /*1aa0*/  LDL.LU R19, [R1+0x40] ;  /* 0x0000400001137983 */ /* 0x000ea80000300800 */
[----:B---3--:R0:W-:Y:S02]  /*1ab0*/  STL [R1+0x1a4], R15 ;  /* 0x0001a40f01007387 */ /* 0x0081e40000100800 */
[----:B0-----:R-:W-:-:S02]  /*1ac0*/  LEA.HI.X.SX32 R15, R22, R0, 0x1, P0 ;  /* 0x00000000160f7211 */ /* 0x001fc400000f0eff */
[----:B------:R-:W3:Y:S04]  /*1ad0*/  LDL.LU R22, [R1+0x18] ;  /* 0x0000180001167983 */ /* 0x000ee80000300800 */
[----:B------:R0:W2:Y:S02]  /*1ae0*/  LDG.E.U16 R15, desc[UR8][R14.64] ;  /* 0x000000080e0f7981 */ /* 0x0000a4000c1e1500 */
[C---:B0-----:R-:W-:Y:S02]  /*1af0*/  LEA R14, P0, R24.reuse, R7, 0x1 ;  /* 0x00000007180e7211 */ /* 0x041fe400078008ff */
[----:B--2---:R0:W-:Y:S02]  /*1b00*/  STL [R1+0x1a0], R15 ;  /* 0x0001a00f01007387 */ /* 0x0041e40000100800 */
[----:B0-----:R-:W-:-:S02]  /*1b10*/  LEA.HI.X.SX32 R15, R24, R0, 0x1, P0 ;  /* 0x00000000180f7211 */ /* 0x001fc400000f0eff */
[----:B------:R-:W2:Y:S04]  /*1b20*/  LDL.LU R24, [R1+0xae0] ;  /* 0x000ae00001187983 */ /* 0x000ea80000300800 */
        /* <DEDUP_REMOVED lines=14> */
[----:B------:R-:W0:Y:S04]  /*1c10*/  LDC R26, c[0x0][0x3b8] ;  /* 0x0000ee00ff1a7b82 */ /* 0x000e280000000800 */
[----:B------:R5:W2:Y:S02]  /*1c20*/  LDG.E.U16 R15, desc[UR8][R14.64] ;  /* 0x000000080e0f7981 */ /* 0x000aa4000c1e1500 */
[C---:B-----5:R-:W-:Y:S02]  /*1c30*/  LEA R14, P0, R29.reuse, R7, 0x1 ;  /* 0x000000071d0e7211 */ /* 0x060fe400078008ff */
[----:B--2---:R1:W-:Y:S02]  /*1c40*/  STL [R1+0x190], R15 ;  /* 0x0001900f01007387 */ /* 0x0043e40000100800 */
[----:B-1----:R-:W-:-:S05]  /*1c50*/  LEA.HI.X.SX32 R15, R29, R0, 0x1, P0 ;  /* 0x000000001d0f7211 */ /* 0x002fca00000f0eff */
[----:B------:R4:W2:Y:S02]  /*1c60*/  LDG.E.U16 R29, desc[UR8][R14.64] ;  /* 0x000000080e1d7981 */ /* 0x0008a4000c1e1500 */
[----:B----4-:R-:W-:-:S04]  /*1c70*/  LEA R14, P0, R28, R7, 0x1 ;  /* 0x000000071c0e7211 */ /* 0x010fc800078008ff */
[----:B------:R-:W-:-:S05]  /*1c80*/  LEA.HI.X.SX32 R15, R28, R0, 0x1, P0 ;  /* 0x000000001c0f7211 */ /* 0x000fca00000f0eff */
[----:B------:R1:W4:Y:S02]  /*1c90*/  LDG.E.U16 R28, desc[UR8][R14.64] ;  /* 0x000000080e1c7981 */ /* 0x000324000c1e1500 */
[----:B-1----:R-:W-:-:S04]  /*1ca0*/  LEA R14, P0, R27, R7, 0x1 ;  /* 0x000000071b0e7211 */ /* 0x002fc800078008ff */
[----:B------:R-:W-:Y:S01]  /*1cb0*/  LEA.HI.X.SX32 R15, R27, R0, 0x1, P0 ;  /* 0x000000001b0f7211 */ /* 0x000fe200000f0eff */
[----:B--2---:R1:W-:Y:S04]  /*1cc0*/  STL [R1+0x18c], R29 ;  /* 0x00018c1d01007387 */ /* 0x0043e80000100800 */
[----:B-1----:R1:W2:Y:S02]  /*1cd0*/  LDG.E.U16 R29, desc[UR8][R14.64] ;  /* 0x000000080e1d7981 */ /* 0x0022a4000c1e1500 */
[----:B-1----:R-:W-:-:S04]  /*1ce0*/  LEA R14, P0, R20, R7, 0x1 ;  /* 0x00000007140e7211 */ /* 0x002fc800078008ff */
[----:B------:R-:W-:-:S05]  /*1cf0*/  LEA.HI.X.SX32 R15, R20, R0, 0x1, P0 ;  /* 0x00000000140f7211 */ /* 0x000fca00000f0eff */
[----:B------:R1:W5:Y:S02]  /*1d00*/  LDG.E.U16 R20, desc[UR8][R14.64] ;  /* 0x000000080e147981 */ /* 0x000364000c1e1500 */
[----:B-1----:R-:W-:-:S04]  /*1d10*/  LEA R14, P0, R21, R7, 0x1 ;  /* 0x00000007150e7211 */ /* 0x002fc800078008ff */
[----:B------:R-:W-:-:S05]  /*1d20*/  LEA.HI.X.SX32 R15, R21, R0, 0x1, P0 ;  /* 0x00000000150f7211 */ /* 0x000fca00000f0eff */
[----:B------:R1:W5:Y:S02]  /*1d30*/  LDG.E.U16 R21, desc[UR8][R14.64] ;  /* 0x000000080e157981 */ /* 0x000364000c1e1500 */
[----:B-1----:R-:W-:-:S04]  /*1d40*/  LEA R14, P0, R19, R7, 0x1 ;  /* 0x00000007130e7211 */ /* 0x002fc800078008ff */
[----:B------:R-:W-:-:S05]  /*1d50*/  LEA.HI.X.SX32 R15, R19, R0, 0x1, P0 ;  /* 0x00000000130f7211 */ /* 0x000fca00000f0eff */
[----:B------:R3:W5:Y:S02]  /*1d60*/  LDG.E.U16 R19, desc[UR8][R14.64] ;  /* 0x000000080e137981 */ /* 0x000764000c1e1500 */
[----:B---3--:R-:W-:-:S04]  /*1d70*/  LEA R14, P0, R22, R7, 0x1 ;  /* 0x00000007160e7211 */ /* 0x008fc800078008ff */
[----:B------:R-:W-:-:S05]  /*1d80*/  LEA.HI.X.SX32 R15, R22, R0, 0x1, P0 ;  /* 0x00000000160f7211 */ /* 0x000fca00000f0eff */
[----:B------:R1:W3:Y:S02]  /*1d90*/  LDG.E.U16 R22, desc[UR8][R14.64] ;  /* 0x000000080e167981 */ /* 0x0002e4000c1e1500 */
[----:B-1----:R-:W-:-:S04]  /*1da0*/  LEA R14, P0, R25, R7, 0x1 ;  /* 0x00000007190e7211 */ /* 0x002fc800078008ff */
[----:B------:R-:W-:-:S05]  /*1db0*/  LEA.HI.X.SX32 R15, R25, R0, 0x1, P0 ;  /* 0x00000000190f7211 */ /* 0x000fca00000f0eff */
[----:B------:R1:W3:Y:S02]  /*1dc0*/  LDG.E.U16 R25, desc[UR8][R14.64] ;  /* 0x000000080e197981 */ /* 0x0002e4000c1e1500 */
[----:B-1----:R-:W-:-:S04]  /*1dd0*/  LEA R14, P0, R23, R7, 0x1 ;  /* 0x00000007170e7211 */ /* 0x002fc800078008ff */
[----:B------:R-:W-:-:S05]  /*1de0*/  LEA.HI.X.SX32 R15, R23, R0, 0x1, P0 ;  /* 0x00000000170f7211 */ /* 0x000fca00000f0eff */
[----:B------:R1:W3:Y:S04]  /*1df0*/  LDG.E.U16 R27, desc[UR8][R14.64] ;  /* 0x000000080e1b7981 */ /* 0x0002e8000c1e1500 */
[----:B----4-:R4:W-:Y:S01]  /*1e00*/  STL [R1+0x188], R28 ;  /* 0x0001881c01007387 */ /* 0x0109e20000100800 */
[----:B-1----:R-:W-:-:S04]  /*1e10*/  LEA R14, P0, R18, R7, 0x1 ;  /* 0x00000007120e7211 */ /* 0x002fc800078008ff */
[----:B------:R-:W-:Y:S01]  /*1e20*/  LEA.HI.X.SX32 R15, R18, R0, 0x1, P0 ;  /* 0x00000000120f7211 */ /* 0x000fe200000f0eff */
[----:B----4-:R-:W4:Y:S04]  /*1e30*/  LDL.LU R28, [R1+0x130] ;  /* 0x00013000011c7983 */ /* 0x010f280000300800 */
[----:B--2---:R1:W-:Y:S04]  /*1e40*/  STL [R1+0x184], R29 ;  /* 0x0001841d01007387 */ /* 0x0043e80000100800 */
[----:B-1----:R1:W2:Y:S02]  /*1e50*/  LDG.E.U16 R29, desc[UR8][R14.64] ;  /* 0x000000080e1d7981 */ /* 0x0022a4000c1e1500 */
[----:B-1----:R-:W-:-:S04]  /*1e60*/  LEA R14, P0, R16, R7, 0x1 ;  /* 0x00000007100e7211 */ /* 0x002fc800078008ff */
[----:B------:R-:W-:-:S05]  /*1e70*/  LEA.HI.X.SX32 R15, R16, R0, 0x1, P0 ;  /* 0x00000000100f7211 */ /* 0x000fca00000f0eff */
[----:B------:R1:W2:Y:S04]  /*1e80*/  LDG.E.U16 R16, desc[UR8][R14.64] ;  /* 0x000000080e107981 */ /* 0x0002a8000c1e1500 */
[----:B-----5:R5:W-:Y:S01]  /*1e90*/  STL [R1+0x180], R20 ;  /* 0x0001801401007387 */ /* 0x020be20000100800 */
[----:B-1----:R-:W-:-:S03]  /*1ea0*/  LEA R14, P0, R3, R7, 0x1 ;  /* 0x00000007030e7211 */ /* 0x002fc600078008ff */
[----:B-----5:R-:W5:Y:S01]  /*1eb0*/  LDL.LU R20, [R1+0x54] ;  /* 0x0000540001147983 */ /* 0x020f620000300800 */
[----:B------:R-:W-:-:S03]  /*1ec0*/  LEA.HI.X.SX32 R15, R3, R0, 0x1, P0 ;  /* 0x00000000030f7211 */ /* 0x000fc600000f0eff */
[----:B------:R1:W-:Y:S04]  /*1ed0*/  STL [R1+0x17c], R21 ;  /* 0x00017c1501007387 */ /* 0x0003e80000100800 */
[----:B------:R0:W5:Y:S04]  /*1ee0*/  LDG.E.U16 R18, desc[UR8][R14.64] ;  /* 0x000000080e127981 */ /* 0x000168000c1e1500 */
[----:B-1----:R-:W5:Y:S01]  /*1ef0*/  LDL.LU R21, [R1+0x58] ;  /* 0x0000580001157983 */ /* 0x002f620000300800 */
[----:B0-----:R-:W-:-:S04]  /*1f00*/  LEA R14, P0, R13, R7, 0x1 ;  /* 0x000000070d0e7211 */ /* 0x001fc800078008ff */
[----:B------:R-:W-:Y:S01]  /*1f10*/  LEA.HI.X.SX32 R15, R13, R0, 0x1, P0 ;  /* 0x000000000d0f7211 */ /* 0x000fe200000f0eff */
[----:B------:R0:W-:Y:S04]  /*1f20*/  STL [R1+0x178], R19 ;  /* 0x0001781301007387 */ /* 0x0001e80000100800 */
[----:B------:R1:W5:Y:S04]  /*1f30*/  LDG.E.U16 R23, desc[UR8][R14.64] ;  /* 0x000000080e177981 */ /* 0x000368000c1e1500 */
[----:B0-----:R-:W5:Y:S01]  /*1f40*/  LDL.LU R19, [R1+0x5c] ;  /* 0x00005c0001137983 */ /* 0x001f620000300800 */
[----:B-1----:R-:W-:-:S04]  /*1f50*/  LEA R14, P0, R6, R7, 0x1 ;  /* 0x00000007060e7211 */ /* 0x002fc800078008ff */
[----:B------:R-:W-:-:S05]  /*1f60*/  LEA.HI.X.SX32 R15, R6, R0, 0x1, P0 ;  /* 0x00000000060f7211 */ /* 0x000fca00000f0eff */
[----:B------:R0:W5:Y:S04]  /*1f70*/  LDG.E.U16 R3, desc[UR8][R14.64] ;  /* 0x000000080e037981 */ /* 0x000168000c1e1500 */
[----:B---3--:R1:W-:Y:S01]  /*1f80*/  STL [R1+0x174], R22 ;  /* 0x0001741601007387 */ /* 0x0083e20000100800 */
[----:B0-----:R-:W-:-:S03]  /*1f90*/  LEA R14, P0, R12, R7, 0x1 ;  /* 0x000000070c0e7211 */ /* 0x001fc600078008ff */
[----:B-1----:R-:W3:Y:S01]  /*1fa0*/  LDL.LU R22, [R1+0x60] ;  /* 0x0000600001167983 */ /* 0x002ee20000300800 */
[----:B------:R-:W-:-:S05]  /*1fb0*/  LEA.HI.X.SX32 R15, R12, R0, 0x1, P0 ;  /* 0x000000000c0f7211 */ /* 0x000fca00000f0eff */
[----:B------:R-:W3:Y:S04]  /*1fc0*/  LDG.E.U16 R6, desc[UR8][R14.64] ;  /* 0x000000080e067981 */ /* 0x000ee8000c1e1500 */
[----:B------:R0:W-:Y:S04]  /*1fd0*/  STL [R1+0x170], R25 ;  /* 0x0001701901007387 */ /* 0x0001e80000100800 */
[----:B0-----:R-:W3:Y:S04]  /*1fe0*/  LDL.LU R25, [R1+0x64] ;  /* 0x0000640001197983 */ /* 0x001ee80000300800 */
[----:B------:R0:W-:Y:S02]  /*1ff0*/  STL [R1+0x16c], R27 ;  /* 0x00016c1b01007387 */ /* 0x0001e40000100800 */
[----:B0-----:R-:W0:Y:S01]  /*2000*/  S2R R27, SR_TID.X ;  /* 0x00000000001b7919 */ /* 0x001e220000002100 */
[----:B------:R-:W-:-:S05]  /*2010*/  IMAD R11, R26, 0x2, R11 ;  /* 0x000000021a0b7824 */ /* 0x000fca00078e020b */
[C---:B------:R-:W-:Y:S01]  /*2020*/  LEA R12, P0, R11.reuse, R7, 0x1 ;  /* 0x000000070b0c7211 */ /* 0x040fe200078008ff */
[----:B----4-:R-:W-:Y:S03]  /*2030*/  STS.U16 [R4+UR4+0x2000], R28 ;  /* 0x0020001c04007988 */ /* 0x010fe60008000404 */
[----:B------:R-:W-:Y:S02]  /*2040*/  LEA.HI.X.SX32 R13, R11, R0, 0x1, P0 ;  /* 0x000000000b0d7211 */ /* 0x000fe400000f0eff */
[----:B0-----:R-:W-:-:S04]  /*2050*/  SHF.R.U32.HI R27, RZ, 0x8, R27 ;  /* 0x00000008ff1b7819 */ /* 0x001fc8000001161b */
[----:B------:R-:W-:-:S05]  /*2060*/  SGXT.U32 R27, R27, 0x1 ;  /* 0x000000011b1b781a */ /* 0x000fca0000000000 */
[----:B------:R-:W-:-:S04]  /*2070*/  IMAD R27, R27, R26, RZ ;  /* 0x0000001a1b1b7224 */ /* 0x000fc800078e02ff */
[----:B------:R-:W-:-:S05]  /*2080*/  IMAD R27, R26, 0x2, R27 ;  /* 0x000000021a1b7824 */ /* 0x000fca00078e021b */
[----:B------:R-:W-:Y:S01]  /*2090*/  LEA R27, R26, R27, 0x1 ;  /* 0x0000001b1a1b7211 */ /* 0x000fe200078e08ff */
[----:B--2---:R0:W-:Y:S04]  /*20a0*/  STL [R1+0x168], R29 ;  /* 0x0001681d01007387 */ /* 0x0041e80000100800 */
[----:B0-----:R-:W2:Y:S04]  /*20b0*/  LDL.LU R29, [R1+0x68] ;  /* 0x00006800011d7983 */ /* 0x001ea80000300800 */
[----:B------:R-:W4:Y:S04]  /*20c0*/  LDL.LU R28, [R1+0x70] ;  /* 0x00007000011c7983 */ /* 0x000f280000300800 */
[----:B------:R0:W-:Y:S04]  /*20d0*/  STL [R1+0x164], R16 ;  /* 0x0001641001007387 */ /* 0x0001e80000100800 */
[----:B0-----:R0:W4:Y:S02]  /*20e0*/  LDG.E.U16 R16, desc[UR8][R12.64] ;  /* 0x000000080c107981 */ /* 0x001124000c1e1500 */
[----:B0-----:R-:W-:-:S04]  /*20f0*/  LEA R12, P0, R27, R7, 0x1 ;  /* 0x000000071b0c7211 */ /* 0x001fc800078008ff */
[----:B------:R-:W-:Y:S02]  /*2100*/  LEA.HI.X.SX32 R13, R27, R0, 0x1, P0 ;  /* 0x000000001b0d7211 */ /* 0x000fe400000f0eff */
[----:B------:R-:W4:Y:S04]  /*2110*/  LDL.LU R27, [R1+0x74] ;  /* 0x00007400011b7983 */ /* 0x000f280000300800 */
[----:B------:R5:W4:Y:S02]  /*2120*/  LDG.E.U16 R14, desc[UR8][R12.64] ;  /* 0x000000080c0e7981 */ /* 0x000b24000c1e1500 */
[----:B-----5:R-:W-:-:S04]  /*2130*/  LEA R12, P0, R20, R7, 0x1 ;  /* 0x00000007140c7211 */ /* 0x020fc800078008ff */
[----:B------:R-:W-:Y:S01]  /*2140*/  LEA.HI.X.SX32 R13, R20, R0, 0x1, P0 ;  /* 0x00000000140d7211 */ /* 0x000fe200000f0eff */
[----:B------:R0:W-:Y:S04]  /*2150*/  STL [R1+0x160], R18 ;  /* 0x0001601201007387 */ /* 0x0001e80000100800 */
[----:B------:R-:W5:Y:S04]  /*2160*/  LDL.LU R20, [R1+0x80] ;  /* 0x0000800001147983 */ /* 0x000f680000300800 */
[----:B0-----:R0:W5:Y:S02]  /*2170*/  LDG.E.U16 R18, desc[UR8][R12.64] ;  /* 0x000000080c127981 */ /* 0x001164000c1e1500 */
[----:B0-----:R-:W-:-:S04]  /*2180*/  LEA R12, P0, R21, R7, 0x1 ;  /* 0x00000007150c7211 */ /* 0x001fc800078008ff */
        /* <DEDUP_REMOVED lines=9> */
[----:B---3--:R-:W-:-:S04]  /*2220*/  LEA R12, P0, R22, R7, 0x1 ;  /* 0x00000007160c7211 */ /* 0x008fc800078008ff */
[----:B------:R-:W-:Y:S01]  /*2230*/  LEA.HI.X.SX32 R13, R22, R0, 0x1, P0 ;  /* 0x00000000160d7211 */ /* 0x000fe200000f0eff */
[----:B------:R0:W-:Y:S04]  /*2240*/  STL [R1+0x154], R6 ;  /* 0x0001540601007387 */ /* 0x0001e80000100800 */
[----:B------:R-:W3:Y:S04]  /*2250*/  LDL.LU R22, [R1+0x94] ;  /* 0x0000940001167983 */ /* 0x000ee80000300800 */
[----:B0-----:R0:W3:Y:S02]  /*2260*/  LDG.E.U16 R6, desc[UR8][R12.64] ;  /* 0x000000080c067981 */ /* 0x0010e4000c1e1500 */
[----:B0-----:R-:W-:-:S04]  /*2270*/  LEA R12, P0, R25, R7, 0x1 ;  /* 0x00000007190c7211 */ /* 0x001fc800078008ff */
[----:B------:R-:W-:-:S05]  /*2280*/  LEA.HI.X.SX32 R13, R25, R0, 0x1, P0 ;  /* 0x00000000190d7211 */ /* 0x000fca00000f0eff */
[----:B------:R2:W3:Y:S02]  /*2290*/  LDG.E.U16 R15, desc[UR8][R12.64] ;  /* 0x000000080c0f7981 */ /* 0x0004e4000c1e1500 */
[----:B--2---:R-:W-:-:S04]  /*22a0*/  LEA R12, P0, R29, R7, 0x1 ;  /* 0x000000071d0c7211 */ /* 0x004fc800078008ff */
[----:B------:R-:W-:Y:S01]  /*22b0*/  LEA.HI.X.SX32 R13, R29, R0, 0x1, P0 ;  /* 0x000000001d0d7211 */ /* 0x000fe200000f0eff */
[----:B----4-:R0:W-:Y:S04]  /*22c0*/  STL [R1+0x150], R16 ;  /* 0x0001501001007387 */ /* 0x0101e80000100800 */
[----:B0-----:R-:W2:Y:S04]  /*22d0*/  LDL.LU R16, [R1+0x7c] ;  /* 0x00007c0001107983 */ /* 0x001ea80000300800 */
[----:B------:R0:W-:Y:S04]  /*22e0*/  STL [R1+0x14c], R14 ;  /* 0x00014c0e01007387 */ /* 0x0001e80000100800 */
[----:B0-----:R0:W4:Y:S02]  /*22f0*/  LDG.E.U16 R14, desc[UR8][R12.64] ;  /* 0x000000080c0e7981 */ /* 0x001124000c1e1500 */
[----:B0-----:R-:W-:-:S04]  /*2300*/  LEA R12, P0, R28, R7, 0x1 ;  /* 0x000000071c0c7211 */ /* 0x001fc800078008ff */
[----:B------:R-:W-:Y:S01]  /*2310*/  LEA.HI.X.SX32 R13, R28, R0, 0x1, P0 ;  /* 0x000000001c0d7211 */ /* 0x000fe200000f0eff */
[----:B-----5:R0:W-:Y:S04]  /*2320*/  STL [R1+0x148], R18 ;  /* 0x0001481201007387 */ /* 0x0201e80000100800 */
[----:B0-----:R-:W5:Y:S04]  /*2330*/  LDL.LU R18, [R1+0x78] ;  /* 0x0000780001127983 */ /* 0x001f680000300800 */
[----:B------:R0:W-:Y:S04]  /*2340*/  STL [R1+0x144], R23 ;  /* 0x0001441701007387 */ /* 0x0001e80000100800 */
[----:B0-----:R-:W2:Y:S04]  /*2350*/  LDL.LU R23, [R1+0x84] ;  /* 0x0000840001177983 */ /* 0x001ea80000300800 */
[----:B------:R0:W-:Y:S04]  /*2360*/  STL [R1+0x140], R3 ;  /* 0x0001400301007387 */ /* 0x0001e80000100800 */
[----:B------:R-:W2:Y:S04]  /*2370*/  LDL.LU R25, [R1+0x90] ;  /* 0x0000900001197983 */ /* 0x000ea80000300800 */
[----:B0-----:R0:W2:Y:S02]  /*2380*/  LDG.E.U16 R3, desc[UR8][R12.64] ;  /* 0x000000080c037981 */ /* 0x0010a4000c1e1500 */
[----:B0-----:R-:W-:-:S04]  /*2390*/  LEA R12, P0, R27, R7, 0x1 ;  /* 0x000000071b0c7211 */ /* 0x001fc800078008ff */
[----:B------:R-:W-:Y:S01]  /*23a0*/  LEA.HI.X.SX32 R13, R27, R0, 0x1, P0 ;  /* 0x000000001b0d7211 */ /* 0x000fe200000f0eff */
[----:B---3--:R0:W-:Y:S04]  /*23b0*/  STL [R1+0x13c], R6 ;  /* 0x00013c0601007387 */ /* 0x0081e80000100800 */
[----:B------:R-:W3:Y:S04]  /*23c0*/  LDL.LU R29, [R1+0x9c] ;  /* 0x00009c00011d7983 */ /* 0x000ee80000300800 */
[----:B------:R-:W3:Y:S04]  /*23d0*/  LDL.LU R28, [R1+0xa0] ;  /* 0x0000a000011c7983 */ /* 0x000ee80000300800 */
[----:B0-----:R0:W3:Y:S02]  /*23e0*/  LDG.E.U16 R6, desc[UR8][R12.64] ;  /* 0x000000080c067981 */ /* 0x0010e4000c1e1500 */
[----:B0-----:R-:W-:-:S04]  /*23f0*/  LEA R12, P0, R20, R7, 0x1 ;  /* 0x00000007140c7211 */ /* 0x001fc800078008ff */
[----:B------:R-:W-:Y:S01]  /*2400*/  LEA.HI.X.SX32 R13, R20, R0, 0x1, P0 ;  /* 0x00000000140d7211 */ /* 0x000fe200000f0eff */
[----:B------:R0:W-:Y:S04]  /*2410*/  STL [R1+0x138], R15 ;  /* 0x0001380f01007387 */ /* 0x0001e80000100800 */
[----:B------:R-:W5:Y:S04]  /*2420*/  LDL.LU R27, [R1+0xa8] ;  /* 0x0000a800011b7983 */ /* 0x000f680000300800 */
[----:B0-----:R0:W5:Y:S02]  /*2430*/  LDG.E.U16 R15, desc[UR8][R12.64] ;  /* 0x000000080c0f7981 */ /* 0x001164000c1e1500 */
[----:B0-----:R-:W-:-:S04]  /*2440*/  LEA R12, P0, R21, R7, 0x1 ;  /* 0x00000007150c7211 */ /* 0x001fc800078008ff */
[----:B------:R-:W-:Y:S01]  /*2450*/  LEA.HI.X.SX32 R13, R21, R0, 0x1, P0 ;  /* 0x00000000150d7211 */ /* 0x000fe200000f0eff */
[----:B----4-:R0:W-:Y:S04]  /*2460*/  STL [R1+0x134], R14 ;  /* 0x0001340e01007387 */ /* 0x0101e80000100800 */
[----:B------:R-:W4:Y:S04]  /*2470*/  LDL.LU R20, [R1+0xa4] ;  /* 0x0000a40001147983 */ /* 0x000f280000300800 */
[----:B------:R-:W4:Y:S04]  /*2480*/  LDL.LU R21, [R1+0x88] ;  /* 0x0000880001157983 */ /* 0x000f280000300800 */
[----:B0-----:R0:W4:Y:S02]  /*2490*/  LDG.E.U16 R14, desc[UR8][R12.64] ;  /* 0x000000080c0e7981 */ /* 0x001124000c1e1500 */
[----:B0-----:R-:W-:-:S04]  /*24a0*/  LEA R12, P0, R19, R7, 0x1 ;  /* 0x00000007130c7211 */ /* 0x001fc800078008ff */
[----:B------:R-:W-:Y:S01]  /*24b0*/  LEA.HI.X.SX32 R13, R19, R0, 0x1, P0 ;  /* 0x00000000130d7211 */ /* 0x000fe200000f0eff */
[----:B--2---:R0:W-:Y:S04]  /*24c0*/  STL [R1+0x130], R3 ;  /* 0x0001300301007387 */ /* 0x0041e80000100800 */
[----:B------:R-:W2:Y:S04]  /*24d0*/  LDL.LU R19, [R1+0x6c] ;  /* 0x00006c0001137983 */ /* 0x000ea80000300800 */
[----:B0-----:R0:W2:Y:S02]  /*24e0*/  LDG.E.U16 R3, desc[UR8][R12.64] ;  /* 0x000000080c037981 */ /* 0x0010a4000c1e1500 */
[----:B0-----:R-:W-:-:S04]  /*24f0*/  LEA R12, P0, R22, R7, 0x1 ;  /* 0x00000007160c7211 */ /* 0x001fc800078008ff */
[----:B------:R-:W-:Y:S01]  /*2500*/  LEA.HI.X.SX32 R13, R22, R0, 0x1, P0 ;  /* 0x00000000160d7211 */ /* 0x000fe200000f0eff */
[----:B---3--:R0:W-:Y:S04]  /*2510*/  STL [R1+0xb8], R6 ;  /* 0x0000b80601007387 */ /* 0x0081e80000100800 */
[----:B------:R-:W3:Y:S04]  /*2520*/  LDL.LU R22, [R1+0x30] ;  /* 0x0000300001167983 */ /* 0x000ee80000300800 */
[----:B0-----:R0:W3:Y:S02]  /*2530*/  LDG.E.U16 R6, desc[UR8][R12.64] ;  /* 0x000000080c067981 */ /* 0x0010e4000c1e1500 */
[----:B0-----:R-:W-:-:S04]  /*2540*/  LEA R12, P0, R16, R7, 0x1 ;  /* 0x00000007100c7211 */ /* 0x001fc800078008ff */
[----:B------:R-:W-:Y:S01]  /*2550*/  LEA.HI.X.SX32 R13, R16, R0, 0x1, P0 ;  /* 0x00000000100d7211 */ /* 0x000fe200000f0eff */
[----:B-----5:R0:W-:Y:S04]  /*2560*/  STL [R1+0xac], R15 ;  /* 0x0000ac0f01007387 */ /* 0x0201e80000100800 */
[----:B0-----:R0:W5:Y:S02]  /*2570*/  LDG.E.U16 R15, desc[UR8][R12.64] ;  /* 0x000000080c0f7981 */ /* 0x001164000c1e1500 */
[----:B0-----:R-:W-:-:S04]  /*2580*/  LEA R12, P0, R18, R7, 0x1 ;  /* 0x00000007120c7211 */ /* 0x001fc800078008ff */
[----:B------:R-:W-:Y:S01]  /*2590*/  LEA.HI.X.SX32 R13, R18, R0, 0x1, P0 ;  /* 0x00000000120d7211 */ /* 0x000fe200000f0eff */
        /* <DEDUP_REMOVED lines=9> */
[----:B------:R-:W-:Y:S01]  /*2630*/  LEA.HI.X.SX32 R13, R29, R0, 0x1, P0 ;  /* 0x000000001d0d7211 */ /* 0x000fe200000f0eff */
[----:B--2---:R0:W-:Y:S04]  /*2640*/  STL [R1+0x74], R3 ;  /* 0x0000740301007387 */ /* 0x0041e80000100800 */
[----:B0-----:R0:W2:Y:S02]  /*2650*/  LDG.E.U16 R3, desc[UR8][R12.64] ;  /* 0x000000080c037981 */ /* 0x0010a4000c1e1500 */
[----:B0-----:R-:W-:-:S04]  /*2660*/  LEA R12, P0, R28, R7, 0x1 ;  /* 0x000000071c0c7211 */ /* 0x001fc800078008ff */
[----:B------:R-:W-:-:S05]  /*2670*/  LEA.HI.X.SX32 R13, R28, R0, 0x1, P0 ;  /* 0x000000001c0d7211 */ /* 0x000fca00000f0eff */
[----:B------:R0:W2:Y:S02]  /*2680*/  LDG.E.U16 R28, desc[UR8][R12.64] ;  /* 0x000000080c1c7981 */ /* 0x0000a4000c1e1500 */
[----:B0-----:R-:W-:-:S04]  /*2690*/  LEA R12, P0, R27, R7, 0x1 ;  /* 0x000000071b0c7211 */ /* 0x001fc800078008ff */
[----:B------:R-:W-:Y:S01]  /*26a0*/  LEA.HI.X.SX32 R13, R27, R0, 0x1, P0 ;  /* 0x000000001b0d7211 */ /* 0x000fe200000f0eff */
[----:B---3--:R0:W-:Y:S04]  /*26b0*/  STL [R1+0x70], R6 ;  /* 0x0000700601007387 */ /* 0x0081e80000100800 */
[----:B0-----:R0:W3:Y:S02]  /*26c0*/  LDG.E.U16 R6, desc[UR8][R12.64] ;  /* 0x000000080c067981 */ /* 0x0010e4000c1e1500 */
[----:B0-----:R-:W-:-:S04]  /*26d0*/  LEA R12, P0, R20, R7, 0x1 ;  /* 0x00000007140c7211 */ /* 0x001fc800078008ff */
[----:B------:R-:W-:-:S05]  /*26e0*/  LEA.HI.X.SX32 R13, R20, R0, 0x1, P0 ;  /* 0x00000000140d7211 */ /* 0x000fca00000f0eff */
[----:B------:R0:W3:Y:S02]  /*26f0*/  LDG.E.U16 R25, desc[UR8][R12.64] ;  /* 0x000000080c197981 */ /* 0x0000e4000c1e1500 */
[----:B0-----:R-:W-:-:S04]  /*2700*/  LEA R12, P0, R21, R7, 0x1 ;  /* 0x00000007150c7211 */ /* 0x001fc800078008ff */
[----:B------:R-:W-:Y:S01]  /*2710*/  LEA.HI.X.SX32 R13, R21, R0, 0x1, P0 ;  /* 0x00000000150d7211 */ /* 0x000fe200000f0eff */
[----:B-----5:R0:W-:Y:S04]  /*2720*/  STL [R1+0x68], R15 ;  /* 0x0000680f01007387 */ /* 0x0201e80000100800 */
        /* <DEDUP_REMOVED lines=8> */
[----:B------:R-:W-:-:S05]  /*27b0*/  LEA.HI.X.SX32 R13, R22, R0, 0x1, P0 ;  /* 0x00000000160d7211 */ /* 0x000fca00000f0eff */
[----:B------:R0:W4:Y:S02]  /*27c0*/  LDG.E.U16 R23, desc[UR8][R12.64] ;  /* 0x000000080c177981 */ /* 0x000124000c1e1500 */
[----:B0-----:R-:W-:-:S04]  /*27d0*/  LEA R12, P0, R24, R7, 0x1 ;  /* 0x00000007180c7211 */ /* 0x001fc800078008ff */
[----:B------:R-:W-:Y:S01]  /*27e0*/  LEA.HI.X.SX32 R13, R24, R0, 0x1, P0 ;  /* 0x00000000180d7211 */ /* 0x000fe200000f0eff */
[----:B------:R0:W-:Y:S04]  /*27f0*/  STL [R1+0x60], R18 ;  /* 0x0000601201007387 */ /* 0x0001e80000100800 */
[----:B------:R-:W4:Y:S04]  /*2800*/  LDL.LU R21, [R1+0xcc] ;  /* 0x0000cc0001157983 */ /* 0x000f280000300800 */
[----:B0-----:R0:W4:Y:S02]  /*2810*/  LDG.E.U16 R18, desc[UR8][R12.64] ;  /* 0x000000080c127981 */ /* 0x001124000c1e1500 */
[----:B0-----:R-:W-:-:S04]  /*2820*/  LEA R12, P0, R17, R7, 0x1 ;  /* 0x00000007110c7211 */ /* 0x001fc800078008ff */
[----:B------:R-:W-:Y:S01]  /*2830*/  LEA.HI.X.SX32 R13, R17, R0, 0x1, P0 ;  /* 0x00000000110d7211 */ /* 0x000fe200000f0eff */
[----:B------:R0:W-:Y:S04]  /*2840*/  STL [R1+0x5c], R16 ;  /* 0x00005c1001007387 */ /* 0x0001e80000100800 */
[----:B------:R-:W4:Y:S04]  /*2850*/  LDL.LU R19, [R1+0xd4] ;  /* 0x0000d40001137983 */ /* 0x000f280000300800 */
[----:B0-----:R0:W4:Y:S02]  /*2860*/  LDG.E.U16 R16, desc[UR8][R12.64] ;  /* 0x000000080c107981 */ /* 0x001124000c1e1500 */
[----:B0-----:R-:W-:-:S04]  /*2870*/  LEA R12, P0, R2, R7, 0x1 ;  /* 0x00000007020c7211 */ /* 0x001fc800078008ff */
[----:B------:R-:W-:Y:S02]  /*2880*/  LEA.HI.X.SX32 R13, R2, R0, 0x1, P0 ;  /* 0x00000000020d7211 */ /* 0x000fe400000f0eff */
[----:B------:R-:W-:-:S04]  /*2890*/  LEA R2, P0, R10, R7, 0x1 ;  /* 0x000000070a027211 */ /* 0x000fc800078008ff */
[----:B------:R-:W4:Y:S04]  /*28a0*/  LDG.E.U16 R13, desc[UR8][R12.64] ;  /* 0x000000080c0d7981 */ /* 0x000f28000c1e1500 */
[----:B--2---:R0:W-:Y:S04]  /*28b0*/  STL [R1+0x58], R3 ;  /* 0x0000580301007387 */ /* 0x0041e80000100800 */
[----:B------:R-:W2:Y:S01]  /*28c0*/  LDL.LU R22, [R1+0xd8] ;  /* 0x0000d80001167983 */ /* 0x000ea20000300800 */
[----:B0-----:R-:W-:-:S05]  /*28d0*/  LEA.HI.X.SX32 R3, R10, R0, 0x1, P0 ;  /* 0x000000000a037211 */ /* 0x001fca00000f0eff */
[----:B------:R0:W2:Y:S02]  /*28e0*/  LDG.E.U16 R12, desc[UR8][R2.64] ;  /* 0x00000008020c7981 */ /* 0x0000a4000c1e1500 */
[CC--:B0-----:R-:W-:Y:S02]  /*28f0*/  LEA R2, P0, R9.reuse, R7.reuse, 0x1 ;  /* 0x0000000709027211 */ /* 0x0c1fe400078008ff */
[----:B------:R-:W-:Y:S02]  /*2900*/  STL [R1+0x54], R28 ;  /* 0x0000541c01007387 */ /* 0x000fe40000100800 */
[----:B------:R-:W-:Y:S02]  /*2910*/  LEA.HI.X.SX32 R3, R9, R0, 0x1, P0 ;  /* 0x0000000009037211 */ /* 0x000fe400000f0eff */
[----:B---3--:R0:W-:Y:S04]  /*2920*/  STL [R1+0x50], R6 ;  /* 0x0000500601007387 */ /* 0x0081e80000100800 */
[----:B0-----:R0:W3:Y:S02]  /*2930*/  LDG.E.U16 R6, desc[UR8][R2.64] ;  /* 0x0000000802067981 */ /* 0x0010e4000c1e1500 */
[----:B0-----:R-:W-:-:S04]  /*2940*/  LEA R2, P0, R5, R7, 0x1 ;  /* 0x0000000705027211 */ /* 0x001fc800078008ff */
[----:B------:R-:W-:-:S05]  /*2950*/  LEA.HI.X.SX32 R3, R5, R0, 0x1, P0 ;  /* 0x0000000005037211 */ /* 0x000fca00000f0eff */
[----:B------:R0:W3:Y:S01]  /*2960*/  LDG.E.U16 R10, desc[UR8][R2.64] ;  /* 0x00000008020a7981 */ /* 0x0000e2000c1e1500 */
[----:B------:R-:W1:Y:S03]  /*2970*/  S2R R28, SR_TID.X ;  /* 0x00000000001c7919 */ /* 0x000e660000002100 */
[----:B------:R-:W-:Y:S04]  /*2980*/  STL [R1+0x4c], R25 ;  /* 0x00004c1901007387 */ /* 0x000fe80000100800 */
[----:B-----5:R-:W-:Y:S01]  /*2990*/  STL [R1+0x48], R15 ;  /* 0x0000480f01007387 */ /* 0x020fe20000100800 */
[----:B-1----:R-:W-:-:S04]  /*29a0*/  SHF.R.U32.HI R28, RZ, 0x8, R28 ;  /* 0x00000008ff1c7819 */ /* 0x002fc8000001161c */
[----:B------:R-:W-:-:S05]  /*29b0*/  SGXT.U32 R28, R28, 0x1 ;  /* 0x000000011c1c781a */ /* 0x000fca0000000000 */
[----:B------:R-:W-:-:S04]  /*29c0*/  IMAD R28, R28, R26, RZ ;  /* 0x0000001a1c1c7224 */ /* 0x000fc800078e02ff */
[----:B------:R-:W-:-:S04]  /*29d0*/  IMAD R28, R26, 0x2, R28 ;  /* 0x000000021a1c7824 */ /* 0x000fc800078e021c */
[----:B------:R-:W-:-:S05]  /*29e0*/  IMAD R28, R26, 0x2, R28 ;  /* 0x000000021a1c7824 */ /* 0x000fca00078e021c */
[C---:B------:R-:W-:Y:S01]  /*29f0*/  LEA R28, R26.reuse, R28, 0x1 ;  /* 0x0000001c1a1c7211 */ /* 0x040fe200078e08ff */
[----:B------:R-:W-:-:S04]  /*2a00*/  IMAD R11, R26, 0x2, R11 ;  /* 0x000000021a0b7824 */ /* 0x000fc800078e020b */
[----:B------:R-:W-:Y:S01]  /*2a10*/  IMAD R26, R26, 0x2, R11 ;  /* 0x000000021a1a7824 */ /* 0x000fe200078e020b */
[----:B----4-:R1:W-:Y:S02]  /*2a20*/  STL [R1+0x44], R14 ;  /* 0x0000440e01007387 */ /* 0x0103e40000100800 */
[----:B-1----:R-:W-:-:S04]  /*2a30*/  LEA R14, P0, R8, R7, 0x1 ;  /* 0x00000007080e7211 */ /* 0x002fc800078008ff */
[----:B------:R-:W-:Y:S02]  /*2a40*/  LEA.HI.X.SX32 R15, R8, R0, 0x1, P0 ;  /* 0x00000000080f7211 */ /* 0x000fe400000f0eff */
[----:B------:R-:W-:-:S04]  /*2a50*/  LEA R8, P0, R28, R7, 0x1 ;  /* 0x000000071c087211 */ /* 0x000fc800078008ff */
[----:B------:R-:W-:Y:S01]  /*2a60*/  LEA.HI.X.SX32 R9, R28, R0, 0x1, P0 ;  /* 0x000000001c097211 */ /* 0x000fe200000f0eff */
[----:B------:R-:W-:Y:S01]  /*2a70*/  STL [R1+0x40], R23 ;  /* 0x0000401701007387 */ /* 0x000fe20000100800 */
[----:B0-----:R-:W-:-:S03]  /*2a80*/  LEA R2, P0, R27, R7, 0x1 ;  /* 0x000000071b027211 */ /* 0x001fc600078008ff */
[----:B------:R-:W4:Y:S01]  /*2a90*/  LDG.E.U16 R15, desc[UR8][R14.64] ;  /* 0x000000080e0f7981 */ /* 0x000f22000c1e1500 */
[----:B------:R-:W-:-:S05]  /*2aa0*/  LEA.HI.X.SX32 R3, R27, R0, 0x1, P0 ;  /* 0x000000001b037211 */ /* 0x000fca00000f0eff */
[----:B------:R0:W5:Y:S04]  /*2ab0*/  LDG.E.U16 R5, desc[UR8][R2.64] ;  /* 0x0000000802057981 */ /* 0x000168000c1e1500 */
[----:B------:R-:W5:Y:S01]  /*2ac0*/  LDG.E.U16 R14, desc[UR8][R8.64] ;  /* 0x00000008080e7981 */ /* 0x000f62000c1e1500 */
[----:B0-----:R-:W-:-:S03]  /*2ad0*/  LEA R2, P0, R20, R7, 0x1 ;  /* 0x0000000714027211 */ /* 0x001fc600078008ff */
[----:B------:R-:W-:Y:S01]  /*2ae0*/  STL [R1+0x3c], R18 ;  /* 0x00003c1201007387 */ /* 0x000fe20000100800 */
[----:B------:R-:W-:-:S03]  /*2af0*/  LEA.HI.X.SX32 R3, R20, R0, 0x1, P0 ;  /* 0x0000000014037211 */ /* 0x000fc600000f0eff */
[----:B------:R-:W5:Y:S04]  /*2b00*/  LDL.LU R25, [R1+0xe4] ;  /* 0x0000e40001197983 */ /* 0x000f680000300800 */
[----:B------:R-:W-:Y:S04]  /*2b10*/  STL [R1+0x38], R16 ;  /* 0x0000381001007387 */ /* 0x000fe80000100800 */
[----:B------:R-:W5:Y:S04]  /*2b20*/  LDL.LU R29, [R1+0xec] ;  /* 0x0000ec00011d7983 */ /* 0x000f680000300800 */
[----:B------:R0:W-:Y:S04]  /*2b30*/  STL [R1+0x34], R13 ;  /* 0x0000340d01007387 */ /* 0x0001e80000100800 */
[----:B------:R-:W5:Y:S04]  /*2b40*/  LDL.LU R28, [R1+0xf0] ;  /* 0x0000f000011c7983 */ /* 0x000f680000300800 */
[----:B0-----:R0:W5:Y:S02]  /*2b50*/  LDG.E.U16 R13, desc[UR8][R2.64] ;  /* 0x00000008020d7981 */ /* 0x001164000c1e1500 */
        /* <DEDUP_REMOVED lines=9> */
[----:B0-----:R0:W2:Y:S02]  /*2bf0*/  LDG.E.U16 R6, desc[UR8][R2.64] ;  /* 0x0000000802067981 */ /* 0x0010a4000c1e1500 */
[----:B0-----:R-:W-:-:S04]  /*2c00*/  LEA R2, P0, R22, R7, 0x1 ;  /* 0x0000000716027211 */ /* 0x001fc800078008ff */
[----:B------:R-:W-:Y:S01]  /*2c10*/  LEA.HI.X.SX32 R3, R22, R0, 0x1, P0 ;  /* 0x0000000016037211 */ /* 0x000fe200000f0eff */
[----:B------:R0:W-:Y:S04]  /*2c20*/  STL [R1+0x28], R10 ;  /* 0x0000280a01007387 */ /* 0x0001e80000100800 */
[----:B------:R-:W2:Y:S04]  /*2c30*/  LDL.LU R22, [R1+0x110] ;  /* 0x0001100001167983 */ /* 0x000ea80000300800 */
[----:B------:R-:W2:Y:S04]  /*2c40*/  LDL.LU R21, [R1+0x108] ;  /* 0x0001080001157983 */ /* 0x000ea80000300800 */
[----:B0-----:R0:W2:Y:S04]  /*2c50*/  LDG.E.U16 R10, desc[UR8][R2.64] ;  /* 0x00000008020a7981 */ /* 0x0010a8000c1e1500 */
[----:B------:R-:W2:Y:S01]  /*2c60*/  LDL.LU R19, [R1+0xfc] ;  /* 0x0000fc0001137983 */ /* 0x000ea20000300800 */
[----:B0-----:R-:W-:-:S04]  /*2c70*/  LEA R2, P0, R11, R7, 0x1 ;  /* 0x000000070b027211 */ /* 0x001fc800078008ff */
[----:B------:R-:W-:Y:S02]  /*2c80*/  LEA.HI.X.SX32 R3, R11, R0, 0x1, P0 ;  /* 0x000000000b037211 */ /* 0x000fe400000f0eff */
[----:B------:R-:W-:-:S04]  /*2c90*/  LEA R8, P0, R26, R7, 0x1 ;  /* 0x000000071a087211 */ /* 0x000fc800078008ff */
[----:B------:R-:W-:Y:S01]  /*2ca0*/  LEA.HI.X.SX32 R9, R26, R0, 0x1, P0 ;  /* 0x000000001a097211 */ /* 0x000fe200000f0eff */
[----:B------:R-:W2:Y:S04]  /*2cb0*/  LDG.E.U16 R3, desc[UR8][R2.64] ;  /* 0x0000000802037981 */ /* 0x000ea8000c1e1500 */
[----:B------:R5:W3:Y:S04]  /*2cc0*/  LDG.E.U16 R2, desc[UR8][R8.64] ;  /* 0x0000000808027981 */ /* 0x000ae8000c1e1500 */
[----:B----4-:R-:W-:Y:S01]  /*2cd0*/  STL [R1+0xc], R15 ;  /* 0x00000c0f01007387 */ /* 0x010fe20000100800 */
[----:B-----5:R-:W-:-:S04]  /*2ce0*/  LEA R8, P0, R25, R7, 0x1 ;  /* 0x0000000719087211 */ /* 0x020fc800078008ff */
[----:B------:R-:W-:Y:S01]  /*2cf0*/  LEA.HI.X.SX32 R9, R25, R0, 0x1, P0 ;  /* 0x0000000019097211 */ /* 0x000fe200000f0eff */
[----:B--2---:R-:W-:Y:S04]  /*2d00*/  STL [R1+0xa8c], R3 ;  /* 0x000a8c0301007387 */ /* 0x004fe80000100800 */
[----:B------:R-:W-:Y:S04]  /*2d10*/  STL [R1+0x24], R14 ;  /* 0x0000240e01007387 */ /* 0x000fe80000100800 */
[----:B---3--:R-:W-:Y:S04]  /*2d20*/  STL [R1+0xa7c], R2 ;  /* 0x000a7c0201007387 */ /* 0x008fe80000100800 */
[----:B------:R0:W-:Y:S04]  /*2d30*/  STL [R1+0x20], R5 ;  /* 0x0000200501007387 */ /* 0x0001e80000100800 */
[----:B0-----:R0:W2:Y:S02]  /*2d40*/  LDG.E.U16 R5, desc[UR8][R8.64] ;  /* 0x0000000808057981 */ /* 0x0010a4000c1e1500 */
[----:B0-----:R-:W-:-:S04]  /*2d50*/  LEA R8, P0, R29, R7, 0x1 ;  /* 0x000000071d087211 */ /* 0x001fc800078008ff */
[----:B------:R-:W-:-:S05]  /*2d60*/  LEA.HI.X.SX32 R9, R29, R0, 0x1, P0 ;  /* 0x000000001d097211 */ /* 0x000fca00000f0eff */
[----:B------:R0:W3:Y:S02]  /*2d70*/  LDG.E.U16 R3, desc[UR8][R8.64] ;  /* 0x0000000808037981 */ /* 0x0000e4000c1e1500 */
[----:B0-----:R-:W-:-:S04]  /*2d80*/  LEA R8, P0, R28, R7, 0x1 ;  /* 0x000000071c087211 */ /* 0x001fc800078008ff */
[-C--:B------:R-:W-:Y:S02]  /*2d90*/  LEA.HI.X.SX32 R9, R28, R0.reuse, 0x1, P0 ;  /* 0x000000001c097211 */ /* 0x080fe400000f0eff */
[CC--:B------:R-:W-:Y:S01]  /*2da0*/  LEA R28, P0, R27.reuse, R7.reuse, 0x1 ;  /* 0x000000071b1c7211 */ /* 0x0c0fe200078008ff */
[----:B------:R-:W-:Y:S03]  /*2db0*/  STL [R1+0x1c], R13 ;  /* 0x00001c0d01007387 */ /* 0x000fe60000100800 */
[----:B------:R-:W-:Y:S01]  /*2dc0*/  LEA.HI.X.SX32 R29, R27, R0, 0x1, P0 ;  /* 0x000000001b1d7211 */ /* 0x000fe200000f0eff */
[----:B------:R-:W4:Y:S01]  /*2dd0*/  LDL.LU R17, [R1+0x104] ;  /* 0x0001040001117983 */ /* 0x000f220000300800 */
[----:B------:R-:W-:-:S03]  /*2de0*/  LEA R26, P0, R20, R7, 0x1 ;  /* 0x00000007141a7211 */ /* 0x000fc600078008ff */
[----:B------:R-:W5:Y:S01]  /*2df0*/  LDG.E.U16 R28, desc[UR8][R28.64] ;  /* 0x000000081c1c7981 */ /* 0x000f62000c1e1500 */
[-C--:B------:R-:W-:Y:S02]  /*2e00*/  LEA.HI.X.SX32 R27, R20, R0.reuse, 0x1, P0 ;  /* 0x00000000141b7211 */ /* 0x080fe400000f0eff */
[CC--:B------:R-:W-:Y:S01]  /*2e10*/  LEA R24, P0, R22.reuse, R7.reuse, 0x1 ;  /* 0x0000000716187211 */ /* 0x0c0fe200078008ff */
[----:B------:R0:W2:Y:S04]  /*2e20*/  LDG.E.U16 R2, desc[UR8][R8.64] ;  /* 0x0000000808027981 */ /* 0x0000a8000c1e1500 */
[----:B------:R-:W2:Y:S01]  /*2e30*/  LDG.E.U16 R26, desc[UR8][R26.64] ;  /* 0x000000081a1a7981 */ /* 0x000ea2000c1e1500 */
[----:B------:R-:W-:Y:S02]  /*2e40*/  LEA.HI.X.SX32 R25, R22, R0, 0x1, P0 ;  /* 0x0000000016197211 */ /* 0x000fe400000f0eff */
[----:B------:R-:W-:-:S03]  /*2e50*/  LEA R22, P0, R21, R7, 0x1 ;  /* 0x0000000715167211 */ /* 0x000fc600078008ff */
[----:B------:R-:W2:Y:S01]  /*2e60*/  LDG.E.U16 R24, desc[UR8][R24.64] ;  /* 0x0000000818187981 */ /* 0x000ea2000c1e1500 */
[----:B------:R-:W-:-:S05]  /*2e70*/  LEA.HI.X.SX32 R23, R21, R0, 0x1, P0 ;  /* 0x0000000015177211 */ /* 0x000fca00000f0eff */
[----:B------:R-:W3:Y:S04]  /*2e80*/  LDG.E.U16 R22, desc[UR8][R22.64] ;  /* 0x0000000816167981 */ /* 0x000ee8000c1e1500 */
[----:B------:R-:W-:Y:S04]  /*2e90*/  STL [R1+0x18], R12 ;  /* 0x0000180c01007387 */ /* 0x000fe80000100800 */
[----:B------:R-:W0:Y:S01]  /*2ea0*/  LDL.LU R16, [R1+0x114] ;  /* 0x0001140001107983 */ /* 0x000e220000300800 */
[----:B------:R-:W-:-:S03]  /*2eb0*/  LEA R20, P0, R19, R7, 0x1 ;  /* 0x0000000713147211 */ /* 0x000fc600078008ff */
[----:B------:R1:W-:Y:S01]  /*2ec0*/  STL [R1+0x14], R6 ;  /* 0x0000140601007387 */ /* 0x0003e20000100800 */
[----:B------:R-:W-:-:S05]  /*2ed0*/  LEA.HI.X.SX32 R21, R19, R0, 0x1, P0 ;  /* 0x0000000013157211 */ /* 0x000fca00000f0eff */
[----:B------:R-:W3:Y:S04]  /*2ee0*/  LDG.E.U16 R20, desc[UR8][R20.64] ;  /* 0x0000000814147981 */ /* 0x000ee8000c1e1500 */
[----:B-1----:R-:W3:Y:S04]  /*2ef0*/  LDL.LU R6, [R1+0x118] ;  /* 0x0001180001067983 */ /* 0x002ee80000300800 */
[----:B-----5:R-:W-:Y:S04]  /*2f00*/  STL [R1+0xa80], R28 ;  /* 0x000a801c01007387 */ /* 0x020fe80000100800 */
[----:B------:R1:W-:Y:S01]  /*2f10*/  STL [R1+0x10], R10 ;  /* 0x0000100a01007387 */ /* 0x0003e20000100800 */
[----:B----4-:R-:W-:-:S03]  /*2f20*/  LEA R18, P0, R17, R7, 0x1 ;  /* 0x0000000711127211 */ /* 0x010fc600078008ff */
[----:B-1----:R-:W4:Y:S01]  /*2f30*/  LDL.LU R10, [R1+0x120] ;  /* 0x00012000010a7983 */ /* 0x002f220000300800 */
[----:B------:R-:W-:-:S03]  /*2f40*/  LEA.HI.X.SX32 R19, R17, R0, 0x1, P0 ;  /* 0x0000000011137211 */ /* 0x000fc600000f0eff */
[----:B--2---:R-:W-:Y:S04]  /*2f50*/  STL [R1+0xa84], R26 ;  /* 0x000a841a01007387 */ /* 0x004fe80000100800 */
[----:B------:R-:W2:Y:S04]  /*2f60*/  LDL.LU R12, [R1+0x124] ;  /* 0x00012400010c7983 */ /* 0x000ea80000300800 */
[----:B------:R-:W5:Y:S04]  /*2f70*/  LDG.E.U16 R18, desc[UR8][R18.64] ;  /* 0x0000000812127981 */ /* 0x000f68000c1e1500 */
[----:B------:R-:W-:Y:S04]  /*2f80*/  STL [R1+0xa88], R24 ;  /* 0x000a881801007387 */ /* 0x000fe80000100800 */
[----:B------:R-:W5:Y:S04]  /*2f90*/  LDL.LU R13, [R1+0x12c] ;  /* 0x00012c00010d7983 */ /* 0x000f680000300800 */
[----:B---3--:R-:W-:Y:S04]  /*2fa0*/  STL [R1+0xa90], R22 ;  /* 0x000a901601007387 */ /* 0x008fe80000100800 */
[----:B------:R1:W-:Y:S04]  /*2fb0*/  STL [R1+0x8], R5 ;  /* 0x0000080501007387 */ /* 0x0003e80000100800 */
[----:B------:R-:W3:Y:S01]  /*2fc0*/  LDL.LU R15, [R1+0x128] ;  /* 0x00012800010f7983 */ /* 0x000ee20000300800 */
[----:B0-----:R-:W-:-:S04]  /*2fd0*/  LEA R8, P0, R16, R7, 0x1 ;  /* 0x0000000710087211 */ /* 0x001fc800078008ff */
[----:B------:R-:W-:-:S05]  /*2fe0*/  LEA.HI.X.SX32 R9, R16, R0, 0x1, P0 ;  /* 0x0000000010097211 */ /* 0x000fca00000f0eff */
[----:B-1----:R0:W3:Y:S02]  /*2ff0*/  LDG.E.U16 R5, desc[UR8][R8.64] ;  /* 0x0000000808057981 */ /* 0x0020e4000c1e1500 */
[----:B0-----:R-:W-:-:S04]  /*3000*/  LEA R8, P0, R6, R7, 0x1 ;  /* 0x0000000706087211 */ /* 0x001fc800078008ff */
[----:B------:R-:W-:Y:S01]  /*3010*/  LEA.HI.X.SX32 R9, R6, R0, 0x1, P0 ;  /* 0x0000000006097211 */ /* 0x000fe200000f0eff */
[----:B------:R-:W-:Y:S04]  /*3020*/  STL [R1+0xa94], R20 ;  /* 0x000a941401007387 */ /* 0x000fe80000100800 */
[----:B------:R4:W3:Y:S04]  /*3030*/  LDG.E.U16 R6, desc[UR8][R8.64] ;  /* 0x0000000808067981 */ /* 0x0008e8000c1e1500 */
[----:B------:R-:W-:Y:S04]  /*3040*/  STL [R1+0x4], R3 ;  /* 0x0000040301007387 */ /* 0x000fe80000100800 */
[----:B------:R-:W3:Y:S04]  /*3050*/  LDL.LU R17, [R1+0x11c] ;  /* 0x00011c0001117983 */ /* 0x000ee80000300800 */
[----:B------:R0:W-:Y:S01]  /*3060*/  STL [R1], R2 ;  /* 0x0000000201007387 */ /* 0x0001e20000100800 */
[----:B----4-:R-:W-:-:S04]  /*3070*/  LEA R8, P0, R10, R7, 0x1 ;  /* 0x000000070a087211 */ /* 0x010fc800078008ff */
[----:B------:R-:W-:Y:S02]  /*3080*/  LEA.HI.X.SX32 R9, R10, R0, 0x1, P0 ;  /* 0x000000000a097211 */ /* 0x000fe400000f0eff */
[----:B--2---:R-:W-:-:S03]  /*3090*/  LEA R10, P0, R12, R7, 0x1 ;  /* 0x000000070c0a7211 */ /* 0x004fc600078008ff */
[----:B------:R-:W2:Y:S01]  /*30a0*/  LDG.E.U16 R8, desc[UR8][R8.64] ;  /* 0x0000000808087981 */ /* 0x000ea2000c1e1500 */
[----:B------:R-:W-:-:S03]  /*30b0*/  LEA.HI.X.SX32 R11, R12, R0, 0x1, P0 ;  /* 0x000000000c0b7211 */ /* 0x000fc600000f0eff */
[----:B-----5:R-:W-:Y:S04]  /*30c0*/  STL [R1+0xa98], R18 ;  /* 0x000a981201007387 */ /* 0x020fe80000100800 */
[----:B------:R-:W4:Y:S04]  /*30d0*/  LDL.LU R16, [R1+0x10c] ;  /* 0x00010c0001107983 */ /* 0x000f280000300800 */
[----:B------:R1:W5:Y:S02]  /*30e0*/  LDG.E.U16 R9, desc[UR8][R10.64] ;  /* 0x000000080a097981 */ /* 0x000364000c1e1500 */
[----:B-1----:R-:W-:-:S04]  /*30f0*/  LEA R10, P0, R13, R7, 0x1 ;  /* 0x000000070d0a7211 */ /* 0x002fc800078008ff */
[----:B------:R-:W-:Y:S02]  /*3100*/  LEA.HI.X.SX32 R11, R13, R0, 0x1, P0 ;  /* 0x000000000d0b7211 */ /* 0x000fe400000f0eff */
[----:B---3--:R-:W-:-:S03]  /*3110*/  LEA R12, P0, R15, R7, 0x1 ;  /* 0x000000070f0c7211 */ /* 0x008fc600078008ff */
[----:B------:R-:W3:Y:S01]  /*3120*/  LDG.E.U16 R10, desc[UR8][R10.64] ;  /* 0x000000080a0a7981 */ /* 0x000ee2000c1e1500 */
[----:B------:R-:W-:-:S05]  /*3130*/  LEA.HI.X.SX32 R13, R15, R0, 0x1, P0 ;  /* 0x000000000f0d7211 */ /* 0x000fca00000f0eff */
[----:B------:R1:W3:Y:S04]  /*3140*/  LDG.E.U16 R11, desc[UR8][R12.64] ;  /* 0x000000080c0b7981 */ /* 0x0002e8000c1e1500 */
[----:B------:R-:W-:Y:S04]  /*3150*/  STL [R1+0xa9c], R5 ;  /* 0x000a9c0501007387 */ /* 0x000fe80000100800 */
[----:B------:R-:W3:Y:S04]  /*3160*/  LDL.LU R28, [R1+0xf4] ;  /* 0x0000f400011c7983 */ /* 0x000ee80000300800 */
[----:B------:R-:W-:Y:S04]  /*3170*/  STL [R1+0xaa0], R6 ;  /* 0x000aa00601007387 */ /* 0x000fe80000100800 */
[----:B------:R-:W3:Y:S01]  /*3180*/  LDL.LU R29, [R1+0xe8] ;  /* 0x0000e800011d7983 */ /* 0x000ee20000300800 */
[----:B-1----:R-:W-:-:S04]  /*3190*/  LEA R12, P0, R17, R7, 0x1 ;  /* 0x00000007110c7211 */ /* 0x002fc800078008ff */
[----:B------:R-:W-:-:S05]  /*31a0*/  LEA.HI.X.SX32 R13, R17, R0, 0x1, P0 ;  /* 0x00000000110d7211 */ /* 0x000fca00000f0eff */
[----:B------:R-:W3:Y:S04]  /*31b0*/  LDG.E.U16 R12, desc[UR8][R12.64] ;  /* 0x000000080c0c7981 */ /* 0x000ee8000c1e1500 */
[----:B--2---:R-:W-:Y:S04]  /*31c0*/  STL [R1+0xaa4], R8 ;  /* 0x000aa40801007387 */ /* 0x004fe80000100800 */
[----:B0-----:R-:W2:Y:S01]  /*31d0*/  LDL.LU R2, [R1+0xe0] ;  /* 0x0000e00001027983 */ /* 0x001ea20000300800 */
[----:B----4-:R-:W-:-:S04]  /*31e0*/  LEA R14, P0, R16, R7, 0x1 ;  /* 0x00000007100e7211 */ /* 0x010fc800078008ff */
[----:B------:R-:W-:Y:S01]  /*31f0*/  LEA.HI.X.SX32 R15, R16, R0, 0x1, P0 ;  /* 0x00000000100f7211 */ /* 0x000fe200000f0eff */
[----:B-----5:R0:W-:Y:S04]  /*3200*/  STL [R1+0xaa8], R9 ;  /* 0x000aa80901007387 */ /* 0x0201e80000100800 */
[----:B------:R1:W4:Y:S04]  /*3210*/  LDG.E.U16 R13, desc[UR8][R14.64] ;  /* 0x000000080e0d7981 */ /* 0x000328000c1e1500 */
[----:B---3--:R-:W-:Y:S04]  /*3220*/  STL [R1+0xaac], R10 ;  /* 0x000aac0a01007387 */ /* 0x008fe80000100800 */
[----:B------:R-:W3:Y:S04]  /*3230*/  LDL.LU R3, [R1+0xdc] ;  /* 0x0000dc0001037983 */ /* 0x000ee80000300800 */
[----:B------:R-:W-:Y:S04]  /*3240*/  STL [R1+0xab0], R11 ;  /* 0x000ab00b01007387 */ /* 0x000fe80000100800 */
[----:B------:R-:W5:Y:S01]  /*3250*/  LDL.LU R17, [R1+0xd0] ;  /* 0x0000d00001117983 */ /* 0x000f620000300800 */
[----:B-1----:R-:W-:-:S04]  /*3260*/  LEA R14, P0, R28, R7, 0x1 ;  /* 0x000000071c0e7211 */ /* 0x002fc800078008ff */
[----:B------:R-:W-:-:S05]  /*3270*/  LEA.HI.X.SX32 R15, R28, R0, 0x1, P0 ;  /* 0x000000001c0f7211 */ /* 0x000fca00000f0eff */
[----:B------:R1:W5:Y:S02]  /*3280*/  LDG.E.U16 R19, desc[UR8][R14.64] ;  /* 0x000000080e137981 */ /* 0x000364000c1e1500 */
[CC--:B-1----:R-:W-:Y:S02]  /*3290*/  LEA R14, P0, R29.reuse, R7.reuse, 0x1 ;  /* 0x000000071d0e7211 */ /* 0x0c2fe400078008ff */
[----:B------:R-:W-:Y:S02]  /*32a0*/  STL [R1+0xab4], R12 ;  /* 0x000ab40c01007387 */ /* 0x000fe40000100800 */
[----:B------:R-:W-:Y:S02]  /*32b0*/  LEA.HI.X.SX32 R15, R29, R0, 0x1, P0 ;  /* 0x000000001d0f7211 */ /* 0x000fe400000f0eff */
[----:B------:R-:W5:Y:S04]  /*32c0*/  LDL.LU R16, [R1+0xc4] ;  /* 0x0000c40001107983 */ /* 0x000f680000300800 */
[----:B------:R2:W5:Y:S02]  /*32d0*/  LDG.E.U16 R21, desc[UR8][R14.64] ;  /* 0x000000080e157981 */ /* 0x000564000c1e1500 */
[----:B--2---:R-:W-:-:S04]  /*32e0*/  LEA R14, P0, R2, R7, 0x1 ;  /* 0x00000007020e7211 */ /* 0x004fc800078008ff */
[----:B------:R-:W-:-:S05]  /*32f0*/  LEA.HI.X.SX32 R15, R2, R0, 0x1, P0 ;  /* 0x00000000020f7211 */ /* 0x000fca00000f0eff */
[----:B------:R3:W2:Y:S04]  /*3300*/  LDG.E.U16 R23, desc[UR8][R14.64] ;  /* 0x000000080e177981 */ /* 0x0006a8000c1e1500 */
[----:B----4-:R-:W-:Y:S04]  /*3310*/  STL [R1+0xab8], R13 ;  /* 0x000ab80d01007387 */ /* 0x010fe80000100800 */
[----:B------:R-:W4:Y:S04]  /*3320*/  LDL.LU R24, [R1+0xbc] ;  /* 0x0000bc0001187983 */ /* 0x000f280000300800 */
[----:B------:R-:W2:Y:S01]  /*3330*/  LDL.LU R26, [R1+0xb4] ;  /* 0x0000b400011a7983 */ /* 0x000ea20000300800 */
[----:B---3--:R-:W-:-:S04]  /*3340*/  LEA R14, P0, R3, R7, 0x1 ;  /* 0x00000007030e7211 */ /* 0x008fc800078008ff */
[----:B------:R-:W-:-:S05]  /*3350*/  LEA.HI.X.SX32 R15, R3, R0, 0x1, P0 ;  /* 0x00000000030f7211 */ /* 0x000fca00000f0eff */
[----:B------:R5:W3:Y:S02]  /*3360*/  LDG.E.U16 R25, desc[UR8][R14.64] ;  /* 0x000000080e197981 */ /* 0x000ae4000c1e1500 */
[----:B-----5:R-:W-:-:S04]  /*3370*/  LEA R14, P0, R17, R7, 0x1 ;  /* 0x00000007110e7211 */ /* 0x020fc800078008ff */
[----:B------:R-:W-:-:S05]  /*3380*/  LEA.HI.X.SX32 R15, R17, R0, 0x1, P0 ;  /* 0x00000000110f7211 */ /* 0x000fca00000f0eff */
[----:B------:R1:W5:Y:S02]  /*3390*/  LDG.E.U16 R27, desc[UR8][R14.64] ;  /* 0x000000080e1b7981 */ /* 0x000364000c1e1500 */
[----:B-1----:R-:W-:-:S04]  /*33a0*/  LEA R14, P0, R16, R7, 0x1 ;  /* 0x00000007100e7211 */ /* 0x002fc800078008ff */
[----:B------:R-:W-:-:S05]  /*33b0*/  LEA.HI.X.SX32 R15, R16, R0, 0x1, P0 ;  /* 0x00000000100f7211 */ /* 0x000fca00000f0eff */
[----:B------:R4:W5:Y:S04]  /*33c0*/  LDG.E.U16 R29, desc[UR8][R14.64] ;  /* 0x000000080e1d7981 */ /* 0x000968000c1e1500 */
[----:B------:R-:W-:Y:S04]  /*33d0*/  STL [R1+0xabc], R19 ;  /* 0x000abc1301007387 */ /* 0x000fe80000100800 */
[----:B------:R-:W-:Y:S04]  /*33e0*/  STL [R1+0xac0], R21 ;  /* 0x000ac01501007387 */ /* 0x000fe80000100800 */
[----:B0-----:R-:W5:Y:S04]  /*33f0*/  LDL.LU R9, [R1+0x240] ;  /* 0x0002400001097983 */ /* 0x001f680000300800 */
[----:B------:R-:W5:Y:S04]  /*3400*/  LDL.LU R8, [R1+0x23c] ;  /* 0x00023c0001087983 */ /* 0x000f680000300800 */
[----:B------:R-:W5:Y:S04]  /*3410*/  LDL.LU R28, [R1+0x238] ;  /* 0x00023800011c7983 */ /* 0x000f680000300800 */
[----:B------:R-:W5:Y:S04]  /*3420*/  LDL.LU R6, [R1+0x234] ;  /* 0x0002340001067983 */ /* 0x000f680000300800 */
[----:B------:R-:W5:Y:S04]  /*3430*/  LDL.LU R18, [R1+0x230] ;  /* 0x0002300001127983 */ /* 0x000f680000300800 */
[----:B------:R-:W5:Y:S01]  /*3440*/  LDL.LU R20, [R1+0x22c] ;  /* 0x00022c0001147983 */ /* 0x000f620000300800 */
[----:B----4-:R-:W-:-:S04]  /*3450*/  LEA R14, P0, R24, R7, 0x1 ;  /* 0x00000007180e7211 */ /* 0x010fc800078008ff */
[----:B------:R-:W-:-:S05]  /*3460*/  LEA.HI.X.SX32 R15, R24, R0, 0x1, P0 ;  /* 0x00000000180f7211 */ /* 0x000fca00000f0eff */
[----:B------:R-:W4:Y:S04]  /*3470*/  LDG.E.U16 R14, desc[UR8][R14.64] ;  /* 0x000000080e0e7981 */ /* 0x000f28000c1e1500 */
[----:B--2---:R-:W-:Y:S04]  /*3480*/  STL [R1+0xac4], R23 ;  /* 0x000ac41701007387 */ /* 0x004fe80000100800 */
[----:B---3--:R-:W-:Y:S04]  /*3490*/  STL [R1+0xac8], R25 ;  /* 0x000ac81901007387 */ /* 0x008fe80000100800 */
[----:B-----5:R-:W-:Y:S04]  /*34a0*/  STL [R1+0xacc], R27 ;  /* 0x000acc1b01007387 */ /* 0x020fe80000100800 */
[----:B------:R-:W2:Y:S01]  /*34b0*/  LDL.LU R3, [R1+0x228] ;  /* 0x0002280001037983 */ /* 0x000ea20000300800 */
[----:B------:R-:W-:-:S03]  /*34c0*/  LEA R16, P1, R26, R7, 0x1 ;  /* 0x000000071a107211 */ /* 0x000fc600078208ff */
[----:B------:R-:W3:Y:S01]  /*34d0*/  LDL.LU R2, [R1+0x224] ;  /* 0x0002240001027983 */ /* 0x000ee20000300800 */
[----:B------:R-:W-:-:S05]  /*34e0*/  LEA.HI.X.SX32 R17, R26, R0, 0x1, P1 ;  /* 0x000000001a117211 */ /* 0x000fca00008f0eff */
[----:B------:R-:W5:Y:S04]  /*34f0*/  LDG.E.U16 R16, desc[UR8][R16.64] ;  /* 0x0000000810107981 */ /* 0x000f68000c1e1500 */
[----:B------:R-:W-:Y:S04]  /*3500*/  STL [R1+0xad0], R29 ;  /* 0x000ad01d01007387 */ /* 0x000fe80000100800 */
[----:B------:R-:W3:Y:S04]  /*3510*/  LDL.LU R22, [R1+0x220] ;  /* 0x0002200001167983 */ /* 0x000ee80000300800 */
[----:B------:R-:W3:Y:S04]  /*3520*/  LDL.LU R5, [R1+0x21c] ;  /* 0x00021c0001057983 */ /* 0x000ee80000300800 */
[----:B------:R-:W3:Y:S04]  /*3530*/  LDL.LU R24, [R1+0x218] ;  /* 0x0002180001187983 */ /* 0x000ee80000300800 */
[----:B------:R-:W3:Y:S04]  /*3540*/  LDL.LU R26, [R1+0x214] ;  /* 0x00021400011a7983 */ /* 0x000ee80000300800 */
[----:B------:R0:W-:Y:S04]  /*3550*/  STS.U16 [R4+UR4+0x5000], R28 ;  /* 0x0050001c04007988 */ /* 0x0001e80008000404 */
[----:B----4-:R-:W-:Y:S04]  /*3560*/  STL [R1+0xad4], R14 ;  /* 0x000ad40e01007387 */ /* 0x010fe80000100800 */
[----:B0-----:R-:W4:Y:S04]  /*3570*/  LDL.LU R28, [R1+0x210] ;  /* 0x00021000011c7983 */ /* 0x001f280000300800 */
[----:B------:R-:W5:Y:S04]  /*3580*/  LDL.LU R0, [R1+0x20c] ;  /* 0x00020c0001007983 */ /* 0x000f680000300800 */
        /* <DEDUP_REMOVED lines=11> */
[----:B--2---:R0:W-:Y:S04]  /*3640*/  STS.U16 [R4+UR4+0x9000], R3 ;  /* 0x0090000304007988 */ /* 0x0041e80008000404 */
[----:B0-----:R-:W2:Y:S04]  /*3650*/  LDL.LU R3, [R1+0x1dc] ;  /* 0x0001dc0001037983 */ /* 0x001ea80000300800 */
[----:B---3--:R0:W-:Y:S04]  /*3660*/  STS.U16 [R4+UR4+0xa000], R2 ;  /* 0x00a0000204007988 */ /* 0x0081e80008000404 */
[----:B------:R1:W-:Y:S04]  /*3670*/  STS.U16 [R4+UR4+0x7000], R18 ;  /* 0x0070001204007988 */ /* 0x0003e80008000404 */
[----:B------:R3:W-:Y:S04]  /*3680*/  STS.U16 [R4+UR4+0x8000], R20 ;  /* 0x0080001404007988 */ /* 0x0007e80008000404 */
[----:B0-----:R-:W5:Y:S04]  /*3690*/  LDL.LU R2, [R1+0x1d8] ;  /* 0x0001d80001027983 */ /* 0x001f680000300800 */
[----:B-1----:R-:W5:Y:S04]  /*36a0*/  LDL.LU R18, [R1+0x1d4] ;  /* 0x0001d40001127983 */ /* 0x002f680000300800 */
[----:B------:R0:W-:Y:S04]  /*36b0*/  STS.U16 [R4+UR4+0xb000], R22 ;  /* 0x00b0001604007988 */ /* 0x0001e80008000404 */
[----:B---3--:R-:W3:Y:S04]  /*36c0*/  LDL.LU R20, [R1+0x1d0] ;  /* 0x0001d00001147983 */ /* 0x008ee80000300800 */
[----:B------:R1:W-:Y:S04]  /*36d0*/  STS.U16 [R4+UR4+0x3000], R9 ;  /* 0x0030000904007988 */ /* 0x0003e80008000404 */
[----:B0-----:R-:W3:Y:S04]  /*36e0*/  LDL.LU R22, [R1+0x1cc] ;  /* 0x0001cc0001167983 */ /* 0x001ee80000300800 */
[----:B------:R0:W-:Y:S04]  /*36f0*/  STS.U16 [R4+UR4+0x4000], R8 ;  /* 0x0040000804007988 */ /* 0x0001e80008000404 */
[----:B-1----:R-:W3:Y:S04]  /*3700*/  LDL.LU R9, [R1+0x1c8] ;  /* 0x0001c80001097983 */ /* 0x002ee80000300800 */
[----:B------:R1:W-:Y:S04]  /*3710*/  STS.U16 [R4+UR4+0x6000], R6 ;  /* 0x0060000604007988 */ /* 0x0003e80008000404 */
[----:B0-----:R-:W3:Y:S04]  /*3720*/  LDL.LU R8, [R1+0x1c4] ;  /* 0x0001c40001087983 */ /* 0x001ee80000300800 */
[----:B------:R0:W-:Y:S04]  /*3730*/  STS.U16 [R4+UR4+0xd000], R24 ;  /* 0x00d0001804007988 */ /* 0x0001e80008000404 */
[----:B-1----:R-:W3:Y:S04]  /*3740*/  LDL.LU R6, [R1+0x1c0] ;  /* 0x0001c00001067983 */ /* 0x002ee80000300800 */
[----:B0-----:R-:W3:Y:S04]  /*3750*/  LDL.LU R24, [R1+0x1bc] ;  /* 0x0001bc0001187983 */ /* 0x001ee80000300800 */
[----:B------:R0:W-:Y:S04]  /*3760*/  STS.U16 [R4+UR4+0xc000], R5 ;  /* 0x00c0000504007988 */ /* 0x0001e80008000404 */
[----:B------:R1:W-:Y:S04]  /*3770*/  STS.U16 [R4+UR4+0xe000], R26 ;  /* 0x00e0001a04007988 */ /* 0x0003e80008000404 */
[----:B0-----:R-:W3:Y:S04]  /*3780*/  LDL.LU R5, [R1+0x1b8] ;  /* 0x0001b80001057983 */ /* 0x001ee80000300800 */
[----:B-1----:R-:W3:Y:S04]  /*3790*/  LDL.LU R26, [R1+0x1b4] ;  /* 0x0001b400011a7983 */ /* 0x002ee80000300800 */
[----:B----4-:R0:W-:Y:S04]  /*37a0*/  STS.U16 [R4+UR4+0xf000], R28 ;  /* 0x00f0001c04007988 */ /* 0x0101e80008000404 */
[----:B0-----:R-:W4:Y:S04]  /*37b0*/  LDL.LU R28, [R1+0x1b0] ;  /* 0x0001b000011c7983 */ /* 0x001f280000300800 */
[----:B--2---:R0:W-:Y:S04]  /*37c0*/  STS.U16 [R4+UR4+0x1c000], R3 ;  /* 0x01c0000304007988 */ /* 0x0041e80008000404 */
[----:B0-----:R-:W2:Y:S04]  /*37d0*/  LDL.LU R3, [R1+0x1ac] ;  /* 0x0001ac0001037983 */ /* 0x001ea80000300800 */
[----:B-----5:R0:W-:Y:S04]  /*37e0*/  STS.U16 [R4+UR4+0x10000], R0 ;  /* 0x0100000004007988 */ /* 0x0201e80008000404 */
[----:B------:R1:W-:Y:S01]  /*37f0*/  STS.U16 [R4+UR4+0x1d000], R2 ;  /* 0x01d0000204007988 */ /* 0x0003e20008000404 */
[----:B0-----:R-:W-:-:S03]  /*3800*/  LOP3.LUT R0, R4, 0x20, RZ, 0x3c, !PT ;  /* 0x0000002004007812 */ /* 0x001fc600078e3cff */
[----:B------:R0:W-:Y:S04]  /*3810*/  STS.U16 [R4+UR4+0x1e000], R18 ;  /* 0x01e0001204007988 */ /* 0x0001e80008000404 */
[----:B-1----:R-:W5:Y:S04]  /*3820*/  LDL.LU R2, [R1+0x1a8] ;  /* 0x0001a80001027983 */ /* 0x002f680000300800 */
[----:B------:R-:W-:Y:S04]  /*3830*/  STS.U16 [R4+UR4+0x11000], R7 ;  /* 0x0110000704007988 */ /* 0x000fe80008000404 */
        /* <DEDUP_REMOVED lines=10> */
[----:B---3--:R1:W-:Y:S04]  /*38e0*/  STS.U16 [R4+UR4+0x1f000], R20 ;  /* 0x01f0001404007988 */ /* 0x0083e80008000404 */
[----:B0-----:R-:W3:Y:S04]  /*38f0*/  LDL.LU R18, [R1+0x1a4] ;  /* 0x0001a40001127983 */ /* 0x001ee80000300800 */
[----:B------:R0:W-:Y:S04]  /*3900*/  STS.U16 [R0+UR4+0x400], R22 ;  /* 0x0004001600007988 */ /* 0x0001e80008000404 */
[----:B-1----:R-:W3:Y:S04]  /*3910*/  LDL.LU R20, [R1+0x1a0] ;  /* 0x0001a00001147983 */ /* 0x002ee80000300800 */
[----:B------:R1:W-:Y:S04]  /*3920*/  STS.U16 [R0+UR4+0x4400], R24 ;  /* 0x0044001800007988 */ /* 0x0003e80008000404 */
[----:B0-----:R-:W3:Y:S04]  /*3930*/  LDL.LU R22, [R1+0x19c] ;  /* 0x00019c0001167983 */ /* 0x001ee80000300800 */
[----:B-1----:R-:W3:Y:S04]  /*3940*/  LDL.LU R24, [R1+0x198] ;  /* 0x0001980001187983 */ /* 0x002ee80000300800 */
[----:B------:R-:W3:Y:S04]  /*3950*/  LDL.LU R14, [R1+0x194] ;  /* 0x00019400010e7983 */ /* 0x000ee80000300800 */
        /* <DEDUP_REMOVED lines=11> */
[----:B------:R0:W-:Y:S04]  /*3a10*/  STS.U16 [R0+UR4+0x1400], R9 ;  /* 0x0014000900007988 */ /* 0x0001e80008000404 */
[----:B------:R-:W3:Y:S04]  /*3a20*/  LDL.LU R10, [R1+0x164] ;  /* 0x00016400010a7983 */ /* 0x000ee80000300800 */
[----:B0-----:R-:W3:Y:S04]  /*3a30*/  LDL.LU R9, [R1+0x160] ;  /* 0x0001600001097983 */ /* 0x001ee80000300800 */
[----:B--2---:R0:W-:Y:S04]  /*3a40*/  STS.U16 [R0+UR4+0x8400], R3 ;  /* 0x0084000300007988 */ /* 0x0041e80008000404 */
[----:B0-----:R-:W2:Y:S04]  /*3a50*/  LDL.LU R3, [R1+0x15c] ;  /* 0x00015c0001037983 */ /* 0x001ea80000300800 */
[----:B------:R0:W-:Y:S04]  /*3a60*/  STS.U16 [R0+UR4+0x6400], R26 ;  /* 0x0064001a00007988 */ /* 0x0001e80008000404 */
[----:B----4-:R1:W-:Y:S04]  /*3a70*/  STS.U16 [R0+UR4+0x7400], R28 ;  /* 0x0074001c00007988 */ /* 0x0103e80008000404 */
[----:B-----5:R4:W-:Y:S04]  /*3a80*/  STS.U16 [R0+UR4+0x9400], R2 ;  /* 0x0094000200007988 */ /* 0x0209e80008000404 */
[----:B0-----:R-:W5:Y:S04]  /*3a90*/  LDL.LU R26, [R1+0x158] ;  /* 0x00015800011a7983 */ /* 0x001f680000300800 */
[----:B-1----:R-:W5:Y:S04]  /*3aa0*/  LDL.LU R28, [R1+0x154] ;  /* 0x00015400011c7983 */ /* 0x002f680000300800 */
[----:B----4-:R-:W4:Y:S04]  /*3ab0*/  LDL.LU R2, [R1+0x150] ;  /* 0x0001500001027983 */ /* 0x010f280000300800 */
[----:B------:R0:W-:Y:S04]  /*3ac0*/  STS.U16 [R0+UR4+0x2400], R8 ;  /* 0x0024000800007988 */ /* 0x0001e80008000404 */
[----:B------:R1:W-:Y:S04]  /*3ad0*/  STS.U16 [R0+UR4+0x3400], R6 ;  /* 0x0034000600007988 */ /* 0x0003e80008000404 */
[----:B------:R1:W-:Y:S04]  /*3ae0*/  STS.U16 [R0+UR4+0x5400], R5 ;  /* 0x0054000500007988 */ /* 0x0003e80008000404 */
[----:B0-----:R-:W4:Y:S04]  /*3af0*/  LDL.LU R8, [R1+0x14c] ;  /* 0x00014c0001087983 */ /* 0x001f280000300800 */
[----:B-1----:R-:W4:Y:S04]  /*3b00*/  LDL.LU R6, [R1+0x148] ;  /* 0x0001480001067983 */ /* 0x002f280000300800 */
[----:B------:R-:W4:Y:S04]  /*3b10*/  LDL.LU R5, [R1+0x144] ;  /* 0x0001440001057983 */ /* 0x000f280000300800 */
[----:B---3--:R0:W-:Y:S04]  /*3b20*/  STS.U16 [R0+UR4+0xa400], R18 ;  /* 0x00a4001200007988 */ /* 0x0081e80008000404 */
[----:B------:R1:W-:Y:S04]  /*3b30*/  STS.U16 [R0+UR4+0xb400], R20 ;  /* 0x00b4001400007988 */ /* 0x0003e80008000404 */
[----:B0-----:R-:W3:Y:S04]  /*3b40*/  LDL.LU R18, [R1+0x140] ;  /* 0x0001400001127983 */ /* 0x001ee80000300800 */
[----:B------:R0:W-:Y:S04]  /*3b50*/  STS.U16 [R0+UR4+0xc400], R22 ;  /* 0x00c4001600007988 */ /* 0x0001e80008000404 */
[----:B-1----:R-:W3:Y:S04]  /*3b60*/  LDL.LU R20, [R1+0x13c] ;  /* 0x00013c0001147983 */ /* 0x002ee80000300800 */
[----:B------:R1:W-:Y:S04]  /*3b70*/  STS.U16 [R0+UR4+0xd400], R24 ;  /* 0x00d4001800007988 */ /* 0x0003e80008000404 */
[----:B0-----:R-:W3:Y:S04]  /*3b80*/  LDL.LU R22, [R1+0x138] ;  /* 0x0001380001167983 */ /* 0x001ee80000300800 */
[----:B-1----:R-:W3:Y:S04]  /*3b90*/  LDL.LU R24, [R1+0x134] ;  /* 0x0001340001187983 */ /* 0x002ee80000300800 */
[----:B--2---:R0:W-:Y:S04]  /*3ba0*/  STS.U16 [R0+UR4+0x1c400], R3 ;  /* 0x01c4000300007988 */ /* 0x0041e80008000404 */
[----:B0-----:R-:W2:Y:S04]  /*3bb0*/  LDL.LU R3, [R1+0x130] ;  /* 0x0001300001037983 */ /* 0x001ea80000300800 */
[----:B-----5:R0:W-:Y:S04]  /*3bc0*/  STS.U16 [R0+UR4+0x1d400], R26 ;  /* 0x01d4001a00007988 */ /* 0x0201e80008000404 */
[----:B------:R1:W-:Y:S04]  /*3bd0*/  STS.U16 [R0+UR4+0x1e400], R28 ;  /* 0x01e4001c00007988 */ /* 0x0003e80008000404 */
[----:B----4-:R4:W-:Y:S04]  /*3be0*/  STS.U16 [R0+UR4+0x1f400], R2 ;  /* 0x01f4000200007988 */ /* 0x0109e80008000404 */
        /* <DEDUP_REMOVED lines=8> */
[----:B------:R0:W-:Y:S04]  /*3c70*/  STS.U16 [R0+UR4+0x12400], R27 ;  /* 0x0124001b00007988 */ /* 0x0001e80008000404 */
[----:B------:R-:W4:Y:S04]  /*3c80*/  LDL.LU R29, [R1+0x68] ;  /* 0x00006800011d7983 */ /* 0x000f280000300800 */
[----:B------:R1:W-:Y:S04]  /*3c90*/  STS.U16 [R0+UR4+0x13400], R25 ;  /* 0x0134001900007988 */ /* 0x0003e80008000404 */
[----:B0-----:R-:W4:Y:S04]  /*3ca0*/  LDL.LU R27, [R1+0x64] ;  /* 0x00006400011b7983 */ /* 0x001f280000300800 */
[----:B------:R0:W-:Y:S04]  /*3cb0*/  STS.U16 [R0+UR4+0x14400], R23 ;  /* 0x0144001700007988 */ /* 0x0001e80008000404 */
[----:B-1----:R-:W4:Y:S04]  /*3cc0*/  LDL.LU R25, [R1+0x60] ;  /* 0x0000600001197983 */ /* 0x002f280000300800 */
[----:B------:R1:W-:Y:S04]  /*3cd0*/  STS.U16 [R0+UR4+0x15400], R21 ;  /* 0x0154001500007988 */ /* 0x0003e80008000404 */
[----:B0-----:R-:W4:Y:S04]  /*3ce0*/  LDL.LU R23, [R1+0x5c] ;  /* 0x00005c0001177983 */ /* 0x001f280000300800 */
[----:B------:R0:W-:Y:S04]  /*3cf0*/  STS.U16 [R0+UR4+0x10400], R7 ;  /* 0x0104000700007988 */ /* 0x0001e80008000404 */
[----:B------:R3:W-:Y:S04]  /*3d00*/  STS.U16 [R0+UR4+0x16400], R19 ;  /* 0x0164001300007988 */ /* 0x0007e80008000404 */
[----:B-1----:R-:W4:Y:S01]  /*3d10*/  LDL.LU R21, [R1+0x58] ;  /* 0x0000580001157983 */ /* 0x002f220000300800 */
[----:B0-----:R-:W-:-:S03]  /*3d20*/  LOP3.LUT R7, R4, 0x40, RZ, 0x3c, !PT ;  /* 0x0000004004077812 */ /* 0x001fc600078e3cff */
        /* <DEDUP_REMOVED lines=23> */
[----:B--2---:R0:W-:Y:S04]  /*3ea0*/  STS.U16 [R7+UR4+0x7800], R3 ;  /* 0x0078000307007988 */ /* 0x0041e80008000404 */
[----:B0-----:R-:W2:Y:S04]  /*3eb0*/  LDL.LU R3, [R1+0xc] ;  /* 0x00000c0001037983 */ /* 0x001ea80000300800 */
[----:B------:R0:W-:Y:S04]  /*3ec0*/  STS.U16 [R7+UR4+0x6800], R24 ;  /* 0x0068001807007988 */ /* 0x0001e80008000404 */
[----:B-----5:R1:W-:Y:S04]  /*3ed0*/  STS.U16 [R7+UR4+0x8800], R26 ;  /* 0x0088001a07007988 */ /* 0x0203e80008000404 */
[----:B------:R5:W-:Y:S04]  /*3ee0*/  STS.U16 [R7+UR4+0x9800], R28 ;  /* 0x0098001c07007988 */ /* 0x000be80008000404 */
[----:B0-----:R-:W2:Y:S04]  /*3ef0*/  LDL.LU R24, [R1+0x24] ;  /* 0x0000240001187983 */ /* 0x001ea80000300800 */
[----:B-1----:R-:W2:Y:S04]  /*3f00*/  LDL.LU R26, [R1+0x20] ;  /* 0x00002000011a7983 */ /* 0x002ea80000300800 */
[----:B----4-:R0:W-:Y:S04]  /*3f10*/  STS.U16 [R7+UR4+0xa800], R2 ;  /* 0x00a8000207007988 */ /* 0x0101e80008000404 */
[----:B-----5:R-:W4:Y:S04]  /*3f20*/  LDL.LU R28, [R1+0x1c] ;  /* 0x00001c00011c7983 */ /* 0x020f280000300800 */
[----:B------:R1:W-:Y:S04]  /*3f30*/  STS.U16 [R7+UR4+0xb800], R15 ;  /* 0x00b8000f07007988 */ /* 0x0003e80008000404 */
[----:B0-----:R-:W5:Y:S04]  /*3f40*/  LDL.LU R2, [R1+0x18] ;  /* 0x0000180001027983 */ /* 0x001f680000300800 */
[----:B------:R-:W4:Y:S04]  /*3f50*/  LDL.LU R0, [R1+0x8] ;  /* 0x0000080001007983 */ /* 0x000f280000300800 */
[----:B------:R-:W4:Y:S04]  /*3f60*/  LDL.LU R17, [R1+0x4] ;  /* 0x0000040001117983 */ /* 0x000f280000300800 */
[----:B-1----:R-:W4:Y:S04]  /*3f70*/  LDL.LU R15, [R1] ;  /* 0x00000000010f7983 */ /* 0x002f280000300800 */
[----:B------:R0:W-:Y:S04]  /*3f80*/  STS.U16 [R7+UR4+0xc800], R14 ;  /* 0x00c8000e07007988 */ /* 0x0001e80008000404 */
[----:B------:R1:W-:Y:S04]  /*3f90*/  STS.U16 [R7+UR4+0xd800], R29 ;  /* 0x00d8001d07007988 */ /* 0x0003e80008000404 */
[----:B------:R1:W-:Y:S04]  /*3fa0*/  STS.U16 [R7+UR4+0xe800], R27 ;  /* 0x00e8001b07007988 */ /* 0x0003e80008000404 */
[----:B0-----:R-:W4:Y:S04]  /*3fb0*/  LDL.LU R14, [R1+0xad4] ;  /* 0x000ad400010e7983 */ /* 0x001f280000300800 */
[----:B-1----:R-:W4:Y:S04]  /*3fc0*/  LDL.LU R29, [R1+0xad0] ;  /* 0x000ad000011d7983 */ /* 0x002f280000300800 */
[----:B------:R-:W4:Y:S04]  /*3fd0*/  LDL.LU R27, [R1+0xacc] ;  /* 0x000acc00011b7983 */ /* 0x000f280000300800 */
        /* <DEDUP_REMOVED lines=8> */
[----:B------:R3:W-:Y:S04]  /*4060*/  STS.U16 [R7+UR4+0x14800], R12 ;  /* 0x0148000c07007988 */ /* 0x0007e80008000404 */
[----:B0-----:R-:W4:Y:S04]  /*4070*/  LDL.LU R19, [R1+0xabc] ;  /* 0x000abc0001137983 */ /* 0x001f280000300800 */
[----:B-1----:R-:W4:Y:S04]  /*4080*/  LDL.LU R13, [R1+0xab8] ;  /* 0x000ab800010d7983 */ /* 0x002f280000300800 */
[----:B---3--:R-:W3:Y:S04]  /*4090*/  LDL.LU R12, [R1+0xab4] ;  /* 0x000ab400010c7983 */ /* 0x008ee80000300800 */
[----:B------:R0:W-:Y:S04]  /*40a0*/  STS.U16 [R7+UR4+0x15800], R11 ;  /* 0x0158000b07007988 */ /* 0x0001e80008000404 */
[----:B------:R1:W-:Y:S04]  /*40b0*/  STS.U16 [R7+UR4+0x16800], R10 ;  /* 0x0168000a07007988 */ /* 0x0003e80008000404 */
[----:B------:R1:W-:Y:S04]  /*40c0*/  STS.U16 [R7+UR4+0x17800], R9 ;  /* 0x0178000907007988 */ /* 0x0003e80008000404 */
[----:B0-----:R-:W3:Y:S04]  /*40d0*/  LDL.LU R11, [R1+0xab0] ;  /* 0x000ab000010b7983 */ /* 0x001ee80000300800 */
[----:B-1----:R-:W3:Y:S04]  /*40e0*/  LDL.LU R10, [R1+0xaac] ;  /* 0x000aac00010a7983 */ /* 0x002ee80000300800 */
[----:B------:R-:W3:Y:S04]  /*40f0*/  LDL.LU R9, [R1+0xaa8] ;  /* 0x000aa80001097983 */ /* 0x000ee80000300800 */
        /* <DEDUP_REMOVED lines=12> */
[----:B--2---:R0:W-:Y:S04]  /*41c0*/  STS.U16 [R7+UR4+0x1e800], R3 ;  /* 0x01e8000307007988 */ /* 0x0041e80008000404 */
[----:B0-----:R-:W2:Y:S01]  /*41d0*/  LDL.LU R3, [R1+0xa8c] ;  /* 0x000a8c0001037983 */ /* 0x001ea20000300800 */
[----:B------:R-:W-:-:S03]  /*41e0*/  LOP3.LUT R4, R4, 0x60, RZ, 0x3c, !PT ;  /* 0x0000006004047812 */ /* 0x000fc600078e3cff */
[----:B--2---:R0:W-:Y:S04]  /*41f0*/  STS.U16 [R7+UR4+0x1f800], R3 ;  /* 0x01f8000307007988 */ /* 0x0041e80008000404 */
[----:B------:R1:W-:Y:S04]  /*4200*/  STS.U16 [R4+UR4+0xc00], R24 ;  /* 0x000c001804007988 */ /* 0x0003e80008000404 */
[----:B------:R2:W-:Y:S04]  /*4210*/  STS.U16 [R4+UR4+0x1c00], R26 ;  /* 0x001c001a04007988 */ /* 0x0005e80008000404 */
[----:B0-----:R-:W3:Y:S04]  /*4220*/  LDL.LU R3, [R1+0x14] ;  /* 0x0000140001037983 */ /* 0x001ee80000300800 */
[----:B------:R-:W3:Y:S04]  /*4230*/  LDL.LU R7, [R1+0x10] ;  /* 0x0000100001077983 */ /* 0x000ee80000300800 */
[----:B-1----:R-:W3:Y:S04]  /*4240*/  LDL.LU R24, [R1+0xa88] ;  /* 0x000a880001187983 */ /* 0x002ee80000300800 */
[----:B--2---:R-:W2:Y:S04]  /*4250*/  LDL.LU R26, [R1+0xa84] ;  /* 0x000a8400011a7983 */ /* 0x004ea80000300800 */
[----:B----4-:R0:W-:Y:S04]  /*4260*/  STS.U16 [R4+UR4+0x2c00], R28 ;  /* 0x002c001c04007988 */ /* 0x0101e80008000404 */
[----:B-----5:R1:W-:Y:S04]  /*4270*/  STS.U16 [R4+UR4+0x3c00], R2 ;  /* 0x003c000204007988 */ /* 0x0203e80008000404 */
[----:B0-----:R-:W4:Y:S04]  /*4280*/  LDL.LU R28, [R1+0xa80] ;  /* 0x000a8000011c7983 */ /* 0x001f280000300800 */
[----:B-1----:R-:W5:Y:S04]  /*4290*/  LDL.LU R2, [R1+0xa7c] ;  /* 0x000a7c0001027983 */ /* 0x002f680000300800 */
[----:B------:R0:W-:Y:S02]  /*42a0*/  STS.U16 [R4+UR4+0x6c00], R0 ;  /* 0x006c000004007988 */ /* 0x0001e40008000404 */
[----:B0-----:R-:W-:-:S05]  /*42b0*/  MOV R0, 0xff800000 ;  /* 0xff80000000007802 */ /* 0x001fca0000000f00 */
[----:B------:R-:W-:Y:S04]  /*42c0*/  STL [R1+0x214], R0 ;  /* 0x0002140001007387 */ /* 0x000fe80000100800 */
[----:B------:R-:W-:Y:S04]  /*42d0*/  STS.U16 [R4+UR4+0x7c00], R17 ;  /* 0x007c001104007988 */ /* 0x000fe80008000404 */
[----:B------:R-:W-:Y:S04]  /*42e0*/  STS.U16 [R4+UR4+0x8c00], R15 ;  /* 0x008c000f04007988 */ /* 0x000fe80008000404 */
[----:B---3--:R-:W-:Y:S04]  /*42f0*/  STS.U16 [R4+UR4+0xcc00], R22 ;  /* 0x00cc001604007988 */ /* 0x008fe80008000404 */
        /* <DEDUP_REMOVED lines=18> */
[----:B------:R0:W-:Y:S02]  /*4420*/  STS.U16 [R4+UR4+0x4c00], R3 ;  /* 0x004c000304007988 */ /* 0x0001e40008000404 */
[----:B0-----:R-:W-:-:S05]  /*4430*/  IMAD.MOV.U32 R3, RZ, RZ, 0x3f800000 ;  /* 0x3f800000ff037424 */ /* 0x001fca00078e00ff */
[----:B------:R-:W-:Y:S04]  /*4440*/  STL [R1+0x670], R3 ;  /* 0x0006700301007387 */ /* 0x000fe80000100800 */
[----:B-----5:R0:W-:Y:S02]  /*4450*/  STS.U16 [R4+UR4+0x1fc00], R2 ;  /* 0x01fc000204007988 */ /* 0x0201e40008000404 */
[----:B0-----:R-:W-:-:S05]  /*4460*/  IMAD.MOV.U32 R2, RZ, RZ, 0x3f800000 ;  /* 0x3f800000ff027424 */ /* 0x001fca00078e00ff */
[----:B------:R0:W-:Y:S04]  /*4470*/  STL [R1+0x674], R2 ;  /* 0x0006740201007387 */ /* 0x0001e80000100800 */
[----:B------:R0:W-:Y:S04]  /*4480*/  STL [R1+0x300], RZ ;  /* 0x000300ff01007387 */ /* 0x0001e80000100800 */
[----:B------:R0:W-:Y:S04]  /*4490*/  STL [R1+0x210], R0 ;  /* 0x0002100001007387 */ /* 0x0001e80000100800 */
[----:B------:R0:W-:Y:S04]  /*44a0*/  STL [R1+0x304], RZ ;  /* 0x000304ff01007387 */ /* 0x0001e80000100800 */
        /* <DEDUP_REMOVED lines=115> */
[----:B------:R0:W-:Y:S04]  /*4be0*/  STS.U16 [R4+UR4+0x5c00], R7 ;  /* 0x005c000704007988 */ /* 0x0001e80008000404 */
[----:B----4-:R0:W-:Y:S04]  /*4bf0*/  STS.U16 [R4+UR4+0x9c00], R28 ;  /* 0x009c001c04007988 */ /* 0x0101e80008000404 */
[----:B--2---:R0:W-:Y:S04]  /*4c00*/  STS.U16 [R4+UR4+0xac00], R26 ;  /* 0x00ac001a04007988 */ /* 0x0041e80008000404 */
[----:B------:R0:W-:Y:S01]  /*4c10*/  STS.U16 [R4+UR4+0xbc00], R24 ;  /* 0x00bc001804007988 */ /* 0x0001e20008000404 */
[----:B------:R-:W1:Y:S03]  /*4c20*/  LDCU UR4, c[0x0][0x3f0] ;  /* 0x00007e00ff0477ac */ /* 0x000e660008000800 */
        /* <DEDUP_REMOVED lines=10> */
[----:B------:R0:W-:Y:S01]  /*4cd0*/  STL [R1+0x64c], RZ ;  /* 0x00064cff01007387 */ /* 0x0001e20000100800 */
[----:B-1----:R-:W-:-:S09]  /*4ce0*/  UISETP.GE.AND UP0, UPT, UR4, 0x1, UPT ;  /* 0x000000010400788c */ /* 0x002fd2000bf06270 */
[----:B0-----:R-:W-:Y:S05]  /*4cf0*/  BRA.U !UP0, `(.L_x_0) ;  /* 0x0000027908287547 */ /* 0x001fea000b800000 */
[----:B------:R-:W0:Y:S01]  /*4d00*/  S2R R15, SR_TID.X ;  /* 0x00000000000f7919 */ /* 0x000e220000002100 */
[----:B------:R-:W1:Y:S01]  /*4d10*/  LDCU UR7, c[0x0][0x3c8] ;  /* 0x00007900ff0777ac */ /* 0x000e620008000800 */
[----:B------:R-:W2:Y:S01]  /*4d20*/  LDCU.64 UR10, c[0x0][0x388] ;  /* 0x00007100ff0a77ac */ /* 0x000ea20008000a00 */
[----:B------:R-:W3:Y:S02]  /*4d30*/  LDCU.64 UR4, c[0x0][0x3d0] ;  /* 0x00007a00ff0477ac */ /* 0x000ee40008000a00 */
[----:B---3--:R-:W-:Y:S01]  /*4d40*/  UIMAD UR4, UR6, UR4, URZ ;  /* 0x00000004060472a4 */ /* 0x008fe2000f8e02ff */
[----:B0-----:R-:W-:Y:S02]  /*4d50*/  SHF.R.U32.HI R17, RZ, 0x8, R15 ;  /* 0x00000008ff117819 */ /* 0x001fe4000001160f */
[----:B------:R-:W0:Y:S02]  /*4d60*/  LDC.64 R14, c[0x0][0x3c0] ;  /* 0x0000f000ff0e7b82 */ /* 0x000e240000000a00 */
[----:B------:R-:W-:-:S05]  /*4d70*/  SGXT.U32 R17, R17, 0x1 ;  /* 0x000000011111781a */ /* 0x000fca0000000000 */
[----:B0-----:R-:W-:Y:S02]  /*4d80*/  IMAD R0, R17, R15, RZ ;  /* 0x0000000f11007224 */ /* 0x001fe400078e02ff */
[----:B------:R-:W0:Y:S01]  /*4d90*/  S2R R17, SR_TID.X ;  /* 0x0000000000117919 */ /* 0x000e220000002100 */
[----:B------:R-:W-:Y:S02]  /*4da0*/  IMAD R14, R14, UR6, RZ ;  /* 0x000000060e0e7c24 */ /* 0x000fe4000f8e02ff */
[----:B------:R-:W-:-:S05]  /*4db0*/  LEA R27, R15, R0, 0x1 ;  /* 0x000000000f1b7211 */ /* 0x000fca00078e08ff */
[C---:B------:R-:W-:Y:S01]  /*4dc0*/  IMAD R0, R15.reuse, 0x2, R27 ;  /* 0x000000020f007824 */ /* 0x040fe200078e021b */
[----:B------:R-:W-:Y:S03]  /*4dd0*/  STL [R1+0xbf8], R27 ;  /* 0x000bf81b01007387 */ /* 0x000fe60000100800 */
[C---:B------:R-:W-:Y:S01]  /*4de0*/  IMAD R29, R15.reuse, 0x2, R0 ;  /* 0x000000020f1d7824 */ /* 0x040fe200078e0200 */
[----:B------:R3:W-:Y:S04]  /*4df0*/  STL [R1+0xa0], R0 ;  /* 0x0000a00001007387 */ /* 0x0007e80000100800 */
[----:B---3--:R-:W-:-:S05]  /*4e00*/  LEA R0, R15, R29, 0x1 ;  /* 0x0000001d0f007211 */ /* 0x008fca00078e08ff */
[----:B------:R-:W-:Y:S01]  /*4e10*/  IMAD R9, R15, 0x2, R0 ;  /* 0x000000020f097824 */ /* 0x000fe200078e0200 */
[----:B------:R3:W-:Y:S01]  /*4e20*/  STL [R1+0xac], R0 ;  /* 0x0000ac0001007387 */ /* 0x0007e20000100800 */
[----:B0-----:R-:W-:-:S05]  /*4e30*/  LOP3.LUT R17, R17, 0xff, RZ, 0xc0, !PT ;  /* 0x000000ff11117812 */ /* 0x001fca00078ec0ff */
[----:B-1----:R-:W-:Y:S02]  /*4e40*/  IMAD R24, R17, UR7, RZ ;  /* 0x0000000711187c24 */ /* 0x002fe4000f8e02ff */
[----:B---3--:R-:W-:-:S03]  /*4e50*/  IMAD R0, R15, 0x2, R9 ;  /* 0x000000020f007824 */ /* 0x008fc600078e0209 */
[C---:B------:R-:W-:Y:S01]  /*4e60*/  SHF.L.U32 R22, R24.reuse, 0x1, RZ ;  /* 0x0000000118167819 */ /* 0x040fe200000006ff */
[----:B------:R-:W-:Y:S01]  /*4e70*/  IMAD.HI R24, R24, 0x2, RZ ;  /* 0x0000000218187827 */ /* 0x000fe200078e02ff */
[C---:B------:R-:W-:Y:S01]  /*4e80*/  LEA R8, R15.reuse, R0, 0x1 ;  /* 0x000000000f087211 */ /* 0x040fe200078e08ff */
[----:B------:R0:W-:Y:S04]  /*4e90*/  STL [R1], R0 ;  /* 0x0000000001007387 */ /* 0x0001e80000100800 */
[C---:B------:R-:W-:Y:S01]  /*4ea0*/  IMAD R6, R15.reuse, 0x2, R8 ;  /* 0x000000020f067824 */ /* 0x040fe200078e0208 */
[----:B------:R-:W-:Y:S03]  /*4eb0*/  STL [R1+0xbd0], R8 ;  /* 0x000bd00801007387 */ /* 0x000fe60000100800 */
[----:B0-----:R-:W-:-:S05]  /*4ec0*/  IMAD R0, R15, 0x2, R6 ;  /* 0x000000020f007824 */ /* 0x001fca00078e0206 */
[C---:B------:R-:W-:Y:S01]  /*4ed0*/  LEA R11, R15.reuse, R0, 0x1 ;  /* 0x000000000f0b7211 */ /* 0x040fe200078e08ff */
[----:B------:R0:W-:Y:S04]  /*4ee0*/  STL [R1+0x4], R0 ;  /* 0x0000040001007387 */ /* 0x0001e80000100800 */
[----:B------:R-:W-:-:S04]  /*4ef0*/  IMAD R10, R15, 0x2, R11 ;  /* 0x000000020f0a7824 */ /* 0x000fc800078e020b */
[C---:B------:R-:W-:Y:S01]  /*4f00*/  IMAD R16, R15.reuse, 0x2, R10 ;  /* 0x000000020f107824 */ /* 0x040fe200078e020a */
[----:B------:R-:W-:Y:S04]  /*4f10*/  STL.64 [R1+0xba8], R10 ;  /* 0x000ba80a01007387 */ /* 0x000fe80000100a00 */
[----:B------:R-:W-:-:S05]  /*4f20*/  LEA R7, R15, R16, 0x1 ;  /* 0x000000100f077211 */ /* 0x000fca00078e08ff */
[C---:B0-----:R-:W-:Y:S01]  /*4f30*/  IMAD R0, R15.reuse, 0x2, R7 ;  /* 0x000000020f007824 */ /* 0x041fe200078e0207 */
[----:B------:R-:W-:Y:S03]  /*4f40*/  STL.64 [R1+0xbc0], R6 ;  /* 0x000bc00601007387 */ /* 0x000fe60000100a00 */
[----:B------:R-:W-:-:S05]  /*4f50*/  IMAD R2, R15, 0x2, R0 ;  /* 0x000000020f027824 */ /* 0x000fca00078e0200 */
[----:B------:R-:W-:-:S05]  /*4f60*/  LEA R13, R15, R2, 0x1 ;  /* 0x000000020f0d7211 */ /* 0x000fca00078e08ff */
[----:B------:R-:W-:-:S04]  /*4f70*/  IMAD R12, R15, 0x2, R13 ;  /* 0x000000020f0c7824 */ /* 0x000fc800078e020d */
[C---:B------:R-:W-:Y:S01]  /*4f80*/  IMAD R2, R15.reuse, 0x2, R12 ;  /* 0x000000020f027824 */ /* 0x040fe200078e020c */
[----:B------:R0:W-:Y:S04]  /*4f90*/  STL.64 [R1+0xb80], R12 ;  /* 0x000b800c01007387 */ /* 0x0001e80000100a00 */
[----:B------:R-:W-:-:S05]  /*4fa0*/  LEA R3, R15, R2, 0x1 ;  /* 0x000000020f037211 */ /* 0x000fca00078e08ff */
[C---:B------:R-:W-:Y:S02]  /*4fb0*/  IMAD R2, R15.reuse, 0x2, R3 ;  /* 0x000000020f027824 */ /* 0x040fe400078e0203 */
[----:B0-----:R-:W-:Y:S02]  /*4fc0*/  IMAD.MOV.U32 R13, RZ, RZ, R16 ;  /* 0x000000ffff0d7224 */ /* 0x001fe400078e0010 */
[----:B------:R-:W-:Y:S01]  /*4fd0*/  IMAD R4, R15, 0x2, R2 ;  /* 0x000000020f047824 */ /* 0x000fe200078e0202 */
[----:B------:R-:W-:Y:S01]  /*4fe0*/  STL.64 [R1+0xb68], R2 ;  /* 0x000b680201007387 */ /* 0x000fe20000100a00 */
[----:B------:R-:W-:-:S03]  /*4ff0*/  IMAD.SHL.U32 R16, R14, 0x2, RZ ;  /* 0x000000020e107824 */ /* 0x000fc600078e00ff */
[----:B------:R0:W-:Y:S02]  /*5000*/  STL [R1+0x9c], R4 ;  /* 0x00009c0401007387 */ /* 0x0001e40000100800 */
[----:B--2---:R-:W-:Y:S01]  /*5010*/  IADD3 R22, P0, P1, R22, UR10, R16 ;  /* 0x0000000a16167c10 */ /* 0x004fe2000f91e010 */
[----:B------:R-:W-:Y:S01]  /*5020*/  IMAD.HI R16, R14, 0x2, RZ ;  /* 0x000000020e107827 */ /* 0x000fe200078e02ff */
[----:B------:R-:W1:Y:S01]  /*5030*/  LDCU UR10, c[0x0][0x3a8] ;  /* 0x00007500ff0a77ac */ /* 0x000e620008000800 */
[----:B0-----:R-:W-:-:S05]  /*5040*/  LEA R4, R15, R4, 0x1 ;  /* 0x000000040f047211 */ /* 0x001fca00078e08ff */
[C---:B------:R-:W-:Y:S01]  /*5050*/  IMAD R2, R15.reuse, 0x2, R4 ;  /* 0x000000020f027824 */ /* 0x040fe200078e0204 */
[----:B------:R0:W-:Y:S03]  /*5060*/  STL [R1+0x98], R4 ;  /* 0x0000980401007387 */ /* 0x0001e60000100800 */
[C---:B------:R-:W-:Y:S01]  /*5070*/  IMAD R6, R15.reuse, 0x2, R2 ;  /* 0x000000020f067824 */ /* 0x040fe200078e0202 */
[----:B------:R2:W-:Y:S04]  /*5080*/  STL [R1+0x94], R2 ;  /* 0x0000940201007387 */ /* 0x0005e80000100800 */
[C---:B------:R-:W-:Y:S02]  /*5090*/  LEA R11, R15.reuse, R6, 0x1 ;  /* 0x000000060f0b7211 */ /* 0x040fe400078e08ff */
[----:B------:R-:W-:Y:S01]  /*50a0*/  IADD3.X R16, PT, PT, R24, UR11, R16, P0, P1 ;  /* 0x0000000b18107c10 */ /* 0x000fe200087e2410 */
[----:B0-----:R-:W0:Y:S01]  /*50b0*/  LDC R4, c[0x0][0x3d8] ;  /* 0x0000f600ff047b82 */ /* 0x001e220000000800 */
[----:B------:R-:W3:Y:S01]  /*50c0*/  LDCU UR11, c[0x0][0x3f0] ;  /* 0x00007e00ff0b77ac */ /* 0x000ee20008000800 */
[----:B--2---:R-:W-:-:S05]  /*50d0*/  IMAD R2, R15, 0x2, R11 ;  /* 0x000000020f027824 */ /* 0x004fca00078e020b */
[----:B------:R2:W-:Y:S02]  /*50e0*/  STL [R1+0x88], R2 ;  /* 0x0000880201007387 */ /* 0x0005e40000100800 */
[----:B--2---:R-:W-:-:S05]  /*50f0*/  IMAD R2, R15, 0x2, R2 ;  /* 0x000000020f027824 */ /* 0x004fca00078e0202 */
[----:B------:R2:W-:Y:S02]  /*5100*/  STL [R1+0x84], R2 ;  /* 0x0000840201007387 */ /* 0x0005e40000100800 */
[----:B--2---:R-:W-:-:S05]  /*5110*/  LEA R2, R15, R2, 0x1 ;  /* 0x000000020f027211 */ /* 0x004fca00078e08ff */
[----:B------:R-:W-:-:S05]  /*5120*/  IMAD R3, R15, 0x2, R2 ;  /* 0x000000020f037824 */ /* 0x000fca00078e0202 */
[----:B------:R2:W-:Y:S02]  /*5130*/  STL [R1+0x7c], R3 ;  /* 0x00007c0301007387 */ /* 0x0005e40000100800 */
[----:B--2---:R-:W-:-:S05]  /*5140*/  IMAD R3, R15, 0x2, R3 ;  /* 0x000000020f037824 */ /* 0x004fca00078e0203 */
[----:B------:R2:W-:Y:S02]  /*5150*/  STL [R1+0x78], R3 ;  /* 0x0000780301007387 */ /* 0x0005e40000100800 */
[----:B--2---:R-:W-:-:S05]  /*5160*/  LEA R3, R15, R3, 0x1 ;  /* 0x000000030f037211 */ /* 0x004fca00078e08ff */
[----:B------:R2:W-:Y:S02]  /*5170*/  STL [R1+0x74], R3 ;  /* 0x0000740301007387 */ /* 0x0005e40000100800 */
[----:B--2---:R-:W-:-:S05]  /*5180*/  IMAD R3, R15, 0x2, R3 ;  /* 0x000000020f037824 */ /* 0x004fca00078e0203 */
[----:B------:R2:W-:Y:S02]  /*5190*/  STL [R1+0x70], R3 ;  /* 0x0000700301007387 */ /* 0x0005e40000100800 */
[----:B--2---:R-:W-:-:S05]  /*51a0*/  IMAD R3, R15, 0x2, R3 ;  /* 0x000000020f037824 */ /* 0x004fca00078e0203 */
[C---:B------:R-:W-:Y:S01]  /*51b0*/  LEA R20, R15.reuse, R3, 0x1 ;  /* 0x000000030f147211 */ /* 0x040fe200078e08ff */
[----:B------:R2:W-:Y:S04]  /*51c0*/  STL [R1+0x6c], R3 ;  /* 0x00006c0301007387 */ /* 0x0005e80000100800 */
[----:B--2---:R-:W-:-:S04]  /*51d0*/  IMAD R3, R15, 0x2, R20 ;  /* 0x000000020f037824 */ /* 0x004fc800078e0214 */
[C---:B------:R-:W-:Y:S01]  /*51e0*/  IMAD R23, R15.reuse, 0x2, R3 ;  /* 0x000000020f177824 */ /* 0x040fe200078e0203 */
[----:B------:R2:W-:Y:S04]  /*51f0*/  STL [R1+0x64], R3 ;  /* 0x0000640301007387 */ /* 0x0005e80000100800 */
[----:B--2---:R-:W-:-:S05]  /*5200*/  LEA R3, R15, R23, 0x1 ;  /* 0x000000170f037211 */ /* 0x004fca00078e08ff */
[----:B------:R2:W-:Y:S02]  /*5210*/  STL [R1+0x5c], R3 ;  /* 0x00005c0301007387 */ /* 0x0005e40000100800 */
[----:B--2---:R-:W-:-:S04]  /*5220*/  IMAD R3, R15, 0x2, R3 ;  /* 0x000000020f037824 */ /* 0x004fc800078e0203 */
[C---:B------:R-:W-:Y:S01]  /*5230*/  IMAD R21, R15.reuse, 0x2, R3 ;  /* 0x000000020f157824 */ /* 0x040fe200078e0203 */
[----:B------:R2:W-:Y:S04]  /*5240*/  STL [R1+0x58], R3 ;  /* 0x0000580301007387 */ /* 0x0005e80000100800 */
[----:B------:R-:W-:-:S05]  /*5250*/  LEA R10, R15, R21, 0x1 ;  /* 0x000000150f0a7211 */ /* 0x000fca00078e08ff */
[----:B--2---:R-:W-:-:S05]  /*5260*/  IMAD R3, R15, 0x2, R10 ;  /* 0x000000020f037824 */ /* 0x004fca00078e020a */
[----:B------:R2:W-:Y:S02]  /*5270*/  STL [R1+0x4c], R3 ;  /* 0x00004c0301007387 */ /* 0x0005e40000100800 */
[----:B--2---:R-:W-:-:S05]  /*5280*/  IMAD R3, R15, 0x2, R3 ;  /* 0x000000020f037824 */ /* 0x004fca00078e0203 */
[----:B------:R2:W-:Y:S02]  /*5290*/  STL [R1+0x48], R3 ;  /* 0x0000480301007387 */ /* 0x0005e40000100800 */
[----:B--2---:R-:W-:-:S05]  /*52a0*/  LEA R3, R15, R3, 0x1 ;  /* 0x000000030f037211 */ /* 0x004fca00078e08ff */
[C---:B------:R-:W-:Y:S01]  /*52b0*/  IMAD R7, R15.reuse, 0x2, R3 ;  /* 0x000000020f077824 */ /* 0x040fe200078e0203 */
[----:B------:R2:W-:Y:S03]  /*52c0*/  STL [R1+0x44], R3 ;  /* 0x0000440301007387 */ /* 0x0005e60000100800 */
[C-C-:B------:R-:W-:Y:S01]  /*52d0*/  IMAD R14, R15.reuse, 0x2, R7.reuse ;  /* 0x000000020f0e7824 */ /* 0x140fe200078e0207 */
[----:B------:R4:W-:Y:S03]  /*52e0*/  STL.64 [R1+0xbe0], R10 ;  /* 0x000be00a01007387 */ /* 0x0009e60000100a00 */
[C---:B------:R-:W-:Y:S02]  /*52f0*/  IMAD R14, R15.reuse, 0x2, R14 ;  /* 0x000000020f0e7824 */ /* 0x040fe400078e020e */
[----:B--2---:R-:W-:-:S03]  /*5300*/  IMAD R3, R15, 0x2, R7 ;  /* 0x000000020f037824 */ /* 0x004fc600078e0207 */
[C---:B------:R-:W-:Y:S02]  /*5310*/  LEA R14, R15.reuse, R14, 0x1 ;  /* 0x0000000e0f0e7211 */ /* 0x040fe400078e08ff */
[----:B------:R2:W-:Y:S01]  /*5320*/  STL [R1+0x3c], R3 ;  /* 0x00003c0301007387 */ /* 0x0005e20000100800 */
[----:B----4-:R-:W4:Y:S01]  /*5330*/  LDC.64 R10, c[0x0][0x390] ;  /* 0x0000e400ff0a7b82 */ /* 0x010f220000000a00 */
[----:B--2---:R-:W-:-:S05]  /*5340*/  LEA R3, R15, R3, 0x1 ;  /* 0x000000030f037211 */ /* 0x004fca00078e08ff */
[----:B------:R2:W-:Y:S02]  /*5350*/  STL [R1+0x38], R3 ;  /* 0x0000380301007387 */ /* 0x0005e40000100800 */
[C---:B--2---:R-:W-:Y:S01]  /*5360*/  IMAD R3, R15.reuse, 0x2, R3 ;  /* 0x000000020f037824 */ /* 0x044fe200078e0203 */
[----:B----4-:R-:W-:Y:S01]  /*5370*/  MOV R27, R10 ;  /* 0x0000000a001b7202 */ /* 0x010fe20000000f00 */
[----:B------:R-:W-:Y:S02]  /*5380*/  IMAD.MOV.U32 R12, RZ, RZ, R11 ;  /* 0x000000ffff0c7224 */ /* 0x000fe400078e000b */
[----:B------:R-:W-:-:S05]  /*5390*/  IMAD R8, R15, 0x2, R3 ;  /* 0x000000020f087824 */ /* 0x000fca00078e0203 */
[----:B------:R-:W-:-:S05]  /*53a0*/  LEA R3, R15, R8, 0x1 ;  /* 0x000000080f037211 */ /* 0x000fca00078e08ff */
[----:B------:R2:W-:Y:S02]  /*53b0*/  STL [R1+0x2c], R3 ;  /* 0x00002c0301007387 */ /* 0x0005e40000100800 */
[----:B--2---:R-:W-:-:S04]  /*53c0*/  IMAD R3, R15, 0x2, R3 ;  /* 0x000000020f037824 */ /* 0x004fc800078e0203 */
[C---:B------:R-:W-:Y:S01]  /*53d0*/  IMAD R26, R15.reuse, 0x2, R3 ;  /* 0x000000020f1a7824 */ /* 0x040fe200078e0203 */
[----:B------:R2:W-:Y:S04]  /*53e0*/  STL [R1+0x28], R3 ;  /* 0x0000280301007387 */ /* 0x0005e80000100800 */
[----:B------:R-:W-:-:S05]  /*53f0*/  LEA R5, R15, R26, 0x1 ;  /* 0x0000001a0f057211 */ /* 0x000fca00078e08ff */
[C---:B------:R-:W-:Y:S01]  /*5400*/  IMAD R5, R15.reuse, 0x2, R5 ;  /* 0x000000020f057824 */ /* 0x040fe200078e0205 */
[----:B--2---:R-:W2:Y:S04]  /*5410*/  S2R R3, SR_TID.X ;  /* 0x0000000000037919 */ /* 0x004ea80000002100 */
[----:B------:R4:W-:Y:S02]  /*5420*/  STL [R1+0x1c], R5 ;  /* 0x00001c0501007387 */ /* 0x0009e40000100800 */
[----:B----4-:R-:W-:-:S05]  /*5430*/  IMAD R5, R15, 0x2, R5 ;  /* 0x000000020f057824 */ /* 0x010fca00078e0205 */
[----:B------:R4:W-:Y:S02]  /*5440*/  STL [R1+0x18], R5 ;  /* 0x0000180501007387 */ /* 0x0009e40000100800 */
[----:B----4-:R-:W-:Y:S02]  /*5450*/  LEA R5, R15, R5, 0x1 ;  /* 0x000000050f057211 */ /* 0x010fe400078e08ff */
[----:B--2---:R-:W-:-:S03]  /*5460*/  LOP3.LUT R28, R3, 0x7f, RZ, 0xc0, !PT ;  /* 0x0000007f031c7812 */ /* 0x004fc600078ec0ff */
[C---:B------:R-:W-:Y:S01]  /*5470*/  IMAD R5, R15.reuse, 0x2, R5 ;  /* 0x000000020f057824 */ /* 0x040fe200078e0205 */
[----:B------:R-:W-:Y:S01]  /*5480*/  SHF.R.U32.HI R25, RZ, 0x7, R3 ;  /* 0x00000007ff197819 */ /* 0x000fe20000011603 */
[----:B------:R-:W-:Y:S02]  /*5490*/  IMAD R28, R28, UR5, RZ ;  /* 0x000000051c1c7c24 */ /* 0x000fe4000f8e02ff */
[----:B------:R-:W-:Y:S01]  /*54a0*/  IMAD R19, R15, 0x2, R5 ;  /* 0x000000020f137824 */ /* 0x000fe200078e0205 */
[----:B------:R-:W-:Y:S02]  /*54b0*/  SGXT.U32 R25, R25, 0x2 ;  /* 0x000000021919781a */ /* 0x000fe40000000000 */
[----:B------:R-:W-:Y:S01]  /*54c0*/  SHF.R.U32.HI R3, RZ, 0x8, R3 ;  /* 0x00000008ff037819 */ /* 0x000fe20000011603 */
[----:B------:R-:W-:Y:S01]  /*54d0*/  IMAD R18, R15, 0x2, R19 ;  /* 0x000000020f127824 */ /* 0x000fe200078e0213 */
[----:B------:R-:W-:Y:S01]  /*54e0*/  USHF.L.U32 UR5, UR4, 0x1, URZ ;  /* 0x0000000104057899 */ /* 0x000fe200080006ff */
[----:B0-----:R-:W-:Y:S01]  /*54f0*/  IMAD R25, R25, R4, RZ ;  /* 0x0000000419197224 */ /* 0x001fe200078e02ff */
[----:B------:R-:W-:Y:S01]  /*5500*/  SGXT.U32 R3, R3, 0x1 ;  /* 0x000000010303781a */ /* 0x000fe20000000000 */
[----:B------:R-:W-:Y:S01]  /*5510*/  IMAD R17, R15, 0x2, R18 ;  /* 0x000000020f117824 */ /* 0x000fe200078e0212 */
[----:B------:R0:W-:Y:S02]  /*5520*/  STL.64 [R1+0xab0], R18 ;  /* 0x000ab01201007387 */ /* 0x0001e40000100a00 */
[C---:B------:R-:W-:Y:S01]  /*5530*/  LEA R10, R4.reuse, R25, 0x2 ;  /* 0x00000019040a7211 */ /* 0x040fe200078e10ff */
[----:B------:R-:W-:Y:S01]  /*5540*/  IMAD R3, R3, R15, RZ ;  /* 0x0000000f03037224 */ /* 0x000fe200078e02ff */
[----:B------:R2:W-:Y:S03]  /*5550*/  STL [R1+0xb20], R17 ;  /* 0x000b201101007387 */ /* 0x0005e60000100800 */
[----:B------:R-:W-:-:S02]  /*5560*/  IMAD R11, R4, 0x4, R10 ;  /* 0x00000004040b7824 */ /* 0x000fc400078e020a */
[C---:B------:R-:W-:Y:S01]  /*5570*/  IMAD R10, R15.reuse, 0x2, R0 ;  /* 0x000000020f0a7824 */ /* 0x040fe200078e0200 */
[----:B0-----:R-:W-:Y:S01]  /*5580*/  MOV R18, R23 ;  /* 0x0000001700127202 */ /* 0x001fe20000000f00 */
[C---:B------:R-:W-:Y:S01]  /*5590*/  IMAD R23, R15.reuse, 0x2, R17 ;  /* 0x000000020f177824 */ /* 0x040fe200078e0211 */
[----:B------:R-:W-:Y:S01]  /*55a0*/  LEA R11, R4, R11, 0x2 ;  /* 0x0000000b040b7211 */ /* 0x000fe200078e10ff */
[----:B--2---:R-:W-:Y:S01]  /*55b0*/  IMAD.MOV.U32 R17, RZ, RZ, R21 ;  /* 0x000000ffff117224 */ /* 0x004fe200078e0015 */
[C---:B------:R-:W-:Y:S01]  /*55c0*/  LEA R10, R15.reuse, R10, 0x1 ;  /* 0x0000000a0f0a7211 */ /* 0x040fe200078e08ff */
[C---:B------:R-:W-:Y:S01]  /*55d0*/  IMAD R21, R15.reuse, 0x2, R23 ;  /* 0x000000020f157824 */ /* 0x040fe200078e0217 */
[----:B------:R0:W-:Y:S01]  /*55e0*/  STL [R1+0xb40], R23 ;  /* 0x000b401701007387 */ /* 0x0001e20000100800 */
[C---:B------:R-:W-:Y:S02]  /*55f0*/  IMAD R19, R15.reuse, 0x2, R26 ;  /* 0x000000020f137824 */ /* 0x040fe400078e021a */
[C---:B------:R-:W-:Y:S01]  /*5600*/  IMAD R10, R15.reuse, 0x2, R10 ;  /* 0x000000020f0a7824 */ /* 0x040fe200078e020a */
[----:B------:R2:W-:Y:S03]  /*5610*/  STL.64 [R1+0xbe8], R12 ;  /* 0x000be80c01007387 */ /* 0x0005e60000100a00 */
[C---:B------:R-:W-:Y:S01]  /*5620*/  IMAD R10, R15.reuse, 0x2, R10 ;  /* 0x000000020f0a7824 */ /* 0x040fe200078e020a */
[----:B0-----:R-:W-:Y:S01]  /*5630*/  MOV R23, R11 ;  /* 0x0000000b00177202 */ /* 0x001fe20000000f00 */
[----:B------:R-:W-:Y:S01]  /*5640*/  IMAD.MOV.U32 R11, RZ, RZ, R3 ;  /* 0x000000ffff0b7224 */ /* 0x000fe200078e0003 */
[----:B------:R-:W-:Y:S01]  /*5650*/  LEA R3, R15, R0, 0x1 ;  /* 0x000000000f037211 */ /* 0x000fe200078e08ff */
[----:B--2---:R-:W-:-:S02]  /*5660*/  IMAD.MOV.U32 R13, RZ, RZ, R8 ;  /* 0x000000ffff0d7224 */ /* 0x004fc400078e0008 */
[----:B------:R-:W2:Y:S01]  /*5670*/  LDL.LU R8, [R1+0xac] ;  /* 0x0000ac0001087983 */ /* 0x000ea20000300800 */
[----:B------:R-:W-:Y:S02]  /*5680*/  IMAD.MOV.U32 R12, RZ, RZ, R14 ;  /* 0x000000ffff0c7224 */ /* 0x000fe400078e000e */
[----:B------:R-:W-:-:S05]  /*5690*/  IMAD.SHL.U32 R14, R28, 0x2, RZ ;  /* 0x000000021c0e7824 */ /* 0x000fca00078e00ff */
[----:B------:R-:W-:Y:S01]  /*56a0*/  IADD3 R14, P0, P1, R14, UR5, R27 ;  /* 0x000000050e0e7c10 */ /* 0x000fe2000f91e01b */
[----:B--2---:R0:W-:Y:S04]  /*56b0*/  STL.64 [R1+0xbf0], R8 ;  /* 0x000bf00801007387 */ /* 0x0041e80000100a00 */
[----:B------:R-:W2:Y:S01]  /*56c0*/  LDL.LU R27, [R1+0xbf8] ;  /* 0x000bf800011b7983 */ /* 0x000ea20000300800 */
[----:B0-----:R-:W-:-:S04]  /*56d0*/  IMAD R9, R4, 0x4, R23 ;  /* 0x0000000404097824 */ /* 0x001fc800078e0217 */
[----:B------:R-:W-:Y:S02]  /*56e0*/  IMAD R24, R4, 0x4, R9 ;  /* 0x0000000404187824 */ /* 0x000fe400078e0209 */
[----:B------:R-:W-:-:S05]  /*56f0*/  IMAD R9, R15, 0x2, R26 ;  /* 0x000000020f097824 */ /* 0x000fca00078e021a */
[----:B------:R-:W-:Y:S02]  /*5700*/  LEA R9, R15, R9, 0x1 ;  /* 0x000000090f097211 */ /* 0x000fe400078e08ff */
[----:B------:R-:W-:-:S03]  /*5710*/  MOV R8, R20 ;  /* 0x0000001400087202 */ /* 0x000fc60000000f00 */
[C---:B------:R-:W-:Y:S01]  /*5720*/  IMAD R9, R15.reuse, 0x2, R9 ;  /* 0x000000020f097824 */ /* 0x040fe200078e0209 */
[----:B------:R-:W-:-:S03]  /*5730*/  LEA R20, R15, R21, 0x1 ;  /* 0x000000150f147211 */ /* 0x000fc600078e08ff */
[C---:B------:R-:W-:Y:S01]  /*5740*/  IMAD R9, R15.reuse, 0x2, R9 ;  /* 0x000000020f097824 */ /* 0x040fe200078e0209 */
[----:B------:R-:W-:Y:S01]  /*5750*/  LEA R15, R15, R20, 0x1 ;  /* 0x000000140f0f7211 */ /* 0x000fe200078e08ff */
[----:B------:R0:W-:Y:S02]  /*5760*/  STL.64 [R1+0xaa8], R20 ;  /* 0x000aa81401007387 */ /* 0x0001e40000100a00 */
[----:B0-----:R-:W-:Y:S02]  /*5770*/  IMAD.MOV.U32 R20, RZ, RZ, R8 ;  /* 0x000000ffff147224 */ /* 0x001fe400078e0008 */
[----:B------:R-:W-:-:S05]  /*5780*/  IMAD.MOV.U32 R21, RZ, RZ, R9 ;  /* 0x000000ffff157224 */ /* 0x000fca00078e0009 */
[----:B------:R0:W-:Y:S04]  /*5790*/  STL.64 [R1+0xbc8], R20 ;  /* 0x000bc81401007387 */ /* 0x0001e80000100a00 */
[----:B------:R4:W-:Y:S01]  /*57a0*/  STL.64 [R1+0xa98], R24 ;  /* 0x000a981801007387 */ /* 0x0009e20000100a00 */
[----:B------:R-:W-:Y:S02]  /*57b0*/  IMAD.MOV.U32 R9, RZ, RZ, R11 ;  /* 0x000000ffff097224 */ /* 0x000fe400078e000b */
[----:B0-----:R-:W-:Y:S02]  /*57c0*/  IMAD.MOV.U32 R21, RZ, RZ, R18 ;  /* 0x000000ffff157224 */ /* 0x001fe400078e0012 */
[----:B------:R-:W-:Y:S01]  /*57d0*/  IMAD.MOV.U32 R18, RZ, RZ, R26 ;  /* 0x000000ffff127224 */ /* 0x000fe200078e001a */
[----:B------:R-:W-:Y:S01]  /*57e0*/  LEA R26, R4, R24, 0x2 ;  /* 0x00000018041a7211 */ /* 0x000fe200078e10ff */
[----:B----4-:R-:W-:-:S02]  /*57f0*/  IMAD.MOV.U32 R25, RZ, RZ, R13 ;  /* 0x000000ffff197224 */ /* 0x010fc400078e000d */
[----:B------:R-:W-:Y:S01]  /*5800*/  IMAD.MOV.U32 R24, RZ, RZ, R17 ;  /* 0x000000ffff187224 */ /* 0x000fe200078e0011 */
[----:B------:R-:W-:Y:S02]  /*5810*/  LEA R8, P2, R11, R22, 0x1 ;  /* 0x000000160b087211 */ /* 0x000fe400078408ff */
[----:B------:R-:W-:Y:S02]  /*5820*/  MOV R20, R12 ;  /* 0x0000000c00147202 */ /* 0x000fe40000000f00 */
[----:B------:R0:W-:Y:S01]  /*5830*/  STL.64 [R1+0xbd8], R24 ;  /* 0x000bd81801007387 */ /* 0x0001e20000100a00 */
[----:B------:R-:W-:-:S03]  /*5840*/  LEA.HI.X.SX32 R9, R9, R16, 0x1, P2 ;  /* 0x0000001009097211 */ /* 0x000fc600010f0eff */
[----:B0-----:R-:W4:Y:S04]  /*5850*/  LDL.LU R24, [R1+0xa0] ;  /* 0x0000a00001187983 */ /* 0x001f280000300800 */
[----:B------:R0:W-:Y:S04]  /*5860*/  STL.64 [R1+0xa70], R8 ;  /* 0x000a700801007387 */ /* 0x0001e80000100a00 */
[----:B0-----:R-:W5:Y:S01]  /*5870*/  LDL.LU.64 R8, [R1+0xbf0] ;  /* 0x000bf00001087983 */ /* 0x001f620000300a00 */
[----:B--2---:R-:W-:-:S04]  /*5880*/  LEA R12, P3, R27, R22, 0x1 ;  /* 0x000000161b0c7211 */ /* 0x004fc800078608ff */
[----:B------:R-:W-:-:S05]  /*5890*/  LEA.HI.X.SX32 R13, R27, R16, 0x1, P3 ;  /* 0x000000101b0d7211 */ /* 0x000fca00018f0eff */
[----:B------:R0:W-:Y:S04]  /*58a0*/  STL.64 [R1+0xa68], R12 ;  /* 0x000a680c01007387 */ /* 0x0001e80000100a00 */
[----:B0-----:R-:W2:Y:S01]  /*58b0*/  LDL.LU.64 R12, [R1+0xbe8] ;  /* 0x000be800010c7983 */ /* 0x001ea20000300a00 */
[----:B------:R-:W-:Y:S01]  /*58c0*/  MOV R25, R10 ;  /* 0x0000000a00197202 */ /* 0x000fe20000000f00 */
[----:B------:R-:W-:Y:S02]  /*58d0*/  IMAD.MOV.U32 R17, RZ, RZ, R6 ;  /* 0x000000ffff117224 */ /* 0x000fe400078e0006 */
[----:B------:R-:W-:Y:S01]  /*58e0*/  IMAD.HI R6, R28, 0x2, RZ ;  /* 0x000000021c067827 */ /* 0x000fe200078e02ff */
[----:B------:R-:W-:-:S05]  /*58f0*/  LEA R28, R4, R26, 0x2 ;  /* 0x0000001a041c7211 */ /* 0x000fca00078e10ff */
[----:B------:R-:W-:Y:S01]  /*5900*/  IMAD R27, R4, 0x4, R28 ;  /* 0x00000004041b7824 */ /* 0x000fe200078e021c */
[----:B----4-:R-:W-:-:S04]  /*5910*/  LEA R10, P4, R24, R22, 0x1 ;  /* 0x00000016180a7211 */ /* 0x010fc800078808ff */
[----:B------:R-:W-:-:S05]  /*5920*/  LEA.HI.X.SX32 R11, R24, R16, 0x1, P4 ;  /* 0x00000010180b7211 */ /* 0x000fca00020f0eff */
[----:B------:R0:W-:Y:S01]  /*5930*/  STL.64 [R1+0xa60], R10 ;  /* 0x000a600a01007387 */ /* 0x0001e20000100a00 */
[----:B------:R-:W-:-:S03]  /*5940*/  LEA R24, P2, R29, R22, 0x1 ;  /* 0x000000161d187211 */ /* 0x000fc600078408ff */
[----:B0-----:R-:W4:Y:S04]  /*5950*/  LDL.LU.64 R10, [R1+0xbe0] ;  /* 0x000be000010a7983 */ /* 0x001f280000300a00 */
[----:B--2---:R0:W-:Y:S04]  /*5960*/  STL.64 [R1+0xbb0], R12 ;  /* 0x000bb00c01007387 */ /* 0x0041e80000100a00 */
[----:B------:R2:W-:Y:S01]  /*5970*/  STL.64 [R1+0xa90], R26 ;  /* 0x000a901a01007387 */ /* 0x0005e20000100a00 */
[----:B0-----:R-:W-:Y:S02]  /*5980*/  IMAD.MOV.U32 R12, RZ, RZ, R25 ;  /* 0x000000ffff0c7224 */ /* 0x001fe400078e0019 */
[----:B------:R-:W-:Y:S01]  /*5990*/  IMAD.MOV.U32 R25, RZ, RZ, R21 ;  /* 0x000000ffff197224 */ /* 0x000fe200078e0015 */
[----:B------:R-:W-:Y:S01]  /*59a0*/  MOV R13, R20 ;  /* 0x00000014000d7202 */ /* 0x000fe20000000f00 */
[----:B------:R-:W-:Y:S01]  /*59b0*/  IMAD.MOV.U32 R21, RZ, RZ, R15 ;  /* 0x000000ffff157224 */ /* 0x000fe200078e000f */
[----:B-----5:R-:W-:Y:S01]  /*59c0*/  LEA R20, P3, R8, R22, 0x1 ;  /* 0x0000001608147211 */ /* 0x020fe200078608ff */
[----:B--2---:R-:W-:Y:S01]  /*59d0*/  IMAD.MOV.U32 R26, RZ, RZ, R7 ;  /* 0x000000ffff1a7224 */ /* 0x004fe200078e0007 */
[----:B------:R-:W-:-:S02]  /*59e0*/  MOV R7, R25 ;  /* 0x0000001900077202 */ /* 0x000fc40000000f00 */
[-C--:B------:R-:W-:Y:S01]  /*59f0*/  LEA.HI.X.SX32 R25, R29, R16.reuse, 0x1, P2 ;  /* 0x000000101d197211 */ /* 0x080fe200010f0eff */
[----:B------:R-:W-:Y:S01]  /*5a00*/  IMAD.MOV.U32 R29, RZ, RZ, R21 ;  /* 0x000000ffff1d7224 */ /* 0x000fe200078e0015 */
[----:B------:R-:W-:-:S03]  /*5a10*/  LEA.HI.X.SX32 R21, R8, R16, 0x1, P3 ;  /* 0x0000001008157211 */ /* 0x000fc600018f0eff */
[----:B------:R0:W-:Y:S04]  /*5a20*/  STL.64 [R1+0xa58], R24 ;  /* 0x000a581801007387 */ /* 0x0001e80000100a00 */
[----:B0-----:R-:W2:Y:S04]  /*5a30*/  LDL.LU.64 R24, [R1+0xbd8] ;  /* 0x000bd80001187983 */ /* 0x001ea80000300a00 */
[----:B------:R-:W5:Y:S04]  /*5a40*/  LDL.LU R8, [R1+0xbd0] ;  /* 0x000bd00001087983 */ /* 0x000f680000300800 */
[----:B------:R0:W-:Y:S04]  /*5a50*/  STL.64 [R1+0xa50], R20 ;  /* 0x000a501401007387 */ /* 0x0001e80000100a00 */
[----:B0-----:R-:W2:Y:S01]  /*5a60*/  LDL.LU.64 R20, [R1+0xbc8] ;  /* 0x000bc80001147983 */ /* 0x001ea20000300a00 */
[----:B------:R-:W-:Y:S01]  /*5a70*/  LEA R15, R4, R27, 0x2 ;  /* 0x0000001b040f7211 */ /* 0x000fe200078e10ff */
[----:B------:R-:W-:Y:S01]  /*5a80*/  IMAD.MOV.U32 R27, RZ, RZ, R6 ;  /* 0x000000ffff1b7224 */ /* 0x000fe200078e0006 */
[----:B------:R-:W-:-:S04]  /*5a90*/  LEA R6, P4, R9, R22, 0x1 ;  /* 0x0000001609067211 */ /* 0x000fc800078808ff */
[----:B------:R-:W-:Y:S04]  /*5aa0*/  STL.64 [R1+0xbb8], R26 ;  /* 0x000bb81a01007387 */ /* 0x000fe80000100a00 */
[----:B------:R0:W-:Y:S02]  /*5ab0*/  STL.64 [R1+0xaa0], R14 ;  /* 0x000aa00e01007387 */ /* 0x0001e40000100a00 */
[----:B0-----:R-:W-:Y:S01]  /*5ac0*/  IMAD.MOV.U32 R14, RZ, RZ, R7 ;  /* 0x000000ffff0e7224 */ /* 0x001fe200078e0007 */
[----:B------:R-:W-:-:S05]  /*5ad0*/  LEA.HI.X.SX32 R7, R9, R16, 0x1, P4 ;  /* 0x0000001009077211 */ /* 0x000fca00020f0eff */
[----:B------:R0:W-:Y:S04]  /*5ae0*/  STL.64 [R1+0xa48], R6 ;  /* 0x000a480601007387 */ /* 0x0001e80000100a00 */
[----:B0-----:R-:W3:Y:S04]  /*5af0*/  LDL.LU.64 R6, [R1+0xbc0] ;  /* 0x000bc00001067983 */ /* 0x001ee80000300a00 */
[----:B--2---:R-:W-:Y:S04]  /*5b00*/  STL.64 [R1+0xb90], R20 ;  /* 0x000b901401007387 */ /* 0x004fe80000100a00 */
[----:B------:R0:W-:Y:S04]  /*5b10*/  STL.64 [R1+0xb98], R2 ;  /* 0x000b980201007387 */ /* 0x0001e80000100a00 */
[----:B0-----:R-:W2:Y:S01]  /*5b20*/  LDL.LU R2, [R1] ;  /* 0x0000000001027983 */ /* 0x001ea20000300800 */
[----:B------:R-:W-:Y:S01]  /*5b30*/  IMAD.MOV.U32 R27, RZ, RZ, R29 ;  /* 0x000000ffff1b7224 */ /* 0x000fe200078e001d */
[----:B------:R-:W-:-:S02]  /*5b40*/  MOV R20, R12 ;  /* 0x0000000c00147202 */ /* 0x000fc40000000f00 */
[----:B------:R-:W-:Y:S01]  /*5b50*/  LEA R29, R4, R15, 0x2 ;  /* 0x0000000f041d7211 */ /* 0x000fe200078e10ff */
[----:B------:R-:W-:Y:S01]  /*5b60*/  IMAD.MOV.U32 R15, RZ, RZ, R27 ;  /* 0x000000ffff0f7224 */ /* 0x000fe200078e001b */
[----:B-----5:R-:W-:Y:S01]  /*5b70*/  LEA R12, P3, R8, R22, 0x1 ;  /* 0x00000016080c7211 */ /* 0x020fe200078608ff */
[----:B------:R-:W-:-:S03]  /*5b80*/  IMAD.MOV.U32 R21, RZ, RZ, R13 ;  /* 0x000000ffff157224 */ /* 0x000fc600078e000d */
[----:B------:R-:W-:Y:S01]  /*5b90*/  LEA.HI.X.SX32 R13, R8, R16, 0x1, P3 ;  /* 0x00000010080d7211 */ /* 0x000fe200018f0eff */
[----:B------:R-:W-:Y:S01]  /*5ba0*/  STL.64 [R1+0xab8], R28 ;  /* 0x000ab81c01007387 */ /* 0x000fe20000100a00 */
[----:B--2---:R-:W-:-:S04]  /*5bb0*/  LEA R26, P2, R2, R22, 0x1 ;  /* 0x00000016021a7211 */ /* 0x004fc800078408ff */
[----:B------:R-:W-:-:S05]  /*5bc0*/  LEA.HI.X.SX32 R27, R2, R16, 0x1, P2 ;  /* 0x00000010021b7211 */ /* 0x000fca00010f0eff */
[----:B------:R0:W-:Y:S04]  /*5bd0*/  STL.64 [R1+0xa40], R26 ;  /* 0x000a401a01007387 */ /* 0x0001e80000100a00 */
[----:B0-----:R-:W2:Y:S04]  /*5be0*/  LDL.LU.64 R26, [R1+0xbb8] ;  /* 0x000bb800011a7983 */ /* 0x001ea80000300a00 */
[----:B------:R0:W-:Y:S04]  /*5bf0*/  STL.64 [R1+0xa38], R12 ;  /* 0x000a380c01007387 */ /* 0x0001e80000100a00 */
[----:B0-----:R-:W5:Y:S01]  /*5c00*/  LDL.LU.64 R12, [R1+0xbb0] ;  /* 0x000bb000010c7983 */ /* 0x001f620000300a00 */
[----:B------:R-:W-:Y:S01]  /*5c10*/  LEA R9, R4, R29, 0x2 ;  /* 0x0000001d04097211 */ /* 0x000fe200078e10ff */
[----:B----4-:R-:W-:Y:S01]  /*5c20*/  IMAD.MOV.U32 R29, RZ, RZ, R10 ;  /* 0x000000ffff1d7224 */ /* 0x010fe200078e000a */
[----:B---3--:R-:W-:Y:S01]  /*5c30*/  LEA R10, P4, R6, R22, 0x1 ;  /* 0x00000016060a7211 */ /* 0x008fe200078808ff */
[----:B------:R-:W-:-:S03]  /*5c40*/  IMAD.MOV.U32 R3, RZ, RZ, R11 ;  /* 0x000000ffff037224 */ /* 0x000fc600078e000b */
[----:B------:R-:W-:Y:S01]  /*5c50*/  LEA.HI.X.SX32 R11, R6, R16, 0x1, P4 ;  /* 0x00000010060b7211 */ /* 0x000fe200020f0eff */
[----:B-----5:R-:W-:Y:S04]  /*5c60*/  STL.64 [R1+0xba0], R12 ;  /* 0x000ba00c01007387 */ /* 0x020fe80000100a00 */
[----:B------:R0:W-:Y:S04]  /*5c70*/  STL.64 [R1+0xa30], R10 ;  /* 0x000a300a01007387 */ /* 0x0001e80000100a00 */
[----:B0-----:R-:W3:Y:S04]  /*5c80*/  LDL.LU.64 R10, [R1+0xba8] ;  /* 0x000ba800010a7983 */ /* 0x001ee80000300a00 */
[----:B--2---:R0:W-:Y:S04]  /*5c90*/  STL.64 [R1+0xb88], R26 ;  /* 0x000b881a01007387 */ /* 0x0041e80000100a00 */
[----:B0-----:R-:W2:Y:S01]  /*5ca0*/  LDL.LU R26, [R1+0x4] ;  /* 0x00000400011a7983 */ /* 0x001ea20000300800 */
[----:B------:R-:W-:-:S02]  /*5cb0*/  IMAD R8, R4, 0x4, R9 ;  /* 0x0000000404087824 */ /* 0x000fc400078e0209 */
[----:B------:R-:W-:Y:S01]  /*5cc0*/  IMAD.MOV.U32 R27, RZ, RZ, R20 ;  /* 0x000000ffff1b7224 */ /* 0x000fe200078e0014 */
[----:B------:R-:W-:Y:S02]  /*5cd0*/  MOV R28, R3 ;  /* 0x00000003001c7202 */ /* 0x000fe40000000f00 */
[----:B------:R0:W-:Y:S02]  /*5ce0*/  STL.64 [R1+0xac0], R8 ;  /* 0x000ac00801007387 */ /* 0x0001e40000100a00 */
[----:B0-----:R-:W-:Y:S02]  /*5cf0*/  MOV R9, R21 ;  /* 0x0000001500097202 */ /* 0x001fe40000000f00 */
[CC--:B---3--:R-:W-:Y:S02]  /*5d00*/  LEA R2, P3, R11.reuse, R22.reuse, 0x1 ;  /* 0x000000160b027211 */ /* 0x0c8fe400078608ff */
[----:B------:R-:W-:Y:S02]  /*5d10*/  LEA R20, P4, R10, R22, 0x1 ;  /* 0x000000160a147211 */ /* 0x000fe400078808ff */
[----:B------:R-:W-:-:S02]  /*5d20*/  LEA.HI.X.SX32 R3, R11, R16, 0x1, P3 ;  /* 0x000000100b037211 */ /* 0x000fc400018f0eff */
[----:B------:R-:W-:Y:S02]  /*5d30*/  LEA.HI.X.SX32 R21, R10, R16, 0x1, P4 ;  /* 0x000000100a157211 */ /* 0x000fe400020f0eff */
[----:B--2---:R-:W-:-:S04]  /*5d40*/  LEA R12, P2, R26, R22, 0x1 ;  /* 0x000000161a0c7211 */ /* 0x004fc800078408ff */
[----:B------:R-:W-:-:S05]  /*5d50*/  LEA.HI.X.SX32 R13, R26, R16, 0x1, P2 ;  /* 0x000000101a0d7211 */ /* 0x000fca00010f0eff */
[----:B------:R0:W-:Y:S04]  /*5d60*/  STL.64 [R1+0xa28], R12 ;  /* 0x000a280c01007387 */ /* 0x0001e80000100a00 */
[----:B0-----:R-:W2:Y:S04]  /*5d70*/  LDL.LU.64 R12, [R1+0xba0] ;  /* 0x000ba000010c7983 */ /* 0x001ea80000300a00 */
[----:B------:R0:W-:Y:S04]  /*5d80*/  STL.64 [R1+0xa20], R2 ;  /* 0x000a200201007387 */ /* 0x0001e80000100a00 */
[----:B0-----:R-:W3:Y:S04]  /*5d90*/  LDL.LU.64 R2, [R1+0xb98] ;  /* 0x000b980001027983 */ /* 0x001ee80000300a00 */
[----:B------:R0:W-:Y:S04]  /*5da0*/  STL.64 [R1+0xa18], R20 ;  /* 0x000a181401007387 */ /* 0x0001e80000100a00 */
[----:B0-----:R-:W4:Y:S01]  /*5db0*/  LDL.LU.64 R20, [R1+0xb90] ;  /* 0x000b900001147983 */ /* 0x001f220000300a00 */
[----:B------:R-:W-:-:S02]  /*5dc0*/  IMAD.MOV.U32 R10, RZ, RZ, R27 ;  /* 0x000000ffff0a7224 */ /* 0x000fc400078e001b */
[----:B------:R-:W-:Y:S02]  /*5dd0*/  IMAD R6, R4, 0x4, R8 ;  /* 0x0000000404067824 */ /* 0x000fe400078e0208 */
[----:B--2---:R-:W-:Y:S01]  /*5de0*/  IMAD.MOV.U32 R27, RZ, RZ, R13 ;  /* 0x000000ffff1b7224 */ /* 0x004fe200078e000d */
[----:B------:R-:W-:Y:S02]  /*5df0*/  LEA R26, P2, R13, R22, 0x1 ;  /* 0x000000160d1a7211 */ /* 0x000fe400078408ff */
[----:B------:R-:W-:Y:S02]  /*5e00*/  MOV R13, R10 ;  /* 0x0000000a000d7202 */ /* 0x000fe40000000f00 */
[----:B------:R-:W-:Y:S02]  /*5e10*/  LEA.HI.X.SX32 R27, R27, R16, 0x1, P2 ;  /* 0x000000101b1b7211 */ /* 0x000fe400010f0eff */
[----:B----4-:R-:W-:Y:S01]  /*5e20*/  MOV R8, R20 ;  /* 0x0000001400087202 */ /* 0x010fe20000000f00 */
[----:B------:R-:W-:Y:S01]  /*5e30*/  IMAD.MOV.U32 R20, RZ, RZ, R12 ;  /* 0x000000ffff147224 */ /* 0x000fe200078e000c */
[----:B------:R-:W-:-:S04]  /*5e40*/  LEA R12, P3, R7, R22, 0x1 ;  /* 0x00000016070c7211 */ /* 0x000fc800078608ff */
[----:B------:R0:W-:Y:S04]  /*5e50*/  STL.64 [R1+0xb70], R20 ;  /* 0x000b701401007387 */ /* 0x0001e80000100a00 */
[----:B------:R2:W-:Y:S01]  /*5e60*/  STL.64 [R1+0xa10], R26 ;  /* 0x000a101a01007387 */ /* 0x0005e20000100a00 */
[----:B0-----:R-:W-:Y:S01]  /*5e70*/  IMAD.MOV.U32 R21, RZ, RZ, R13 ;  /* 0x000000ffff157224 */ /* 0x001fe200078e000d */
[----:B------:R-:W-:Y:S02]  /*5e80*/  LEA.HI.X.SX32 R13, R7, R16, 0x1, P3 ;  /* 0x00000010070d7211 */ /* 0x000fe400018f0eff */
[----:B--2---:R-:W2:Y:S04]  /*5e90*/  LDL.LU.64 R26, [R1+0xb88] ;  /* 0x000b8800011a7983 */ /* 0x004ea80000300a00 */
[----:B------:R-:W-:Y:S04]  /*5ea0*/  STL.64 [R1+0xb78], R18 ;  /* 0x000b781201007387 */ /* 0x000fe80000100a00 */
[----:B------:R0:W-:Y:S04]  /*5eb0*/  STL.64 [R1+0xa08], R12 ;  /* 0x000a080c01007387 */ /* 0x0001e80000100a00 */
[----:B0-----:R-:W4:Y:S01]  /*5ec0*/  LDL.LU.64 R12, [R1+0xb80] ;  /* 0x000b8000010c7983 */ /* 0x001f220000300a00 */
[----:B------:R-:W-:Y:S01]  /*5ed0*/  IMAD R11, R4, 0x4, R6 ;  /* 0x00000004040b7824 */ /* 0x000fe200078e0206 */
[----:B------:R-:W-:-:S03]  /*5ee0*/  LEA R20, P4, R0, R22, 0x1 ;  /* 0x0000001600147211 */ /* 0x000fc600078808ff */
[----:B------:R-:W-:-:S05]  /*5ef0*/  IMAD R10, R4, 0x4, R11 ;  /* 0x00000004040a7824 */ /* 0x000fca00078e020b */
[----:B------:R-:W-:Y:S01]  /*5f00*/  LEA R7, R4, R10, 0x2 ;  /* 0x0000000a04077211 */ /* 0x000fe200078e10ff */
[----:B------:R0:W-:Y:S01]  /*5f10*/  STL.64 [R1+0xa88], R10 ;  /* 0x000a880a01007387 */ /* 0x0001e20000100a00 */
[----:B---3--:R-:W-:Y:S02]  /*5f20*/  LEA R18, P2, R3, R22, 0x1 ;  /* 0x0000001603127211 */ /* 0x008fe400078408ff */
[----:B------:R-:W-:Y:S01]  /*5f30*/  MOV R19, R3 ;  /* 0x0000000300137202 */ /* 0x000fe20000000f00 */
[----:B0-----:R-:W-:Y:S01]  /*5f40*/  IMAD.MOV.U32 R10, RZ, RZ, R21 ;  /* 0x000000ffff0a7224 */ /* 0x001fe200078e0015 */
[-C--:B------:R-:W-:Y:S02]  /*5f50*/  LEA.HI.X.SX32 R21, R0, R16.reuse, 0x1, P4 ;  /* 0x0000001000157211 */ /* 0x080fe400020f0eff */
[----:B------:R-:W-:-:S03]  /*5f60*/  LEA.HI.X.SX32 R19, R19, R16, 0x1, P2 ;  /* 0x0000001013137211 */ /* 0x000fc600010f0eff */
[----:B------:R-:W-:Y:S04]  /*5f70*/  STL.64 [R1+0xa00], R20 ;  /* 0x000a001401007387 */ /* 0x000fe80000100a00 */
[----:B------:R-:W-:Y:S04]  /*5f80*/  STL.64 [R1+0xac8], R6 ;  /* 0x000ac80601007387 */ /* 0x000fe80000100a00 */
[----:B------:R0:W-:Y:S04]  /*5f90*/  STL.64 [R1+0x9f8], R18 ;  /* 0x0009f81201007387 */ /* 0x0001e80000100a00 */
[----:B0-----:R-:W3:Y:S01]  /*5fa0*/  LDL.LU.64 R18, [R1+0xb78] ;  /* 0x000b780001127983 */ /* 0x001ee20000300a00 */
[----:B----4-:R-:W-:-:S04]  /*5fb0*/  LEA R20, P3, R13, R22, 0x1 ;  /* 0x000000160d147211 */ /* 0x010fc800078608ff */
[----:B------:R-:W-:-:S05]  /*5fc0*/  LEA.HI.X.SX32 R21, R13, R16, 0x1, P3 ;  /* 0x000000100d157211 */ /* 0x000fca00018f0eff */
[----:B------:R0:W-:Y:S04]  /*5fd0*/  STL.64 [R1+0x9f0], R20 ;  /* 0x0009f01401007387 */ /* 0x0001e80000100a00 */
[----:B0-----:R-:W4:Y:S01]  /*5fe0*/  LDL.LU.64 R20, [R1+0xb70] ;  /* 0x000b700001147983 */ /* 0x001f220000300a00 */
[----:B------:R-:W-:Y:S01]  /*5ff0*/  IMAD.MOV.U32 R11, RZ, RZ, R2 ;  /* 0x000000ffff0b7224 */ /* 0x000fe200078e0002 */
[----:B------:R-:W-:-:S04]  /*6000*/  LEA R2, P4, R12, R22, 0x1 ;  /* 0x000000160c027211 */ /* 0x000fc800078808ff */
[----:B------:R-:W-:Y:S01]  /*6010*/  LEA.HI.X.SX32 R3, R12, R16, 0x1, P4 ;  /* 0x000000100c037211 */ /* 0x000fe200020f0eff */
[----:B----4-:R-:W-:Y:S04]  /*6020*/  STL.64 [R1+0xb50], R20 ;  /* 0x000b501401007387 */ /* 0x010fe80000100a00 */
[----:B------:R0:W-:Y:S04]  /*6030*/  STL.64 [R1+0x9e8], R2 ;  /* 0x0009e80201007387 */ /* 0x0001e80000100a00 */
[----:B0-----:R-:W4:Y:S01]  /*6040*/  LDL.LU.64 R2, [R1+0xb68] ;  /* 0x000b680001027983 */ /* 0x001f220000300a00 */
[----:B------:R-:W-:Y:S01]  /*6050*/  IMAD.MOV.U32 R20, RZ, RZ, R10 ;  /* 0x000000ffff147224 */ /* 0x000fe200078e000a */
[----:B------:R-:W-:-:S02]  /*6060*/  MOV R21, R11 ;  /* 0x0000000b00157202 */ /* 0x000fc40000000f00 */
[----:B---3--:R0:W-:Y:S01]  /*6070*/  STL.64 [R1+0xb58], R18 ;  /* 0x000b581201007387 */ /* 0x0081e20000100a00 */
[----:B------:R-:W-:-:S03]  /*6080*/  IMAD R0, R4, 0x4, R7 ;  /* 0x0000000404007824 */ /* 0x000fc600078e0207 */
[----:B------:R3:W-:Y:S01]  /*6090*/  STL.64 [R1+0xb60], R8 ;  /* 0x000b600801007387 */ /* 0x0007e20000100a00 */
[----:B------:R-:W-:Y:S01]  /*60a0*/  IMAD.MOV.U32 R6, RZ, RZ, R28 ;  /* 0x000000ffff067224 */ /* 0x000fe200078e001c */
[----:B--2---:R-:W-:Y:S01]  /*60b0*/  MOV R28, R26 ;  /* 0x0000001a001c7202 */ /* 0x004fe20000000f00 */
[----:B------:R-:W-:Y:S01]  /*60c0*/  IMAD.MOV.U32 R10, RZ, RZ, R29 ;  /* 0x000000ffff0a7224 */ /* 0x000fe200078e001d */
[----:B------:R-:W-:Y:S01]  /*60d0*/  MOV R29, R15 ;  /* 0x0000000f001d7202 */ /* 0x000fe20000000f00 */
[----:B------:R-:W-:Y:S01]  /*60e0*/  IMAD R13, R4, 0x4, R0 ;  /* 0x00000004040d7824 */ /* 0x000fe200078e0200 */
[----:B0-----:R-:W-:Y:S01]  /*60f0*/  MOV R19, R21 ;  /* 0x0000001500137202 */ /* 0x001fe20000000f00 */
[----:B---3--:R-:W-:Y:S01]  /*6100*/  IMAD.MOV.U32 R9, RZ, RZ, R20 ;  /* 0x000000ffff097224 */ /* 0x008fe200078e0014 */
[----:B------:R-:W-:Y:S01]  /*6110*/  LEA R8, P2, R20, R22, 0x1 ;  /* 0x0000001614087211 */ /* 0x000fe200078408ff */
[----:B------:R-:W-:Y:S01]  /*6120*/  IMAD.MOV.U32 R26, RZ, RZ, R24 ;  /* 0x000000ffff1a7224 */ /* 0x000fe200078e0018 */
[----:B------:R-:W-:-:S02]  /*6130*/  MOV R21, R19 ;  /* 0x0000001300157202 */ /* 0x000fc40000000f00 */
[----:B------:R-:W-:Y:S01]  /*6140*/  LEA.HI.X.SX32 R9, R9, R16, 0x1, P2 ;  /* 0x0000001009097211 */ /* 0x000fe200010f0eff */
[C---:B------:R-:W-:Y:S01]  /*6150*/  IMAD R15, R4.reuse, 0x4, R23 ;  /* 0x00000004040f7824 */ /* 0x040fe200078e0217 */
[----:B------:R-:W-:Y:S01]  /*6160*/  MOV R24, R23 ;  /* 0x0000001700187202 */ /* 0x000fe20000000f00 */
[----:B------:R-:W-:Y:S01]  /*6170*/  IMAD R12, R4, 0x4, R13 ;  /* 0x00000004040c7824 */ /* 0x000fe200078e020d */
[----:B------:R-:W2:Y:S04]  /*6180*/  LDL.LU R23, [R1+0x98] ;  /* 0x0000980001177983 */ /* 0x000ea80000300800 */
[----:B------:R-:W3:Y:S04]  /*6190*/  LDL.LU R11, [R1+0x94] ;  /* 0x00009400010b7983 */ /* 0x000ee80000300800 */
[----:B------:R0:W-:Y:S04]  /*61a0*/  STL.64 [R1+0x9e0], R8 ;  /* 0x0009e00801007387 */ /* 0x0001e80000100a00 */
[----:B0-----:R-:W5:Y:S01]  /*61b0*/  LDL.LU.64 R8, [R1+0xb60] ;  /* 0x000b600001087983 */ /* 0x001f620000300a00 */
[----:B----4-:R-:W-:-:S04]  /*61c0*/  LEA R18, P3, R3, R22, 0x1 ;  /* 0x0000001603127211 */ /* 0x010fc800078608ff */
[----:B------:R-:W-:Y:S02]  /*61d0*/  LEA.HI.X.SX32 R19, R3, R16, 0x1, P3 ;  /* 0x0000001003137211 */ /* 0x000fe400018f0eff */
[----:B------:R-:W-:-:S03]  /*61e0*/  LEA R20, P4, R2, R22, 0x1 ;  /* 0x0000001602147211 */ /* 0x000fc600078808ff */
[----:B------:R0:W-:Y:S01]  /*61f0*/  STL.64 [R1+0x9d8], R18 ;  /* 0x0009d81201007387 */ /* 0x0001e20000100a00 */
[----:B------:R-:W-:-:S03]  /*6200*/  IMAD R3, R4, 0x4, R12 ;  /* 0x0000000404037824 */ /* 0x000fc600078e020c */
[----:B0-----:R-:W4:Y:S04]  /*6210*/  LDL.LU.64 R18, [R1+0xb58] ;  /* 0x000b580001127983 */ /* 0x001f280000300a00 */
[----:B------:R0:W-:Y:S02]  /*6220*/  STL.64 [R1+0xa80], R12 ;  /* 0x000a800c01007387 */ /* 0x0001e40000100a00 */
[----:B0-----:R-:W-:Y:S02]  /*6230*/  MOV R13, R21 ;  /* 0x00000015000d7202 */ /* 0x001fe40000000f00 */
[----:B------:R-:W2:Y:S01]  /*6240*/  LDL.LU R12, [R1+0x9c] ;  /* 0x00009c00010c7983 */ /* 0x000ea20000300800 */
[----:B------:R-:W-:-:S05]  /*6250*/  LEA.HI.X.SX32 R21, R2, R16, 0x1, P4 ;  /* 0x0000001002157211 */ /* 0x000fca00020f0eff */
[----:B------:R0:W-:Y:S04]  /*6260*/  STL.64 [R1+0x9d0], R20 ;  /* 0x0009d01401007387 */ /* 0x0001e80000100a00 */
[----:B0-----:R-:W3:Y:S01]  /*6270*/  LDL.LU.64 R20, [R1+0xb50] ;  /* 0x000b500001147983 */ /* 0x001ee20000300a00 */
[----:B--2---:R-:W-:-:S03]  /*6280*/  IMAD.MOV.U32 R2, RZ, RZ, R12 ;  /* 0x000000ffff027224 */ /* 0x004fc600078e000c */
[----:B---3--:R0:W-:Y:S04]  /*6290*/  STL.64 [R1+0xb18], R20 ;  /* 0x000b181401007387 */ /* 0x0081e80000100a00 */
[----:B----4-:R-:W-:Y:S04]  /*62a0*/  STL.64 [R1+0xb38], R18 ;  /* 0x000b381201007387 */ /* 0x010fe80000100a00 */
[----:B-----5:R2:W-:Y:S01]  /*62b0*/  STL.64 [R1+0xb48], R8 ;  /* 0x000b480801007387 */ /* 0x0205e20000100a00 */
[----:B0-----:R-:W-:Y:S01]  /*62c0*/  IMAD.MOV.U32 R20, RZ, RZ, R17 ;  /* 0x000000ffff147224 */ /* 0x001fe200078e0011 */
[----:B------:R-:W-:-:S02]  /*62d0*/  MOV R21, R6 ;  /* 0x0000000600157202 */ /* 0x000fc40000000f00 */
[----:B------:R-:W3:Y:S04]  /*62e0*/  LDL.LU R17, [R1+0x88] ;  /* 0x0000880001117983 */ /* 0x000ee80000300800 */
[----:B------:R-:W4:Y:S04]  /*62f0*/  LDL.LU R12, [R1+0x84] ;  /* 0x00008400010c7983 */ /* 0x000f280000300800 */
[----:B------:R-:W5:Y:S01]  /*6300*/  LDL.LU R6, [R1+0x74] ;  /* 0x0000740001067983 */ /* 0x000f620000300800 */
[----:B--2---:R-:W-:Y:S02]  /*6310*/  LEA R8, P2, R2, R22, 0x1 ;  /* 0x0000001602087211 */ /* 0x004fe400078408ff */
[----:B------:R-:W-:Y:S01]  /*6320*/  MOV R9, R2 ;  /* 0x0000000200097202 */ /* 0x000fe20000000f00 */
[----:B------:R-:W-:-:S03]  /*6330*/  IMAD R2, R4, 0x4, R3 ;  /* 0x0000000404027824 */ /* 0x000fc600078e0203 */
[----:B------:R-:W-:Y:S01]  /*6340*/  LEA.HI.X.SX32 R9, R9, R16, 0x1, P2 ;  /* 0x0000001009097211 */ /* 0x000fe200010f0eff */
[----:B-----5:R-:W-:Y:S04]  /*6350*/  STL.64 [R1+0xb28], R6 ;  /* 0x000b280601007387 */ /* 0x020fe80000100a00 */
[----:B------:R0:W-:Y:S04]  /*6360*/  STL.64 [R1+0xad8], R2 ;  /* 0x000ad80201007387 */ /* 0x0001e80000100a00 */
[----:B0-----:R-:W2:Y:S04]  /*6370*/  LDL.LU R2, [R1+0x78] ;  /* 0x0000780001027983 */ /* 0x001ea80000300800 */
[----:B------:R0:W-:Y:S04]  /*6380*/  STL.64 [R1+0xad0], R4 ;  /* 0x000ad00401007387 */ /* 0x0001e80000100a00 */
[----:B0-----:R-:W5:Y:S04]  /*6390*/  LDL.LU R5, [R1+0x7c] ;  /* 0x00007c0001057983 */ /* 0x001f680000300800 */
[----:B------:R0:W-:Y:S04]  /*63a0*/  STL.64 [R1+0x9c8], R8 ;  /* 0x0009c80801007387 */ /* 0x0001e80000100a00 */
[----:B0-----:R-:W2:Y:S01]  /*63b0*/  LDL.LU.64 R8, [R1+0xb48] ;  /* 0x000b480001087983 */ /* 0x001ea20000300a00 */
[----:B------:R-:W-:-:S02]  /*63c0*/  LEA R18, P3, R23, R22, 0x1 ;  /* 0x0000001617127211 */ /* 0x000fc400078608ff */
[----:B------:R-:W-:Y:S02]  /*63d0*/  LEA R6, P4, R11, R22, 0x1 ;  /* 0x000000160b067211 */ /* 0x000fe400078808ff */
[-C--:B------:R-:W-:Y:S02]  /*63e0*/  LEA.HI.X.SX32 R19, R23, R16.reuse, 0x1, P3 ;  /* 0x0000001017137211 */ /* 0x080fe400018f0eff */
[----:B------:R-:W-:Y:S01]  /*63f0*/  LEA.HI.X.SX32 R7, R11, R16, 0x1, P4 ;  /* 0x000000100b077211 */ /* 0x000fe200020f0eff */
[----:B------:R-:W3:Y:S04]  /*6400*/  LDL.LU R23, [R1+0xb40] ;  /* 0x000b400001177983 */ /* 0x000ee80000300800 */
[----:B------:R0:W-:Y:S04]  /*6410*/  STL.64 [R1+0x9c0], R18 ;  /* 0x0009c01201007387 */ /* 0x0001e80000100a00 */
[----:B0-----:R-:W3:Y:S01]  /*6420*/  LDL.LU.64 R18, [R1+0xb38] ;  /* 0x000b380001127983 */ /* 0x001ee20000300a00 */
[----:B--2---:R-:W-:-:S05]  /*6430*/  MOV R11, R8 ;  /* 0x00000008000b7202 */ /* 0x004fca0000000f00 */
[----:B------:R0:W-:Y:S04]  /*6440*/  STL.64 [R1+0xb30], R10 ;  /* 0x000b300a01007387 */ /* 0x0001e80000100a00 */
[----:B------:R2:W-:Y:S01]  /*6450*/  STL.64 [R1+0x9b8], R6 ;  /* 0x0009b80601007387 */ /* 0x0005e20000100a00 */
[----:B0-----:R-:W-:Y:S01]  /*6460*/  IMAD.MOV.U32 R11, RZ, RZ, R20 ;  /* 0x000000ffff0b7224 */ /* 0x001fe200078e0014 */
[-C--:B------:R-:W-:Y:S02]  /*6470*/  LEA R10, P2, R20, R22.reuse, 0x1 ;  /* 0x00000016140a7211 */ /* 0x080fe400078408ff */
[----:B--2---:R-:W-:Y:S02]  /*6480*/  LEA R6, P3, R21, R22, 0x1 ;  /* 0x0000001615067211 */ /* 0x004fe400078608ff */
[----:B------:R-:W-:Y:S01]  /*6490*/  MOV R7, R21 ;  /* 0x0000001500077202 */ /* 0x000fe20000000f00 */
[----:B------:R-:W-:Y:S01]  /*64a0*/  STL.64 [R1+0xb10], R14 ;  /* 0x000b100e01007387 */ /* 0x000fe20000100a00 */
[----:B------:R-:W-:-:S02]  /*64b0*/  LEA.HI.X.SX32 R11, R11, R16, 0x1, P2 ;  /* 0x000000100b0b7211 */ /* 0x000fc400010f0eff */
[----:B---3--:R-:W-:Y:S01]  /*64c0*/  LEA R20, P4, R17, R22, 0x1 ;  /* 0x0000001611147211 */ /* 0x008fe200078808ff */
[----:B------:R-:W2:Y:S01]  /*64d0*/  LDL.LU R4, [R1+0x70] ;  /* 0x0000700001047983 */ /* 0x000ea20000300800 */
[----:B------:R-:W-:-:S03]  /*64e0*/  LEA.HI.X.SX32 R7, R7, R16, 0x1, P3 ;  /* 0x0000001007077211 */ /* 0x000fc600018f0eff */
[----:B------:R-:W3:Y:S01]  /*64f0*/  LDL.LU R3, [R1+0x6c] ;  /* 0x00006c0001037983 */ /* 0x000ee20000300800 */
[----:B------:R-:W-:-:S03]  /*6500*/  LEA.HI.X.SX32 R21, R17, R16, 0x1, P4 ;  /* 0x0000001011157211 */ /* 0x000fc600020f0eff */
[----:B------:R-:W2:Y:S04]  /*6510*/  LDL.LU R8, [R1+0x64] ;  /* 0x0000640001087983 */ /* 0x000ea80000300800 */
[----:B------:R0:W-:Y:S04]  /*6520*/  STL.64 [R1+0x9b0], R10 ;  /* 0x0009b00a01007387 */ /* 0x0001e80000100a00 */
[----:B0-----:R-:W2:Y:S04]  /*6530*/  LDL.LU.64 R10, [R1+0xb30] ;  /* 0x000b3000010a7983 */ /* 0x001ea80000300a00 */
[----:B------:R0:W-:Y:S04]  /*6540*/  STL.64 [R1+0x9a8], R6 ;  /* 0x0009a80601007387 */ /* 0x0001e80000100a00 */
[----:B0-----:R-:W2:Y:S04]  /*6550*/  LDL.LU.64 R6, [R1+0xb28] ;  /* 0x000b280001067983 */ /* 0x001ea80000300a00 */
[----:B------:R-:W2:Y:S04]  /*6560*/  LDL.LU R17, [R1+0xb20] ;  /* 0x000b200001117983 */ /* 0x000ea80000300800 */
[----:B------:R0:W-:Y:S04]  /*6570*/  STL.64 [R1+0x9a0], R20 ;  /* 0x0009a01401007387 */ /* 0x0001e80000100a00 */
[----:B0-----:R-:W2:Y:S01]  /*6580*/  LDL.LU.64 R20, [R1+0xb18] ;  /* 0x000b180001147983 */ /* 0x001ea20000300a00 */
[----:B----4-:R-:W-:-:S04]  /*6590*/  LEA R14, P5, R12, R22, 0x1 ;  /* 0x000000160c0e7211 */ /* 0x010fc800078a08ff */
[----:B------:R-:W-:-:S05]  /*65a0*/  LEA.HI.X.SX32 R15, R12, R16, 0x1, P5 ;  /* 0x000000100c0f7211 */ /* 0x000fca00028f0eff */
[----:B------:R0:W-:Y:S02]  /*65b0*/  STL.64 [R1+0x998], R14 ;  /* 0x0009980e01007387 */ /* 0x0001e40000100a00 */
[----:B0-----:R-:W-:Y:S01]  /*65c0*/  IMAD.MOV.U32 R15, RZ, RZ, R13 ;  /* 0x000000ffff0f7224 */ /* 0x001fe200078e000d */
[----:B------:R-:W-:-:S04]  /*65d0*/  LEA R14, P2, R13, R22, 0x1 ;  /* 0x000000160d0e7211 */ /* 0x000fc800078408ff */
[----:B------:R-:W-:Y:S01]  /*65e0*/  LEA.HI.X.SX32 R15, R15, R16, 0x1, P2 ;  /* 0x000000100f0f7211 */ /* 0x000fe200010f0eff */
[----:B--2---:R-:W-:Y:S04]  /*65f0*/  STL.64 [R1+0xaf8], R20 ;  /* 0x000af81401007387 */ /* 0x004fe80000100a00 */
[----:B------:R-:W-:Y:S04]  /*6600*/  STL.64 [R1+0xb08], R10 ;  /* 0x000b080a01007387 */ /* 0x000fe80000100a00 */
[----:B------:R0:W-:Y:S04]  /*6610*/  STL.64 [R1+0x990], R14 ;  /* 0x0009900e01007387 */ /* 0x0001e80000100a00 */
[----:B0-----:R-:W2:Y:S01]  /*6620*/  LDL.LU.64 R14, [R1+0xb10] ;  /* 0x000b1000010e7983 */ /* 0x001ea20000300a00 */
[----:B-----5:R-:W-:-:S02]  /*6630*/  LEA R10, P3, R5, R22, 0x1 ;  /* 0x00000016050a7211 */ /* 0x020fc400078608ff */
[C---:B------:R-:W-:Y:S02]  /*6640*/  LEA R20, P4, R2.reuse, R22, 0x1 ;  /* 0x0000001602147211 */ /* 0x040fe400078808ff */
[-C--:B------:R-:W-:Y:S02]  /*6650*/  LEA.HI.X.SX32 R11, R5, R16.reuse, 0x1, P3 ;  /* 0x00000010050b7211 */ /* 0x080fe400018f0eff */
[----:B------:R-:W-:Y:S01]  /*6660*/  LEA.HI.X.SX32 R21, R2, R16, 0x1, P4 ;  /* 0x0000001002157211 */ /* 0x000fe200020f0eff */
[----:B------:R0:W-:Y:S01]  /*6670*/  STL.64 [R1+0xb00], R18 ;  /* 0x000b001201007387 */ /* 0x0001e20000100a00 */
[----:B------:R-:W-:-:S03]  /*6680*/  LEA R12, P5, R6, R22, 0x1 ;  /* 0x00000016060c7211 */ /* 0x000fc600078a08ff */
[----:B------:R4:W-:Y:S01]  /*6690*/  STL.64 [R1+0x988], R10 ;  /* 0x0009880a01007387 */ /* 0x0009e20000100a00 */
[----:B------:R-:W-:Y:S02]  /*66a0*/  LEA.HI.X.SX32 R13, R6, R16, 0x1, P5 ;  /* 0x00000010060d7211 */ /* 0x000fe400028f0eff */
[C---:B0-----:R-:W-:Y:S01]  /*66b0*/  LEA R18, P2, R4.reuse, R22, 0x1 ;  /* 0x0000001604127211 */ /* 0x041fe200078408ff */
[----:B----4-:R-:W4:Y:S03]  /*66c0*/  LDL.LU.64 R10, [R1+0xb08] ;  /* 0x000b0800010a7983 */ /* 0x010f260000300a00 */
[----:B------:R-:W-:Y:S01]  /*66d0*/  LEA.HI.X.SX32 R19, R4, R16, 0x1, P2 ;  /* 0x0000001004137211 */ /* 0x000fe200010f0eff */
[----:B------:R3:W-:Y:S04]  /*66e0*/  STL.64 [R1+0x980], R20 ;  /* 0x0009801401007387 */ /* 0x0007e80000100a00 */
[----:B------:R-:W-:Y:S04]  /*66f0*/  STL.64 [R1+0x978], R12 ;  /* 0x0009780c01007387 */ /* 0x000fe80000100a00 */
[----:B------:R-:W5:Y:S01]  /*6700*/  LDL.LU R2, [R1+0x5c] ;  /* 0x00005c0001027983 */ /* 0x000f620000300800 */
[----:B---3--:R-:W-:-:S04]  /*6710*/  LEA R20, P3, R3, R22, 0x1 ;  /* 0x0000001603147211 */ /* 0x008fc800078608ff */
[----:B------:R-:W-:Y:S02]  /*6720*/  LEA.HI.X.SX32 R21, R3, R16, 0x1, P3 ;  /* 0x0000001003157211 */ /* 0x000fe400018f0eff */
[----:B--2---:R-:W-:Y:S02]  /*6730*/  MOV R5, R14 ;  /* 0x0000000e00057202 */ /* 0x004fe40000000f00 */
[----:B------:R-:W2:Y:S04]  /*6740*/  LDL.LU R14, [R1+0x58] ;  /* 0x00005800010e7983 */ /* 0x000ea80000300800 */
[----:B------:R0:W-:Y:S04]  /*6750*/  STL.64 [R1+0x970], R18 ;  /* 0x0009701201007387 */ /* 0x0001e80000100a00 */
[----:B0-----:R-:W3:Y:S04]  /*6760*/  LDL.LU.64 R18, [R1+0xb00] ;  /* 0x000b000001127983 */ /* 0x001ee80000300a00 */
[----:B------:R0:W-:Y:S04]  /*6770*/  STL.64 [R1+0x968], R20 ;  /* 0x0009681401007387 */ /* 0x0001e80000100a00 */
[----:B0-----:R-:W2:Y:S01]  /*6780*/  LDL.LU.64 R20, [R1+0xaf8] ;  /* 0x000af80001147983 */ /* 0x001ea20000300a00 */
[----:B----4-:R-:W-:-:S02]  /*6790*/  LEA R6, P4, R11, R22, 0x1 ;  /* 0x000000160b067211 */ /* 0x010fc400078808ff */
[----:B------:R-:W-:-:S03]  /*67a0*/  LEA R12, P5, R8, R22, 0x1 ;  /* 0x00000016080c7211 */ /* 0x000fc600078a08ff */
[----:B------:R-:W-:Y:S01]  /*67b0*/  STL [R1+0x960], R6 ;  /* 0x0009600601007387 */ /* 0x000fe20000100800 */
[-C--:B------:R-:W-:Y:S01]  /*67c0*/  LEA.HI.X.SX32 R13, R8, R16.reuse, 0x1, P5 ;  /* 0x00000010080d7211 */ /* 0x080fe200028f0eff */
[----:B------:R-:W-:Y:S02]  /*67d0*/  IMAD.MOV.U32 R3, RZ, RZ, R10 ;  /* 0x000000ffff037224 */ /* 0x000fe400078e000a */
[----:B--2---:R0:W-:Y:S02]  /*67e0*/  STL.64 [R1+0xaf0], R20 ;  /* 0x000af01401007387 */ /* 0x0041e40000100a00 */
[----:B0-----:R-:W-:Y:S01]  /*67f0*/  MOV R21, R7 ;  /* 0x0000000700157202 */ /* 0x001fe20000000f00 */
[----:B------:R-:W-:Y:S01]  /*6800*/  IMAD.MOV.U32 R20, RZ, RZ, R6 ;  /* 0x000000ffff147224 */ /* 0x000fe200078e0006 */
[----:B------:R-:W-:Y:S01]  /*6810*/  LEA.HI.X.SX32 R21, R11, R16, 0x1, P4 ;  /* 0x000000100b157211 */ /* 0x000fe200020f0eff */
[----:B------:R-:W2:Y:S04]  /*6820*/  LDL.LU R6, [R1+0x4c] ;  /* 0x00004c0001067983 */ /* 0x000ea80000300800 */
[----:B------:R-:W4:Y:S04]  /*6830*/  LDL.LU R7, [R1+0x48] ;  /* 0x0000480001077983 */ /* 0x000f280000300800 */
[----:B------:R-:W2:Y:S04]  /*6840*/  LDL.LU R10, [R1+0x44] ;  /* 0x00004400010a7983 */ /* 0x000ea80000300800 */
[----:B------:R-:W-:Y:S04]  /*6850*/  STL [R1+0x964], R21 ;  /* 0x0009641501007387 */ /* 0x000fe80000100800 */
[----:B------:R0:W-:Y:S04]  /*6860*/  STL.64 [R1+0x958], R12 ;  /* 0x0009580c01007387 */ /* 0x0001e80000100a00 */
[----:B0-----:R-:W2:Y:S04]  /*6870*/  LDL.LU R12, [R1+0x3c] ;  /* 0x00003c00010c7983 */ /* 0x001ea80000300800 */
[----:B------:R-:W2:Y:S01]  /*6880*/  LDL.LU R13, [R1+0x38] ;  /* 0x00003800010d7983 */ /* 0x000ea20000300800 */
[----:B------:R-:W-:-:S02]  /*6890*/  LEA R20, P2, R5, R22, 0x1 ;  /* 0x0000001605147211 */ /* 0x000fc400078408ff */
[----:B------:R-:W-:Y:S01]  /*68a0*/  MOV R21, R5 ;  /* 0x0000000500157202 */ /* 0x000fe20000000f00 */
[----:B------:R-:W-:Y:S01]  /*68b0*/  IMAD.MOV.U32 R8, RZ, RZ, R29 ;  /* 0x000000ffff087224 */ /* 0x000fe200078e001d */
[----:B------:R-:W-:Y:S02]  /*68c0*/  MOV R11, R28 ;  /* 0x0000001c000b7202 */ /* 0x000fe40000000f00 */
[----:B------:R-:W-:Y:S01]  /*68d0*/  LEA.HI.X.SX32 R21, R21, R16, 0x1, P2 ;  /* 0x0000001015157211 */ /* 0x000fe200010f0eff */
[----:B--2---:R-:W-:Y:S04]  /*68e0*/  STL.64 [R1+0xae0], R12 ;  /* 0x000ae00c01007387 */ /* 0x004fe80000100a00 */
[----:B------:R-:W-:Y:S04]  /*68f0*/  STL.64 [R1+0xae8], R24 ;  /* 0x000ae81801007387 */ /* 0x000fe80000100a00 */
[----:B------:R-:W2:Y:S04]  /*6900*/  LDL.LU R28, [R1+0x2c] ;  /* 0x00002c00011c7983 */ /* 0x000ea80000300800 */
[----:B------:R-:W2:Y:S04]  /*6910*/  LDL.LU R29, [R1+0x28] ;  /* 0x00002800011d7983 */ /* 0x000ea80000300800 */
[----:B------:R0:W-:Y:S04]  /*6920*/  STL.64 [R1+0x950], R20 ;  /* 0x0009501401007387 */ /* 0x0001e80000100a00 */
[----:B0-----:R-:W2:Y:S01]  /*6930*/  LDL.LU.64 R20, [R1+0xaf0] ;  /* 0x000af00001147983 */ /* 0x001ea20000300a00 */
[----:B-----5:R-:W-:-:S02]  /*6940*/  LEA R24, P3, R2, R22, 0x1 ;  /* 0x0000001602187211 */ /* 0x020fc400078608ff */
[----:B------:R-:W-:Y:S02]  /*6950*/  LEA R12, P4, R14, R22, 0x1 ;  /* 0x000000160e0c7211 */ /* 0x000fe400078808ff */
[-C--:B------:R-:W-:Y:S02]  /*6960*/  LEA.HI.X.SX32 R25, R2, R16.reuse, 0x1, P3 ;  /* 0x0000001002197211 */ /* 0x080fe400018f0eff */
[----:B------:R-:W-:Y:S02]  /*6970*/  LEA.HI.X.SX32 R13, R14, R16, 0x1, P4 ;  /* 0x000000100e0d7211 */ /* 0x000fe400020f0eff */
[C---:B------:R-:W-:Y:S01]  /*6980*/  LEA R4, P5, R26.reuse, R22, 0x1 ;  /* 0x000000161a047211 */ /* 0x040fe200078a08ff */
[----:B------:R0:W-:Y:S03]  /*6990*/  STL.64 [R1+0x948], R24 ;  /* 0x0009481801007387 */ /* 0x0001e60000100a00 */
[----:B------:R-:W-:Y:S01]  /*69a0*/  LEA.HI.X.SX32 R5, R26, R16, 0x1, P5 ;  /* 0x000000101a057211 */ /* 0x000fe200028f0eff */
[----:B------:R5:W-:Y:S01]  /*69b0*/  STL.64 [R1+0x940], R12 ;  /* 0x0009400c01007387 */ /* 0x000be20000100a00 */
[----:B0-----:R-:W-:-:S02]  /*69c0*/  LEA R24, P2, R3, R22, 0x1 ;  /* 0x0000001603187211 */ /* 0x001fc400078408ff */
[----:B------:R-:W-:Y:S02]  /*69d0*/  MOV R25, R3 ;  /* 0x0000000300197202 */ /* 0x000fe40000000f00 */
[C---:B-----5:R-:W-:Y:S02]  /*69e0*/  LEA R12, P3, R6.reuse, R22, 0x1 ;  /* 0x00000016060c7211 */ /* 0x060fe400078608ff */
[-C--:B------:R-:W-:Y:S01]  /*69f0*/  LEA.HI.X.SX32 R25, R25, R16.reuse, 0x1, P2 ;  /* 0x0000001019197211 */ /* 0x080fe200010f0eff */
[----:B------:R-:W-:Y:S01]  /*6a00*/  STL.64 [R1+0x938], R4 ;  /* 0x0009380401007387 */ /* 0x000fe20000100a00 */
[----:B------:R-:W-:-:S03]  /*6a10*/  LEA.HI.X.SX32 R13, R6, R16, 0x1, P3 ;  /* 0x00000010060d7211 */ /* 0x000fc600018f0eff */
[----:B------:R-:W5:Y:S01]  /*6a20*/  LDL.LU R14, [R1+0x1c] ;  /* 0x00001c00010e7983 */ /* 0x000f620000300800 */
[----:B--2---:R-:W-:-:S03]  /*6a30*/  IMAD.MOV.U32 R26, RZ, RZ, R20 ;  /* 0x000000ffff1a7224 */ /* 0x004fc600078e0014 */
[----:B------:R-:W2:Y:S04]  /*6a40*/  LDL.LU R20, [R1+0x18] ;  /* 0x0000180001147983 */ /* 0x000ea80000300800 */
[----:B------:R0:W-:Y:S04]  /*6a50*/  STL.64 [R1+0x930], R24 ;  /* 0x0009301801007387 */ /* 0x0001e80000100a00 */
[----:B0-----:R-:W2:Y:S04]  /*6a60*/  LDL.LU.64 R24, [R1+0xae8] ;  /* 0x000ae80001187983 */ /* 0x001ea80000300a00 */
[----:B------:R0:W-:Y:S04]  /*6a70*/  STL.64 [R1+0x928], R12 ;  /* 0x0009280c01007387 */ /* 0x0001e80000100a00 */
[----:B0-----:R-:W2:Y:S01]  /*6a80*/  LDL.LU.64 R12, [R1+0xae0] ;  /* 0x000ae000010c7983 */ /* 0x001ea20000300a00 */
[----:B------:R-:W-:-:S02]  /*6a90*/  LEA R2, P5, R10, R22, 0x1 ;  /* 0x000000160a027211 */ /* 0x000fc400078a08ff */
[C---:B----4-:R-:W-:Y:S02]  /*6aa0*/  LEA R4, P4, R7.reuse, R22, 0x1 ;  /* 0x0000001607047211 */ /* 0x050fe400078808ff */
[-C--:B------:R-:W-:Y:S02]  /*6ab0*/  LEA.HI.X.SX32 R3, R10, R16.reuse, 0x1, P5 ;  /* 0x000000100a037211 */ /* 0x080fe400028f0eff */
[----:B------:R-:W-:-:S03]  /*6ac0*/  LEA.HI.X.SX32 R5, R7, R16, 0x1, P4 ;  /* 0x0000001007057211 */ /* 0x000fc600020f0eff */
[----:B------:R0:W-:Y:S04]  /*6ad0*/  STL.64 [R1+0x918], R2 ;  /* 0x0009180201007387 */ /* 0x0001e80000100a00 */
[----:B------:R-:W-:Y:S01]  /*6ae0*/  STL.64 [R1+0x920], R4 ;  /* 0x0009200401007387 */ /* 0x000fe20000100a00 */
[----:B0-----:R-:W-:Y:S01]  /*6af0*/  IMAD.MOV.U32 R3, RZ, RZ, R11 ;  /* 0x000000ffff037224 */ /* 0x001fe200078e000b */
[----:B------:R-:W-:-:S04]  /*6b00*/  LEA R2, P2, R11, R22, 0x1 ;  /* 0x000000160b027211 */ /* 0x000fc800078408ff */
[----:B------:R-:W-:-:S05]  /*6b10*/  LEA.HI.X.SX32 R3, R3, R16, 0x1, P2 ;  /* 0x0000001003037211 */ /* 0x000fca00010f0eff */
[----:B------:R0:W-:Y:S04]  /*6b20*/  STL.64 [R1+0x910], R2 ;  /* 0x0009100201007387 */ /* 0x0001e80000100a00 */
[----:B0-----:R-:W4:Y:S01]  /*6b30*/  LDL.LU.64 R2, [R1+0xad8] ;  /* 0x000ad80001027983 */ /* 0x001f220000300a00 */
[----:B--2---:R-:W-:-:S04]  /*6b40*/  LEA R4, P3, R12, R22, 0x1 ;  /* 0x000000160c047211 */ /* 0x004fc800078608ff */
[----:B------:R-:W-:-:S05]  /*6b50*/  LEA.HI.X.SX32 R5, R12, R16, 0x1, P3 ;  /* 0x000000100c057211 */ /* 0x000fca00018f0eff */
[----:B------:R0:W-:Y:S04]  /*6b60*/  STL.64 [R1+0x908], R4 ;  /* 0x0009080401007387 */ /* 0x0001e80000100a00 */
[----:B0-----:R-:W2:Y:S01]  /*6b70*/  LDL.LU.64 R4, [R1+0xad0] ;  /* 0x000ad00001047983 */ /* 0x001ea20000300a00 */
[-C--:B------:R-:W-:Y:S02]  /*6b80*/  LEA R10, P4, R13, R22.reuse, 0x1 ;  /* 0x000000160d0a7211 */ /* 0x080fe400078808ff */
[----:B------:R-:W-:Y:S02]  /*6b90*/  LEA R6, P5, R9, R22, 0x1 ;  /* 0x0000001609067211 */ /* 0x000fe400078a08ff */
[-C--:B------:R-:W-:Y:S02]  /*6ba0*/  LEA.HI.X.SX32 R11, R13, R16.reuse, 0x1, P4 ;  /* 0x000000100d0b7211 */ /* 0x080fe400020f0eff */
[----:B------:R-:W-:Y:S01]  /*6bb0*/  LEA.HI.X.SX32 R7, R9, R16, 0x1, P5 ;  /* 0x0000001009077211 */ /* 0x000fe200028f0eff */
[----:B------:R-:W-:-:S02]  /*6bc0*/  IMAD.MOV.U32 R12, RZ, RZ, R24 ;  /* 0x000000ffff0c7224 */ /* 0x000fc400078e0018 */
[----:B------:R3:W-:Y:S01]  /*6bd0*/  STL.64 [R1+0x900], R10 ;  /* 0x0009000a01007387 */ /* 0x0007e20000100a00 */
[----:B------:R-:W-:Y:S02]  /*6be0*/  MOV R13, R8 ;  /* 0x00000008000d7202 */ /* 0x000fe40000000f00 */
[-C--:B------:R-:W-:Y:S01]  /*6bf0*/  LEA R24, P4, R29, R22.reuse, 0x1 ;  /* 0x000000161d187211 */ /* 0x080fe200078808ff */
[----:B------:R0:W-:Y:S01]  /*6c00*/  STL.64 [R1+0x8f8], R6 ;  /* 0x0008f80601007387 */ /* 0x0001e20000100a00 */
[----:B------:R-:W-:-:S04]  /*6c10*/  LEA R8, P3, R28, R22, 0x1 ;  /* 0x000000161c087211 */ /* 0x000fc800078608ff */
[----:B------:R-:W-:Y:S02]  /*6c20*/  LEA.HI.X.SX32 R9, R28, R16, 0x1, P3 ;  /* 0x000000101c097211 */ /* 0x000fe400018f0eff */
[-C--:B---3--:R-:W-:Y:S02]  /*6c30*/  LEA R10, P5, R18, R22.reuse, 0x1 ;  /* 0x00000016120a7211 */ /* 0x088fe400078a08ff */
[----:B0-----:R-:W-:Y:S02]  /*6c40*/  LEA R6, P2, R25, R22, 0x1 ;  /* 0x0000001619067211 */ /* 0x001fe400078408ff */
[----:B------:R-:W-:Y:S02]  /*6c50*/  MOV R7, R25 ;  /* 0x0000001900077202 */ /* 0x000fe40000000f00 */
[-C--:B------:R-:W-:Y:S01]  /*6c60*/  LEA.HI.X.SX32 R25, R29, R16.reuse, 0x1, P4 ;  /* 0x000000101d197211 */ /* 0x080fe200020f0eff */
[----:B------:R-:W-:Y:S01]  /*6c70*/  IMAD.MOV.U32 R29, RZ, RZ, R19 ;  /* 0x000000ffff1d7224 */ /* 0x000fe200078e0013 */
[----:B------:R-:W-:-:S02]  /*6c80*/  LEA.HI.X.SX32 R7, R7, R16, 0x1, P2 ;  /* 0x0000001007077211 */ /* 0x000fc400010f0eff */
[----:B------:R-:W-:Y:S02]  /*6c90*/  LEA R28, P2, R19, R22, 0x1 ;  /* 0x00000016131c7211 */ /* 0x000fe400078408ff */
[----:B------:R-:W-:Y:S01]  /*6ca0*/  LEA.HI.X.SX32 R11, R18, R16, 0x1, P5 ;  /* 0x00000010120b7211 */ /* 0x000fe200028f0eff */
[----:B------:R0:W-:Y:S01]  /*6cb0*/  STL.64 [R1+0x8f0], R6 ;  /* 0x0008f00601007387 */ /* 0x0001e20000100a00 */
[C---:B-----5:R-:W-:Y:S02]  /*6cc0*/  LEA R18, P3, R14.reuse, R22, 0x1 ;  /* 0x000000160e127211 */ /* 0x060fe400078608ff */
[-C--:B------:R-:W-:Y:S02]  /*6cd0*/  LEA.HI.X.SX32 R29, R29, R16.reuse, 0x1, P2 ;  /* 0x000000101d1d7211 */ /* 0x080fe400010f0eff */
[----:B------:R-:W-:Y:S01]  /*6ce0*/  LEA.HI.X.SX32 R19, R14, R16, 0x1, P3 ;  /* 0x000000100e137211 */ /* 0x000fe200018f0eff */
[----:B0-----:R-:W3:Y:S04]  /*6cf0*/  LDL.LU.64 R6, [R1+0xac8] ;  /* 0x000ac80001067983 */ /* 0x001ee80000300a00 */
[----:B------:R0:W-:Y:S04]  /*6d00*/  STL.64 [R1+0x8e8], R8 ;  /* 0x0008e80801007387 */ /* 0x0001e80000100a00 */
[----:B0-----:R-:W5:Y:S04]  /*6d10*/  LDL.LU.64 R8, [R1+0xac0] ;  /* 0x000ac00001087983 */ /* 0x001f680000300a00 */
[----:B------:R0:W-:Y:S04]  /*6d20*/  STL.64 [R1+0x8e0], R24 ;  /* 0x0008e01801007387 */ /* 0x0001e80000100a00 */
[----:B------:R1:W-:Y:S04]  /*6d30*/  STL.64 [R1+0x8d8], R10 ;  /* 0x0008d80a01007387 */ /* 0x0003e80000100a00 */
[----:B------:R4:W-:Y:S01]  /*6d40*/  STL.64 [R1+0x8d0], R28 ;  /* 0x0008d01c01007387 */ /* 0x0009e20000100a00 */
[----:B0-----:R-:W-:-:S02]  /*6d50*/  LEA R24, P4, R20, R22, 0x1 ;  /* 0x0000001614187211 */ /* 0x001fc400078808ff */
[----:B-1----:R-:W-:Y:S01]  /*6d60*/  LEA R10, P5, R21, R22, 0x1 ;  /* 0x00000016150a7211 */ /* 0x002fe200078a08ff */
[----:B----4-:R-:W4:Y:S01]  /*6d70*/  LDL.LU.64 R28, [R1+0xab8] ;  /* 0x000ab800011c7983 */ /* 0x010f220000300a00 */
[----:B------:R-:W-:-:S03]  /*6d80*/  LEA.HI.X.SX32 R25, R20, R16, 0x1, P4 ;  /* 0x0000001014197211 */ /* 0x000fc600020f0eff */
[----:B------:R0:W-:Y:S01]  /*6d90*/  STL.64 [R1+0x8c8], R18 ;  /* 0x0008c81201007387 */ /* 0x0001e20000100a00 */
[----:B------:R-:W-:-:S03]  /*6da0*/  LEA.HI.X.SX32 R11, R21, R16, 0x1, P5 ;  /* 0x00000010150b7211 */ /* 0x000fc600028f0eff */
[----:B0-----:R-:W3:Y:S04]  /*6db0*/  LDL.LU.64 R18, [R1+0xab0] ;  /* 0x000ab00001127983 */ /* 0x001ee80000300a00 */
[----:B------:R-:W-:Y:S04]  /*6dc0*/  STL.64 [R1+0x8c0], R24 ;  /* 0x0008c01801007387 */ /* 0x000fe80000100a00 */
[----:B------:R-:W-:Y:S01]  /*6dd0*/  STL.64 [R1+0x8b8], R10 ;  /* 0x0008b80a01007387 */ /* 0x000fe20000100a00 */
[----:B--2---:R-:W-:-:S04]  /*6de0*/  LEA R20, P2, R5, R22, 0x1 ;  /* 0x0000001605147211 */ /* 0x004fc800078408ff */
[----:B------:R-:W-:-:S05]  /*6df0*/  LEA.HI.X.SX32 R21, R5, R16, 0x1, P2 ;  /* 0x0000001005157211 */ /* 0x000fca00010f0eff */
[----:B------:R0:W-:Y:S04]  /*6e00*/  STL.64 [R1+0x8b0], R20 ;  /* 0x0008b01401007387 */ /* 0x0001e80000100a00 */
[----:B0-----:R-:W2:Y:S01]  /*6e10*/  LDL.LU.64 R20, [R1+0xaa8] ;  /* 0x000aa80001147983 */ /* 0x001ea20000300a00 */
[----:B------:R-:W-:-:S05]  /*6e20*/  MOV R25, R15 ;  /* 0x0000000f00197202 */ /* 0x000fca0000000f00 */
[----:B------:R-:W-:Y:S01]  /*6e30*/  IMAD.MOV.U32 R5, RZ, RZ, R25 ;  /* 0x000000ffff057224 */ /* 0x000fe200078e0019 */
[----:B------:R-:W-:-:S04]  /*6e40*/  LEA R10, P5, R17, R22, 0x1 ;  /* 0x00000016110a7211 */ /* 0x000fc800078a08ff */
[----:B------:R-:W-:Y:S02]  /*6e50*/  LEA.HI.X.SX32 R11, R17, R16, 0x1, P5 ;  /* 0x00000010110b7211 */ /* 0x000fe400028f0eff */
[CC--:B---3--:R-:W-:Y:S02]  /*6e60*/  LEA R14, P4, R18.reuse, R22.reuse, 0x1 ;  /* 0x00000016120e7211 */ /* 0x0c8fe400078808ff */
[C---:B------:R-:W-:Y:S02]  /*6e70*/  LEA R24, P3, R19.reuse, R22, 0x1 ;  /* 0x0000001613187211 */ /* 0x040fe400078608ff */
[-C--:B------:R-:W-:Y:S02]  /*6e80*/  LEA.HI.X.SX32 R15, R18, R16.reuse, 0x1, P4 ;  /* 0x00000010120f7211 */ /* 0x080fe400020f0eff */
[----:B------:R-:W-:-:S03]  /*6e90*/  LEA.HI.X.SX32 R25, R19, R16, 0x1, P3 ;  /* 0x0000001013197211 */ /* 0x000fc600018f0eff */
[----:B------:R0:W-:Y:S04]  /*6ea0*/  STL.64 [R1+0x8a0], R14 ;  /* 0x0008a00e01007387 */ /* 0x0001e80000100a00 */
[----:B------:R-:W-:Y:S01]  /*6eb0*/  STL.64 [R1+0x8a8], R24 ;  /* 0x0008a81801007387 */ /* 0x000fe20000100a00 */
[----:B0-----:R-:W-:-:S04]  /*6ec0*/  LEA R14, P2, R23, R22, 0x1 ;  /* 0x00000016170e7211 */ /* 0x001fc800078408ff */
[----:B------:R-:W-:Y:S01]  /*6ed0*/  LEA.HI.X.SX32 R15, R23, R16, 0x1, P2 ;  /* 0x00000010170f7211 */ /* 0x000fe200010f0eff */
[----:B------:R-:W-:Y:S04]  /*6ee0*/  STL.64 [R1+0x898], R10 ;  /* 0x0008980a01007387 */ /* 0x000fe80000100a00 */
[----:B------:R0:W-:Y:S04]  /*6ef0*/  STL.64 [R1+0x890], R14 ;  /* 0x0008900e01007387 */ /* 0x0001e80000100a00 */
[----:B0-----:R-:W3:Y:S01]  /*6f00*/  LDL.LU.64 R14, [R1+0xaa0] ;  /* 0x000aa000010e7983 */ /* 0x001ee20000300a00 */
[----:B--2---:R-:W-:-:S04]  /*6f10*/  LEA R24, P3, R21, R22, 0x1 ;  /* 0x0000001615187211 */ /* 0x004fc800078608ff */
[----:B------:R-:W-:-:S05]  /*6f20*/  LEA.HI.X.SX32 R25, R21, R16, 0x1, P3 ;  /* 0x0000001015197211 */ /* 0x000fca00018f0eff */
[----:B------:R0:W-:Y:S04]  /*6f30*/  STL.64 [R1+0x888], R24 ;  /* 0x0008881801007387 */ /* 0x0001e80000100a00 */
[----:B0-----:R-:W2:Y:S01]  /*6f40*/  LDL.LU.64 R24, [R1+0xa98] ;  /* 0x000a980001187983 */ /* 0x001ea20000300a00 */
[----:B------:R-:W-:Y:S01]  /*6f50*/  UIMAD.WIDE UR4, UR4, 0x2, URZ ;  /* 0x00000002040478a5 */ /* 0x000fe2000f8e02ff */
[-C--:B------:R-:W-:Y:S02]  /*6f60*/  LEA R18, P4, R20, R22.reuse, 0x1 ;  /* 0x0000001614127211 */ /* 0x080fe400078808ff */
[----:B------:R-:W-:Y:S02]  /*6f70*/  LEA R10, P5, R13, R22, 0x1 ;  /* 0x000000160d0a7211 */ /* 0x000fe400078a08ff */
[----:B------:R-:W-:-:S02]  /*6f80*/  MOV R22, R5 ;  /* 0x0000000500167202 */ /* 0x000fc40000000f00 */
[----:B------:R-:W-:Y:S02]  /*6f90*/  IADD3.X R5, PT, PT, R27, UR5, R26, P0, P1 ;  /* 0x000000051b057c10 */ /* 0x000fe400087e241a */
[-C--:B------:R-:W-:Y:S01]  /*6fa0*/  LEA.HI.X.SX32 R19, R20, R16.reuse, 0x1, P4 ;  /* 0x0000001014137211 */ /* 0x080fe200020f0eff */
[----:B------:R-:W-:Y:S01]  /*6fb0*/  IMAD.MOV.U32 R23, RZ, RZ, R12 ;  /* 0x000000ffff177224 */ /* 0x000fe200078e000c */
[----:B------:R-:W-:-:S03]  /*6fc0*/  LEA.HI.X.SX32 R11, R13, R16, 0x1, P5 ;  /* 0x000000100d0b7211 */ /* 0x000fc600028f0eff */
[----:B------:R-:W-:Y:S04]  /*6fd0*/  STL.64 [R1+0x880], R18 ;  /* 0x0008801201007387 */ /* 0x000fe80000100a00 */
[----:B------:R0:W-:Y:S01]  /*6fe0*/  STL.64 [R1+0x878], R10 ;  /* 0x0008780a01007387 */ /* 0x0001e20000100a00 */
[C---:B--2---:R-:W-:Y:S01]  /*6ff0*/  IMAD R27, R4.reuse, 0x4, R25 ;  /* 0x00000004041b7824 */ /* 0x044fe200078e0219 */
[C---:B------:R-:W-:Y:S02]  /*7000*/  LEA R26, R4.reuse, R25, 0x2 ;  /* 0x00000019041a7211 */ /* 0x040fe400078e10ff */
[-C--:B---3--:R-:W-:Y:S01]  /*7010*/  LEA R20, P0, R25, R14.reuse, 0x1 ;  /* 0x0000000e19147211 */ /* 0x088fe200078008ff */
[----:B------:R-:W-:Y:S01]  /*7020*/  IMAD R27, R4, 0x4, R27 ;  /* 0x00000004041b7824 */ /* 0x000fe200078e021b */
[----:B------:R-:W-:-:S02]  /*7030*/  LEA R12, P1, R26, R14, 0x1 ;  /* 0x0000000e1a0c7211 */ /* 0x000fc400078208ff */
[-C--:B------:R-:W-:Y:S02]  /*7040*/  LEA.HI.X.SX32 R21, R25, R5.reuse, 0x1, P0 ;  /* 0x0000000519157211 */ /* 0x080fe400000f0eff */
[-C--:B0-----:R-:W-:Y:S02]  /*7050*/  LEA R10, P2, R27, R14.reuse, 0x1 ;  /* 0x0000000e1b0a7211 */ /* 0x081fe400078408ff */
[-C--:B------:R-:W-:Y:S02]  /*7060*/  LEA.HI.X.SX32 R13, R26, R5.reuse, 0x1, P1 ;  /* 0x000000051a0d7211 */ /* 0x080fe400008f0eff */
[-C--:B------:R-:W-:Y:S02]  /*7070*/  LEA R26, P0, R23, R14.reuse, 0x1 ;  /* 0x0000000e171a7211 */ /* 0x080fe400078008ff */
[-C--:B------:R-:W-:Y:S02]  /*7080*/  LEA.HI.X.SX32 R11, R27, R5.reuse, 0x1, P2 ;  /* 0x000000051b0b7211 */ /* 0x080fe400010f0eff */
[----:B------:R-:W-:Y:S01]  /*7090*/  LEA.HI.X.SX32 R27, R23, R5, 0x1, P0 ;  /* 0x00000005171b7211 */ /* 0x000fe200000f0eff */
[----:B------:R-:W-:Y:S04]  /*70a0*/  STL.64 [R1+0x870], R20 ;  /* 0x0008701401007387 */ /* 0x000fe80000100a00 */
[----:B------:R-:W-:Y:S04]  /*70b0*/  STL.64 [R1+0x868], R12 ;  /* 0x0008680c01007387 */ /* 0x000fe80000100a00 */
[----:B------:R-:W-:Y:S04]  /*70c0*/  STL.64 [R1+0x860], R10 ;  /* 0x0008600a01007387 */ /* 0x000fe80000100a00 */
[----:B------:R0:W-:Y:S04]  /*70d0*/  STL.64 [R1+0x858], R26 ;  /* 0x0008581a01007387 */ /* 0x0001e80000100a00 */
[----:B0-----:R-:W2:Y:S01]  /*70e0*/  LDL.LU.64 R26, [R1+0xa90] ;  /* 0x000a9000011a7983 */ /* 0x001ea20000300a00 */
[----:B------:R-:W-:-:S02]  /*70f0*/  LEA R12, P1, R22, R14, 0x1 ;  /* 0x0000000e160c7211 */ /* 0x000fc400078208ff */
[----:B------:R-:W-:Y:S02]  /*7100*/  LEA R10, P2, R24, R14, 0x1 ;  /* 0x0000000e180a7211 */ /* 0x000fe400078408ff */
[-C--:B------:R-:W-:Y:S02]  /*7110*/  LEA.HI.X.SX32 R13, R22, R5.reuse, 0x1, P1 ;  /* 0x00000005160d7211 */ /* 0x080fe400008f0eff */
[----:B------:R-:W-:-:S03]  /*7120*/  LEA.HI.X.SX32 R11, R24, R5, 0x1, P2 ;  /* 0x00000005180b7211 */ /* 0x000fc600010f0eff */
[----:B------:R4:W-:Y:S04]  /*7130*/  STL.64 [R1+0x850], R12 ;  /* 0x0008500c01007387 */ /* 0x0009e80000100a00 */
[----:B------:R0:W-:Y:S01]  /*7140*/  STL.64 [R1+0x848], R10 ;  /* 0x0008480a01007387 */ /* 0x0001e20000100a00 */
[----:B----4-:R-:W-:-:S04]  /*7150*/  LEA R12, P1, R28, R14, 0x1 ;  /* 0x0000000e1c0c7211 */ /* 0x010fc800078208ff */
[-C--:B------:R-:W-:Y:S02]  /*7160*/  LEA.HI.X.SX32 R13, R28, R5.reuse, 0x1, P1 ;  /* 0x000000051c0d7211 */ /* 0x080fe400008f0eff */
[CC--:B--2---:R-:W-:Y:S02]  /*7170*/  LEA R24, P0, R26.reuse, R14.reuse, 0x1 ;  /* 0x0000000e1a187211 */ /* 0x0c4fe400078008ff */
[C---:B0-----:R-:W-:Y:S02]  /*7180*/  LEA R10, P2, R27.reuse, R14, 0x1 ;  /* 0x0000000e1b0a7211 */ /* 0x041fe400078408ff */
[-C--:B------:R-:W-:Y:S02]  /*7190*/  LEA.HI.X.SX32 R25, R26, R5.reuse, 0x1, P0 ;  /* 0x000000051a197211 */ /* 0x080fe400000f0eff */
[----:B------:R-:W-:-:S03]  /*71a0*/  LEA.HI.X.SX32 R11, R27, R5, 0x1, P2 ;  /* 0x000000051b0b7211 */ /* 0x000fc600010f0eff */
[----:B------:R-:W-:Y:S04]  /*71b0*/  STL.64 [R1+0x840], R24 ;  /* 0x0008401801007387 */ /* 0x000fe80000100a00 */
[----:B------:R0:W-:Y:S04]  /*71c0*/  STL.64 [R1+0x830], R10 ;  /* 0x0008300a01007387 */ /* 0x0001e80000100a00 */
[----:B------:R-:W-:Y:S01]  /*71d0*/  STL.64 [R1+0x838], R12 ;  /* 0x0008380c01007387 */ /* 0x000fe20000100a00 */
[----:B0-----:R-:W-:-:S04]  /*71e0*/  LEA R10, P0, R15, R14, 0x1 ;  /* 0x0000000e0f0a7211 */ /* 0x001fc800078008ff */
[----:B------:R-:W-:-:S05]  /*71f0*/  LEA.HI.X.SX32 R11, R15, R5, 0x1, P0 ;  /* 0x000000050f0b7211 */ /* 0x000fca00000f0eff */
[----:B------:R0:W-:Y:S04]  /*7200*/  STL.64 [R1+0x828], R10 ;  /* 0x0008280a01007387 */ /* 0x0001e80000100a00 */
[----:B0-----:R-:W2:Y:S01]  /*7210*/  LDL.LU.64 R10, [R1+0xa88] ;  /* 0x000a8800010a7983 */ /* 0x001ea20000300a00 */
[-C--:B------:R-:W-:Y:S02]  /*7220*/  LEA R26, P1, R29, R14.reuse, 0x1 ;  /* 0x0000000e1d1a7211 */ /* 0x080fe400078208ff */
[----:B-----5:R-:W-:Y:S02]  /*7230*/  LEA R12, P2, R9, R14, 0x1 ;  /* 0x0000000e090c7211 */ /* 0x020fe400078408ff */
[-C--:B------:R-:W-:Y:S02]  /*7240*/  LEA.HI.X.SX32 R27, R29, R5.reuse, 0x1, P1 ;  /* 0x000000051d1b7211 */ /* 0x080fe400008f0eff */
[----:B------:R-:W-:-:S02]  /*7250*/  LEA.HI.X.SX32 R13, R9, R5, 0x1, P2 ;  /* 0x00000005090d7211 */ /* 0x000fc400010f0eff */
[C---:B------:R-:W-:Y:S01]  /*7260*/  LEA R28, P0, R8.reuse, R14, 0x1 ;  /* 0x0000000e081c7211 */ /* 0x040fe200078008ff */
[----:B------:R0:W-:Y:S04]  /*7270*/  STL.64 [R1+0x820], R26 ;  /* 0x0008201a01007387 */ /* 0x0001e80000100a00 */
[----:B------:R2:W-:Y:S01]  /*7280*/  STL.64 [R1+0x818], R12 ;  /* 0x0008180c01007387 */ /* 0x0005e20000100a00 */
[----:B------:R-:W-:-:S05]  /*7290*/  LEA.HI.X.SX32 R29, R8, R5, 0x1, P0 ;  /* 0x00000005081d7211 */ /* 0x000fca00000f0eff */
[----:B------:R-:W-:Y:S01]  /*72a0*/  STL.64 [R1+0x810], R28 ;  /* 0x0008101c01007387 */ /* 0x000fe20000100a00 */
[----:B0-----:R-:W-:-:S04]  /*72b0*/  LEA R26, P1, R6, R14, 0x1 ;  /* 0x0000000e061a7211 */ /* 0x001fc800078208ff */
[----:B------:R-:W-:Y:S02]  /*72c0*/  LEA.HI.X.SX32 R27, R6, R5, 0x1, P1 ;  /* 0x00000005061b7211 */ /* 0x000fe400008f0eff */
[----:B------:R-:W-:-:S04]  /*72d0*/  LEA R16, R4, R2, 0x2 ;  /* 0x0000000204107211 */ /* 0x000fc800078e10ff */
[----:B------:R-:W-:Y:S02]  /*72e0*/  LEA R18, R4, R16, 0x2 ;  /* 0x0000001004127211 */ /* 0x000fe400078e10ff */
[----:B--2---:R-:W-:-:S04]  /*72f0*/  LEA R12, P2, R11, R14, 0x1 ;  /* 0x0000000e0b0c7211 */ /* 0x004fc800078408ff */
[----:B------:R-:W-:-:S05]  /*7300*/  LEA.HI.X.SX32 R13, R11, R5, 0x1, P2 ;  /* 0x000000050b0d7211 */ /* 0x000fca00010f0eff */
[----:B------:R0:W-:Y:S04]  /*7310*/  STL.64 [R1+0x800], R12 ;  /* 0x0008000c01007387 */ /* 0x0001e80000100a00 */
[----:B------:R-:W-:Y:S01]  /*7320*/  STL.64 [R1+0x808], R26 ;  /* 0x0008081a01007387 */ /* 0x000fe20000100a00 */
[----:B0-----:R-:W-:-:S04]  /*7330*/  LEA R12, P0, R10, R14, 0x1 ;  /* 0x0000000e0a0c7211 */ /* 0x001fc800078008ff */
[----:B------:R-:W-:-:S05]  /*7340*/  LEA.HI.X.SX32 R13, R10, R5, 0x1, P0 ;  /* 0x000000050a0d7211 */ /* 0x000fca00000f0eff */
[----:B------:R0:W-:Y:S04]  /*7350*/  STL.64 [R1+0x7f8], R12 ;  /* 0x0007f80c01007387 */ /* 0x0001e80000100a00 */
[----:B0-----:R-:W2:Y:S01]  /*7360*/  LDL.LU.64 R12, [R1+0xa80] ;  /* 0x000a8000010c7983 */ /* 0x001ea20000300a00 */
[----:B------:R-:W-:-:S05]  /*7370*/  IMAD R17, R4, 0x4, R18 ;  /* 0x0000000404117824 */ /* 0x000fca00078e0212 */
[----:B------:R-:W-:-:S05]  /*7380*/  LEA R20, R4, R17, 0x2 ;  /* 0x0000001104147211 */ /* 0x000fca00078e10ff */
[----:B------:R-:W-:-:S05]  /*7390*/  IMAD R19, R4, 0x4, R20 ;  /* 0x0000000404137824 */ /* 0x000fca00078e0214 */
[----:B------:R-:W-:-:S05]  /*73a0*/  LEA R22, R4, R19, 0x2 ;  /* 0x0000001304167211 */ /* 0x000fca00078e10ff */
[----:B------:R-:W-:-:S05]  /*73b0*/  IMAD R21, R4, 0x4, R22 ;  /* 0x0000000404157824 */ /* 0x000fca00078e0216 */
[----:B------:R-:W-:-:S05]  /*73c0*/  LEA R24, R4, R21, 0x2 ;  /* 0x0000001504187211 */ /* 0x000fca00078e10ff */
[----:B------:R-:W-:-:S05]  /*73d0*/  IMAD R23, R4, 0x4, R24 ;  /* 0x0000000404177824 */ /* 0x000fca00078e0218 */
[----:B------:R-:W-:Y:S02]  /*73e0*/  LEA R15, R4, R23, 0x2 ;  /* 0x00000017040f7211 */ /* 0x000fe400078e10ff */
[----:B------:R-:W-:-:S03]  /*73f0*/  LEA R28, P1, R7, R14, 0x1 ;  /* 0x0000000e071c7211 */ /* 0x000fc600078208ff */
[----:B------:R-:W-:Y:S01]  /*7400*/  IMAD R9, R4, 0x4, R15 ;  /* 0x0000000404097824 */ /* 0x000fe200078e020f */
[----:B------:R-:W-:Y:S02]  /*7410*/  LEA R26, P2, R0, R14, 0x1 ;  /* 0x0000000e001a7211 */ /* 0x000fe400078408ff */
[----:B------:R-:W-:Y:S02]  /*7420*/  LEA.HI.X.SX32 R29, R7, R5, 0x1, P1 ;  /* 0x00000005071d7211 */ /* 0x000fe400008f0eff */
[----:B------:R-:W-:Y:S02]  /*7430*/  LEA R8, R4, R9, 0x2 ;  /* 0x0000000904087211 */ /* 0x000fe400078e10ff */
[----:B------:R-:W-:Y:S01]  /*7440*/  LEA.HI.X.SX32 R27, R0, R5, 0x1, P2 ;  /* 0x00000005001b7211 */ /* 0x000fe200010f0eff */
[----:B------:R2:W-:Y:S02]  /*7450*/  STL.64 [R1+0x7f0], R28 ;  /* 0x0007f01c01007387 */ /* 0x0005e40000100a00 */
[----:B------:R-:W-:-:S02]  /*7460*/  IMAD R6, R4, 0x4, R8 ;  /* 0x0000000404067824 */ /* 0x000fc400078e0208 */
[----:B------:R0:W-:Y:S03]  /*7470*/  STL.64 [R1+0x7e8], R26 ;  /* 0x0007e81a01007387 */ /* 0x0001e60000100a00 */
[----:B------:R-:W-:Y:S02]  /*7480*/  LEA R7, R4, R6, 0x2 ;  /* 0x0000000604077211 */ /* 0x000fe400078e10ff */
[----:B------:R-:W-:-:S03]  /*7490*/  LEA R10, P2, R3, R14, 0x1 ;  /* 0x0000000e030a7211 */ /* 0x000fc600078408ff */
[----:B------:R-:W-:Y:S01]  /*74a0*/  IMAD R0, R4, 0x4, R7 ;  /* 0x0000000404007824 */ /* 0x000fe200078e0207 */
[----:B------:R-:W-:-:S04]  /*74b0*/  LEA.HI.X.SX32 R11, R3, R5, 0x1, P2 ;  /* 0x00000005030b7211 */ /* 0x000fc800010f0eff */
[----:B------:R-:W-:Y:S02]  /*74c0*/  LEA R25, R4, R0, 0x2 ;  /* 0x0000000004197211 */ /* 0x000fe400078e10ff */
[CC--:B--2---:R-:W-:Y:S02]  /*74d0*/  LEA R28, P0, R13.reuse, R14.reuse, 0x1 ;  /* 0x0000000e0d1c7211 */ /* 0x0c4fe400078008ff */
[C---:B0-----:R-:W-:Y:S02]  /*74e0*/  LEA R26, P1, R12.reuse, R14, 0x1 ;  /* 0x0000000e0c1a7211 */ /* 0x041fe400078208ff */
[-C--:B------:R-:W-:Y:S02]  /*74f0*/  LEA.HI.X.SX32 R29, R13, R5.reuse, 0x1, P0 ;  /* 0x000000050d1d7211 */ /* 0x080fe400000f0eff */
[----:B------:R-:W-:-:S03]  /*7500*/  LEA.HI.X.SX32 R27, R12, R5, 0x1, P1 ;  /* 0x000000050c1b7211 */ /* 0x000fc600008f0eff */
[----:B------:R0:W-:Y:S04]  /*7510*/  STL.64 [R1+0x7e0], R28 ;  /* 0x0007e01c01007387 */ /* 0x0001e80000100a00 */
[----:B------:R1:W-:Y:S01]  /*7520*/  STL.64 [R1+0x7d8], R26 ;  /* 0x0007d81a01007387 */ /* 0x0003e20000100a00 */
[-C--:B------:R-:W-:Y:S02]  /*7530*/  LEA R12, P2, R18, R14.reuse, 0x1 ;  /* 0x0000000e120c7211 */ /* 0x080fe400078408ff */
[-C--:B0-----:R-:W-:Y:S02]  /*7540*/  LEA R28, P0, R2, R14.reuse, 0x1 ;  /* 0x0000000e021c7211 */ /* 0x081fe400078008ff */
[----:B-1----:R-:W-:Y:S02]  /*7550*/  LEA R26, P1, R16, R14, 0x1 ;  /* 0x0000000e101a7211 */ /* 0x002fe400078208ff */
[----:B------:R-:W-:-:S02]  /*7560*/  LEA.HI.X.SX32 R29, R2, R5, 0x1, P0 ;  /* 0x00000005021d7211 */ /* 0x000fc400000f0eff */
[-C--:B------:R-:W-:Y:S01]  /*7570*/  LEA.HI.X.SX32 R27, R16, R5.reuse, 0x1, P1 ;  /* 0x00000005101b7211 */ /* 0x080fe200008f0eff */
[----:B------:R0:W-:Y:S01]  /*7580*/  STL.64 [R1+0x7d0], R10 ;  /* 0x0007d00a01007387 */ /* 0x0001e20000100a00 */
[----:B------:R-:W-:-:S03]  /*7590*/  LEA.HI.X.SX32 R13, R18, R5, 0x1, P2 ;  /* 0x00000005120d7211 */ /* 0x000fc600010f0eff */
[----:B------:R-:W-:Y:S04]  /*75a0*/  STL.64 [R1+0x7c8], R28 ;  /* 0x0007c81c01007387 */ /* 0x000fe80000100a00 */
[----:B------:R1:W-:Y:S01]  /*75b0*/  STL.64 [R1+0x7c0], R26 ;  /* 0x0007c01a01007387 */ /* 0x0003e20000100a00 */
[----:B0-----:R-:W-:-:S03]  /*75c0*/  IMAD R11, R4, 0x4, R25 ;  /* 0x00000004040b7824 */ /* 0x001fc600078e0219 */
[----:B------:R0:W-:Y:S02]  /*75d0*/  STL.64 [R1+0x7b8], R12 ;  /* 0x0007b80c01007387 */ /* 0x0001e40000100a00 */
[----:B------:R-:W-:Y:S02]  /*75e0*/  LEA R16, R4, R11, 0x2 ;  /* 0x0000000b04107211 */ /* 0x000fe400078e10ff */
[----:B-1----:R-:W-:-:S04]  /*75f0*/  LEA R26, P0, R17, R14, 0x1 ;  /* 0x0000000e111a7211 */ /* 0x002fc800078008ff */
[-C--:B------:R-:W-:Y:S02]  /*7600*/  LEA.HI.X.SX32 R27, R17, R5.reuse, 0x1, P0 ;  /* 0x00000005111b7211 */ /* 0x080fe400000f0eff */
[-C--:B0-----:R-:W-:Y:S01]  /*7610*/  LEA R12, P1, R20, R14.reuse, 0x1 ;  /* 0x0000000e140c7211 */ /* 0x081fe200078208ff */
[----:B------:R-:W-:Y:S01]  /*7620*/  IMAD R18, R4, 0x4, R16 ;  /* 0x0000000404127824 */ /* 0x000fe200078e0210 */
[CC--:B------:R-:W-:Y:S01]  /*7630*/  LEA R2, P2, R19.reuse, R14.reuse, 0x1 ;  /* 0x0000000e13027211 */ /* 0x0c0fe200078408ff */
[----:B------:R0:W-:Y:S01]  /*7640*/  STL.64 [R1+0x7b0], R26 ;  /* 0x0007b01a01007387 */ /* 0x0001e20000100a00 */
[-C--:B------:R-:W-:Y:S02]  /*7650*/  LEA.HI.X.SX32 R13, R20, R5.reuse, 0x1, P1 ;  /* 0x00000005140d7211 */ /* 0x080fe400008f0eff */
[----:B------:R-:W-:Y:S02]  /*7660*/  LEA R28, P0, R22, R14, 0x1 ;  /* 0x0000000e161c7211 */ /* 0x000fe400078008ff */
[----:B------:R-:W-:-:S02]  /*7670*/  LEA.HI.X.SX32 R3, R19, R5, 0x1, P2 ;  /* 0x0000000513037211 */ /* 0x000fc400010f0eff */
[----:B------:R-:W-:Y:S02]  /*7680*/  LEA R17, R4, R18, 0x2 ;  /* 0x0000001204117211 */ /* 0x000fe400078e10ff */
[-C--:B------:R-:W-:Y:S02]  /*7690*/  LEA.HI.X.SX32 R29, R22, R5.reuse, 0x1, P0 ;  /* 0x00000005161d7211 */ /* 0x080fe400000f0eff */
[CC--:B0-----:R-:W-:Y:S01]  /*76a0*/  LEA R26, P1, R21.reuse, R14.reuse, 0x1 ;  /* 0x0000000e151a7211 */ /* 0x0c1fe200078208ff */
[----:B------:R0:W-:Y:S03]  /*76b0*/  STL.64 [R1+0x7a8], R12 ;  /* 0x0007a80c01007387 */ /* 0x0001e60000100a00 */
[----:B------:R-:W-:Y:S01]  /*76c0*/  LEA.HI.X.SX32 R27, R21, R5, 0x1, P1 ;  /* 0x00000005151b7211 */ /* 0x000fe200008f0eff */
[----:B------:R1:W-:Y:S04]  /*76d0*/  STL.64 [R1+0x7a0], R2 ;  /* 0x0007a00201007387 */ /* 0x0003e80000100a00 */
[----:B------:R2:W-:Y:S01]  /*76e0*/  STL.64 [R1+0x798], R28 ;  /* 0x0007981c01007387 */ /* 0x0005e20000100a00 */
[----:B0-----:R-:W-:-:S03]  /*76f0*/  LEA R12, P2, R24, R14, 0x1 ;  /* 0x0000000e180c7211 */ /* 0x001fc600078408ff */
[----:B------:R0:W-:Y:S01]  /*7700*/  STL.64 [R1+0x790], R26 ;  /* 0x0007901a01007387 */ /* 0x0001e20000100a00 */
[----:B-1----:R-:W-:Y:S01]  /*7710*/  IMAD R2, R4, 0x4, R17 ;  /* 0x0000000404027824 */ /* 0x002fe200078e0211 */
[----:B------:R-:W-:Y:S02]  /*7720*/  LEA.HI.X.SX32 R13, R24, R5, 0x1, P2 ;  /* 0x00000005180d7211 */ /* 0x000fe400010f0eff */
[-C--:B--2---:R-:W-:Y:S02]  /*7730*/  LEA R28, P0, R23, R14.reuse, 0x1 ;  /* 0x0000000e171c7211 */ /* 0x084fe400078008ff */
[-C--:B------:R-:W-:Y:S02]  /*7740*/  LEA R20, P2, R9, R14.reuse, 0x1 ;  /* 0x0000000e09147211 */ /* 0x080fe400078408ff */
[----:B0-----:R-:W-:Y:S02]  /*7750*/  LEA R26, P1, R15, R14, 0x1 ;  /* 0x0000000e0f1a7211 */ /* 0x001fe400078208ff */
[----:B------:R-:W-:-:S02]  /*7760*/  LEA R10, R4, R2, 0x2 ;  /* 0x00000002040a7211 */ /* 0x000fc400078e10ff */
[-C--:B------:R-:W-:Y:S02]  /*7770*/  LEA.HI.X.SX32 R29, R23, R5.reuse, 0x1, P0 ;  /* 0x00000005171d7211 */ /* 0x080fe400000f0eff */
[-C--:B------:R-:W-:Y:S01]  /*7780*/  LEA.HI.X.SX32 R27, R15, R5.reuse, 0x1, P1 ;  /* 0x000000050f1b7211 */ /* 0x080fe200008f0eff */
[----:B------:R0:W-:Y:S01]  /*7790*/  STL.64 [R1+0x788], R12 ;  /* 0x0007880c01007387 */ /* 0x0001e20000100a00 */
[----:B------:R-:W-:-:S03]  /*77a0*/  LEA.HI.X.SX32 R21, R9, R5, 0x1, P2 ;  /* 0x0000000509157211 */ /* 0x000fc600010f0eff */
[----:B------:R-:W-:Y:S01]  /*77b0*/  STL.64 [R1+0x780], R28 ;  /* 0x0007801c01007387 */ /* 0x000fe20000100a00 */
[----:B------:R-:W-:-:S03]  /*77c0*/  LEA R22, P1, R6, R14, 0x1 ;  /* 0x0000000e06167211 */ /* 0x000fc600078208ff */
[----:B------:R1:W-:Y:S01]  /*77d0*/  STL.64 [R1+0x778], R26 ;  /* 0x0007781a01007387 */ /* 0x0003e20000100a00 */
[----:B0-----:R-:W-:-:S03]  /*77e0*/  IMAD R13, R4, 0x4, R10 ;  /* 0x00000004040d7824 */ /* 0x001fc600078e020a */
[----:B------:R0:W-:Y:S01]  /*77f0*/  STL.64 [R1+0x770], R20 ;  /* 0x0007701401007387 */ /* 0x0001e20000100a00 */
[----:B------:R-:W-:Y:S02]  /*7800*/  LEA.HI.X.SX32 R23, R6, R5, 0x1, P1 ;  /* 0x0000000506177211 */ /* 0x000fe400008f0eff */
[----:B------:R-:W-:Y:S02]  /*7810*/  LEA R3, R4, R13, 0x2 ;  /* 0x0000000d04037211 */ /* 0x000fe400078e10ff */
[CC--:B-1----:R-:W-:Y:S02]  /*7820*/  LEA R26, P0, R8.reuse, R14.reuse, 0x1 ;  /* 0x0000000e081a7211 */ /* 0x0c2fe400078008ff */
[C---:B0-----:R-:W-:Y:S02]  /*7830*/  LEA R20, P2, R7.reuse, R14, 0x1 ;  /* 0x0000000e07147211 */ /* 0x041fe400078408ff */
[-C--:B------:R-:W-:Y:S02]  /*7840*/  LEA.HI.X.SX32 R27, R8, R5.reuse, 0x1, P0 ;  /* 0x00000005081b7211 */ /* 0x080fe400000f0eff */
[----:B------:R-:W-:Y:S01]  /*7850*/  LEA.HI.X.SX32 R21, R7, R5, 0x1, P2 ;  /* 0x0000000507157211 */ /* 0x000fe200010f0eff */
[----:B------:R-:W-:-:S02]  /*7860*/  IMAD R9, R4, 0x4, R3 ;  /* 0x0000000404097824 */ /* 0x000fc400078e0203 */
[----:B------:R0:W-:Y:S04]  /*7870*/  STL.64 [R1+0x768], R26 ;  /* 0x0007681a01007387 */ /* 0x0001e80000100a00 */
[----:B------:R1:W-:Y:S01]  /*7880*/  STL.64 [R1+0x760], R22 ;  /* 0x0007601601007387 */ /* 0x0003e20000100a00 */
[----:B------:R-:W-:-:S03]  /*7890*/  LEA R12, R4, R9, 0x2 ;  /* 0x00000009040c7211 */ /* 0x000fc600078e10ff */
[----:B------:R2:W-:Y:S01]  /*78a0*/  STL.64 [R1+0x758], R20 ;  /* 0x0007581401007387 */ /* 0x0005e20000100a00 */
[CC--:B0-----:R-:W-:Y:S02]  /*78b0*/  LEA R26, P0, R0.reuse, R14.reuse, 0x1 ;  /* 0x0000000e001a7211 */ /* 0x0c1fe400078008ff */
[-C--:B-1----:R-:W-:Y:S02]  /*78c0*/  LEA R22, P1, R25, R14.reuse, 0x1 ;  /* 0x0000000e19167211 */ /* 0x082fe400078208ff */
[-C--:B------:R-:W-:Y:S02]  /*78d0*/  LEA.HI.X.SX32 R27, R0, R5.reuse, 0x1, P0 ;  /* 0x00000005001b7211 */ /* 0x080fe400000f0eff */
[-C--:B--2---:R-:W-:Y:S02]  /*78e0*/  LEA R20, P2, R11, R14.reuse, 0x1 ;  /* 0x0000000e0b147211 */ /* 0x084fe400078408ff */
[-C--:B------:R-:W-:Y:S02]  /*78f0*/  LEA.HI.X.SX32 R23, R25, R5.reuse, 0x1, P1 ;  /* 0x0000000519177211 */ /* 0x080fe400008f0eff */
[----:B------:R-:W-:Y:S01]  /*7900*/  LEA.HI.X.SX32 R21, R11, R5, 0x1, P2 ;  /* 0x000000050b157211 */ /* 0x000fe200010f0eff */
[----:B------:R-:W-:Y:S01]  /*7910*/  IMAD R6, R4, 0x4, R12 ;  /* 0x0000000404067824 */ /* 0x000fe200078e020c */
[----:B------:R-:W-:Y:S01]  /*7920*/  STL.64 [R1+0x750], R26 ;  /* 0x0007501a01007387 */ /* 0x000fe20000100a00 */
[----:B------:R-:W-:-:S03]  /*7930*/  LEA R24, P0, R16, R14, 0x1 ;  /* 0x0000000e10187211 */ /* 0x000fc600078008ff */
[----:B------:R0:W-:Y:S01]  /*7940*/  STL.64 [R1+0x748], R22 ;  /* 0x0007481601007387 */ /* 0x0001e20000100a00 */
[----:B------:R-:W-:-:S03]  /*7950*/  LEA R7, R4, R6, 0x2 ;  /* 0x0000000604077211 */ /* 0x000fc600078e10ff */
[----:B------:R1:W-:Y:S01]  /*7960*/  STL.64 [R1+0x740], R20 ;  /* 0x0007401401007387 */ /* 0x0003e20000100a00 */
[-C--:B------:R-:W-:Y:S02]  /*7970*/  LEA.HI.X.SX32 R25, R16, R5.reuse, 0x1, P0 ;  /* 0x0000000510197211 */ /* 0x080fe400000f0eff */
[CC--:B0-----:R-:W-:Y:S02]  /*7980*/  LEA R22, P1, R18.reuse, R14.reuse, 0x1 ;  /* 0x0000000e12167211 */ /* 0x0c1fe400078208ff */
[CC--:B-1----:R-:W-:Y:S02]  /*7990*/  LEA R20, P2, R17.reuse, R14.reuse, 0x1 ;  /* 0x0000000e11147211 */ /* 0x0c2fe400078408ff */
        /* <DEDUP_REMOVED lines=9> */
[-C--:B0-----:R-:W-:Y:S02]  /*7a30*/  LEA R22, P0, R2, R14.reuse, 0x1 ;  /* 0x0000000e02167211 */ /* 0x081fe400078008ff */
[----:B-1----:R-:W-:Y:S02]  /*7a40*/  LEA R20, P1, R10, R14, 0x1 ;  /* 0x0000000e0a147211 */ /* 0x002fe400078208ff */
[-C--:B------:R-:W-:Y:S02]  /*7a50*/  LEA.HI.X.SX32 R23, R2, R5.reuse, 0x1, P0 ;  /* 0x0000000502177211 */ /* 0x080fe400000f0eff */
[----:B------:R-:W-:Y:S01]  /*7a60*/  LEA.HI.X.SX32 R21, R10, R5, 0x1, P1 ;  /* 0x000000050a157211 */ /* 0x000fe200008f0eff */
[----:B------:R-:W-:-:S02]  /*7a70*/  IMAD R8, R4, 0x4, R0 ;  /* 0x0000000404087824 */ /* 0x000fc400078e0200 */
[----:B------:R-:W-:Y:S01]  /*7a80*/  STL.64 [R1+0x720], R22 ;  /* 0x0007201601007387 */ /* 0x000fe20000100a00 */
[----:B------:R-:W-:-:S03]  /*7a90*/  LEA R16, P2, R12, R14, 0x1 ;  /* 0x0000000e0c107211 */ /* 0x000fc600078408ff */
[----:B------:R0:W-:Y:S01]  /*7aa0*/  STL.64 [R1+0x718], R20 ;  /* 0x0007181401007387 */ /* 0x0001e20000100a00 */
[----:B------:R-:W-:-:S03]  /*7ab0*/  LEA R10, R4, R8, 0x2 ;  /* 0x00000008040a7211 */ /* 0x000fc600078e10ff */
[----:B------:R1:W-:Y:S01]  /*7ac0*/  STL.64 [R1+0x710], R18 ;  /* 0x0007101201007387 */ /* 0x0003e20000100a00 */
[-C--:B------:R-:W-:Y:S01]  /*7ad0*/  LEA.HI.X.SX32 R17, R12, R5.reuse, 0x1, P2 ;  /* 0x000000050c117211 */ /* 0x080fe200010f0eff */
[----:B------:R-:W-:Y:S01]  /*7ae0*/  IMAD R2, R4, 0x4, R10 ;  /* 0x0000000404027824 */ /* 0x000fe200078e020a */
[-C--:B0-----:R-:W-:Y:S02]  /*7af0*/  LEA R20, P0, R3, R14.reuse, 0x1 ;  /* 0x0000000e03147211 */ /* 0x081fe400078008ff */
[----:B-1----:R-:W-:Y:S02]  /*7b00*/  LEA R18, P1, R9, R14, 0x1 ;  /* 0x0000000e09127211 */ /* 0x002fe400078208ff */
[-C--:B------:R-:W-:Y:S02]  /*7b10*/  LEA.HI.X.SX32 R21, R3, R5.reuse, 0x1, P0 ;  /* 0x0000000503157211 */ /* 0x080fe400000f0eff */
[----:B------:R-:W-:-:S03]  /*7b20*/  LEA.HI.X.SX32 R19, R9, R5, 0x1, P1 ;  /* 0x0000000509137211 */ /* 0x000fc600008f0eff */
[----:B------:R0:W-:Y:S01]  /*7b30*/  STL.64 [R1+0x708], R20 ;  /* 0x0007081401007387 */ /* 0x0001e20000100a00 */
[----:B------:R-:W-:-:S03]  /*7b40*/  LEA R3, R4, R2, 0x2 ;  /* 0x0000000204037211 */ /* 0x000fc600078e10ff */
[----:B------:R1:W-:Y:S04]  /*7b50*/  STL.64 [R1+0x700], R18 ;  /* 0x0007001201007387 */ /* 0x0003e80000100a00 */
[----:B------:R2:W-:Y:S01]  /*7b60*/  STL.64 [R1+0x6f8], R16 ;  /* 0x0006f81001007387 */ /* 0x0005e20000100a00 */
[CC--:B0-----:R-:W-:Y:S02]  /*7b70*/  LEA R20, P0, R6.reuse, R14.reuse, 0x1 ;  /* 0x0000000e06147211 */ /* 0x0c1fe400078008ff */
[-C--:B-1----:R-:W-:Y:S02]  /*7b80*/  LEA R18, P1, R7, R14.reuse, 0x1 ;  /* 0x0000000e07127211 */ /* 0x082fe400078208ff */
[-C--:B------:R-:W-:Y:S02]  /*7b90*/  LEA.HI.X.SX32 R21, R6, R5.reuse, 0x1, P0 ;  /* 0x0000000506157211 */ /* 0x080fe400000f0eff */
[----:B--2---:R-:W-:Y:S01]  /*7ba0*/  LEA R16, P2, R11, R14, 0x1 ;  /* 0x0000000e0b107211 */ /* 0x004fe200078408ff */
[----:B------:R-:W-:Y:S01]  /*7bb0*/  IMAD R9, R4, 0x4, R3 ;  /* 0x0000000404097824 */ /* 0x000fe200078e0203 */
[----:B------:R-:W-:-:S02]  /*7bc0*/  LEA.HI.X.SX32 R19, R7, R5, 0x1, P1 ;  /* 0x0000000507137211 */ /* 0x000fc400008f0eff */
[----:B------:R-:W-:Y:S01]  /*7bd0*/  LEA.HI.X.SX32 R17, R11, R5, 0x1, P2 ;  /* 0x000000050b117211 */ /* 0x000fe200010f0eff */
[----:B------:R-:W-:Y:S01]  /*7be0*/  STL.64 [R1+0x6f0], R20 ;  /* 0x0006f01401007387 */ /* 0x000fe20000100a00 */
[----:B------:R-:W-:-:S03]  /*7bf0*/  LEA R6, R4, R9, 0x2 ;  /* 0x0000000904067211 */ /* 0x000fc600078e10ff */
[----:B------:R0:W-:Y:S01]  /*7c00*/  STL.64 [R1+0x6e8], R18 ;  /* 0x0006e81201007387 */ /* 0x0001e20000100a00 */
[----:B------:R-:W-:-:S03]  /*7c10*/  LEA R12, P2, R10, R14, 0x1 ;  /* 0x0000000e0a0c7211 */ /* 0x000fc600078408ff */
[----:B------:R1:W-:Y:S01]  /*7c20*/  STL.64 [R1+0x6e0], R16 ;  /* 0x0006e01001007387 */ /* 0x0003e20000100a00 */
[----:B------:R-:W-:Y:S01]  /*7c30*/  IMAD R7, R4, 0x4, R6 ;  /* 0x0000000404077824 */ /* 0x000fe200078e0206 */
[-C--:B------:R-:W-:Y:S02]  /*7c40*/  LEA.HI.X.SX32 R13, R10, R5.reuse, 0x1, P2 ;  /* 0x000000050a0d7211 */ /* 0x080fe400010f0eff */
[-C--:B0-----:R-:W-:Y:S02]  /*7c50*/  LEA R18, P0, R0, R14.reuse, 0x1 ;  /* 0x0000000e00127211 */ /* 0x081fe400078008ff */
[----:B-1----:R-:W-:Y:S02]  /*7c60*/  LEA R16, P1, R8, R14, 0x1 ;  /* 0x0000000e08107211 */ /* 0x002fe400078208ff */
[-C--:B------:R-:W-:Y:S02]  /*7c70*/  LEA.HI.X.SX32 R19, R0, R5.reuse, 0x1, P0 ;  /* 0x0000000500137211 */ /* 0x080fe400000f0eff */
[----:B------:R-:W-:-:S02]  /*7c80*/  LEA.HI.X.SX32 R17, R8, R5, 0x1, P1 ;  /* 0x0000000508117211 */ /* 0x000fc400008f0eff */
[----:B------:R-:W-:Y:S01]  /*7c90*/  LEA R8, R4, R7, 0x2 ;  /* 0x0000000704087211 */ /* 0x000fe200078e10ff */
[----:B------:R0:W-:Y:S04]  /*7ca0*/  STL.64 [R1+0x6d8], R18 ;  /* 0x0006d81201007387 */ /* 0x0001e80000100a00 */
[----:B------:R1:W-:Y:S04]  /*7cb0*/  STL.64 [R1+0x6d0], R16 ;  /* 0x0006d01001007387 */ /* 0x0003e80000100a00 */
[----:B------:R2:W-:Y:S01]  /*7cc0*/  STL.64 [R1+0x6c8], R12 ;  /* 0x0006c80c01007387 */ /* 0x0005e20000100a00 */
[----:B0-----:R-:W-:-:S02]  /*7cd0*/  LEA R18, P0, R2, R14, 0x1 ;  /* 0x0000000e02127211 */ /* 0x001fc400078008ff */
[-C--:B-1----:R-:W-:Y:S01]  /*7ce0*/  LEA R16, P1, R3, R14.reuse, 0x1 ;  /* 0x0000000e03107211 */ /* 0x082fe200078208ff */
[----:B------:R-:W-:Y:S01]  /*7cf0*/  IMAD R0, R4, 0x4, R8 ;  /* 0x0000000404007824 */ /* 0x000fe200078e0208 */
[-C--:B------:R-:W-:Y:S02]  /*7d00*/  LEA.HI.X.SX32 R19, R2, R5.reuse, 0x1, P0 ;  /* 0x0000000502137211 */ /* 0x080fe400000f0eff */
[----:B--2---:R-:W-:Y:S02]  /*7d10*/  LEA R12, P2, R9, R14, 0x1 ;  /* 0x0000000e090c7211 */ /* 0x004fe400078408ff */
[-C--:B------:R-:W-:Y:S02]  /*7d20*/  LEA.HI.X.SX32 R17, R3, R5.reuse, 0x1, P1 ;  /* 0x0000000503117211 */ /* 0x080fe400008f0eff */
        /* <DEDUP_REMOVED lines=8> */
[CC--:B0-----:R-:W-:Y:S02]  /*7db0*/  LEA R16, P0, R6.reuse, R14.reuse, 0x1 ;  /* 0x0000000e06107211 */ /* 0x0c1fe400078008ff */
[C---:B-1----:R-:W-:Y:S02]  /*7dc0*/  LEA R12, P1, R7.reuse, R14, 0x1 ;  /* 0x0000000e070c7211 */ /* 0x042fe400078208ff */
[-C--:B------:R-:W-:Y:S02]  /*7dd0*/  LEA.HI.X.SX32 R17, R6, R5.reuse, 0x1, P0 ;  /* 0x0000000506117211 */ /* 0x080fe400000f0eff */
[----:B------:R-:W-:-:S02]  /*7de0*/  LEA.HI.X.SX32 R13, R7, R5, 0x1, P1 ;  /* 0x00000005070d7211 */ /* 0x000fc400008f0eff */
[----:B------:R-:W-:Y:S01]  /*7df0*/  LEA R4, R4, R3, 0x2 ;  /* 0x0000000304047211 */ /* 0x000fe200078e10ff */
[----:B------:R0:W-:Y:S04]  /*7e00*/  STL.64 [R1+0x6a8], R16 ;  /* 0x0006a81001007387 */ /* 0x0001e80000100a00 */
[----:B------:R1:W-:Y:S01]  /*7e10*/  STL.64 [R1+0x6a0], R12 ;  /* 0x0006a00c01007387 */ /* 0x0003e20000100a00 */
[----:B------:R-:W-:-:S03]  /*7e20*/  LEA R6, P3, R4, R14, 0x1 ;  /* 0x0000000e04067211 */ /* 0x000fc600078608ff */
[----:B------:R2:W-:Y:S01]  /*7e30*/  STL.64 [R1+0x698], R10 ;  /* 0x0006980a01007387 */ /* 0x0005e20000100a00 */
[-C--:B0-----:R-:W-:Y:S02]  /*7e40*/  LEA R16, P0, R0, R14.reuse, 0x1 ;  /* 0x0000000e00107211 */ /* 0x081fe400078008ff */
[-C--:B-1----:R-:W-:Y:S02]  /*7e50*/  LEA R12, P1, R2, R14.reuse, 0x1 ;  /* 0x0000000e020c7211 */ /* 0x082fe400078208ff */
[-C--:B------:R-:W-:Y:S02]  /*7e60*/  LEA.HI.X.SX32 R17, R0, R5.reuse, 0x1, P0 ;  /* 0x0000000500117211 */ /* 0x080fe400000f0eff */
[C---:B--2---:R-:W-:Y:S02]  /*7e70*/  LEA R10, P2, R3.reuse, R14, 0x1 ;  /* 0x0000000e030a7211 */ /* 0x044fe400078408ff */
[-C--:B------:R-:W-:Y:S02]  /*7e80*/  LEA.HI.X.SX32 R13, R2, R5.reuse, 0x1, P1 ;  /* 0x00000005020d7211 */ /* 0x080fe400008f0eff */
[-C--:B------:R-:W-:Y:S01]  /*7e90*/  LEA.HI.X.SX32 R11, R3, R5.reuse, 0x1, P2 ;  /* 0x00000005030b7211 */ /* 0x080fe200010f0eff */
[----:B------:R-:W-:Y:S01]  /*7ea0*/  IMAD.MOV.U32 R2, RZ, RZ, 0x3f800000 ;  /* 0x3f800000ff027424 */ /* 0x000fe200078e00ff */
[----:B------:R-:W-:Y:S01]  /*7eb0*/  LEA.HI.X.SX32 R7, R4, R5, 0x1, P3 ;  /* 0x0000000504077211 */ /* 0x000fe200018f0eff */
[----:B------:R-:W-:Y:S01]  /*7ec0*/  STL.64 [R1+0x690], R16 ;  /* 0x0006901001007387 */ /* 0x000fe20000100a00 */
[----:B------:R-:W-:-:S03]  /*7ed0*/  MOV R0, 0xff800000 ;  /* 0xff80000000007802 */ /* 0x000fc60000000f00 */
[----:B------:R-:W-:Y:S04]  /*7ee0*/  STL.64 [R1+0x688], R12 ;  /* 0x0006880c01007387 */ /* 0x000fe80000100a00 */
[----:B------:R-:W-:Y:S04]  /*7ef0*/  STL.64 [R1+0x680], R10 ;  /* 0x0006800a01007387 */ /* 0x000fe80000100a00 */
[----:B------:R-:W-:Y:S04]  /*7f00*/  STL.64 [R1+0x678], R6 ;  /* 0x0006780601007387 */ /* 0x000fe80000100a00 */
[----:B------:R0:W-:Y:S04]  /*7f10*/  STL [R1+0x670], R2 ;  /* 0x0006700201007387 */ /* 0x0001e80000100800 */
[----:B------:R-:W-:Y:S04]  /*7f20*/  STL [R1+0x4b8], RZ ;  /* 0x0004b8ff01007387 */ /* 0x000fe80000100800 */
[----:B------:R1:W-:Y:S01]  /*7f30*/  STL [R1+0x2a4], R0 ;  /* 0x0002a40001007387 */ /* 0x0003e20000100800 */
[----:B0-----:R-:W-:-:S03]  /*7f40*/  IMAD.MOV.U32 R2, RZ, RZ, -0x800000 ;  /* 0xff800000ff027424 */ /* 0x001fc600078e00ff */
[----:B------:R0:W-:Y:S01]  /*7f50*/  STL [R1+0x4b4], RZ ;  /* 0x0004b4ff01007387 */ /* 0x0001e20000100800 */
[----:B-1----:R-:W-:-:S03]  /*7f60*/  MOV R0, 0x3f800000 ;  /* 0x3f80000000007802 */ /* 0x002fc60000000f00 */
        /* <DEDUP_REMOVED lines=130> */
[----:B------:R-:W-:-:S05]  /*8790*/  UMOV UR4, URZ ;  /* 0x000000ff00047c82 */ /* 0x000fca0008000000 */
.L_x_1:
[----:B------:R-:W2:Y:S04]  /*87a0*/  LDL.64 R8, [R1+0xa70] ;  /* 0x000a700001087983 */ /* 0x000ea80000100a00 */
[----:B0-----:R-:W2:Y:S04]  /*87b0*/  LDL R0, [R1+0x4b8] ;  /* 0x0004b80001007983 */ /* 0x001ea80000100800 */
[----:B-1----:R-:W3:Y:S04]  /*87c0*/  LDL.64 R6, [R1+0xa68] ;  /* 0x000a680001067983 */ /* 0x002ee80000100a00 */
[----:B------:R-:W4:Y:S04]  /*87d0*/  LDL.64 R4, [R1+0xa60] ;  /* 0x000a600001047983 */ /* 0x000f280000100a00 */
[----:B------:R-:W5:Y:S04]  /*87e0*/  LDL.64 R2, [R1+0xa58] ;  /* 0x000a580001027983 */ /* 0x000f680000100a00 */
[----:B------:R-:W5:Y:S04]  /*87f0*/  LDL.64 R10, [R1+0xa50] ;  /* 0x000a5000010a7983 */ /* 0x000f680000100a00 */
[----:B------:R-:W5:Y:S04]  /*8800*/  LDL.64 R22, [R1+0xa48] ;  /* 0x000a480001167983 */ /* 0x000f680000100a00 */
[----:B------:R-:W5:Y:S04]  /*8810*/  LDL.64 R18, [R1+0xa30] ;  /* 0x000a300001127983 */ /* 0x000f680000100a00 */
[----:B------:R-:W5:Y:S04]  /*8820*/  LDL.64 R12, [R1+0xa40] ;  /* 0x000a4000010c7983 */ /* 0x000f680000100a00 */
[----:B------:R-:W5:Y:S04]  /*8830*/  LDL.64 R20, [R1+0xa38] ;  /* 0x000a380001147983 */ /* 0x000f680000100a00 */
[----:B------:R-:W5:Y:S04]  /*8840*/  LDL.64 R16, [R1+0xa28] ;  /* 0x000a280001107983 */ /* 0x000f680000100a00 */
[----:B------:R-:W5:Y:S04]  /*8850*/  LDL.64 R14, [R1+0xa18] ;  /* 0x000a1800010e7983 */ /* 0x000f680000100a00 */
[----:B------:R-:W5:Y:S01]  /*8860*/  LDL.64 R24, [R1+0xa20] ;  /* 0x000a200001187983 */ /* 0x000f620000100a00 */
[----:B--2---:R-:W-:-:S05]  /*8870*/  IMAD.WIDE R8, R0, 0x2, R8 ;  /* 0x0000000200087825 */ /* 0x004fca00078e0208 */
[----:B------:R0:W2:Y:S01]  /*8880*/  LDG.E.U16 R28, desc[UR8][R8.64] ;  /* 0x00000008081c7981 */ /* 0x0000a2000c1e1500 */
[----:B---3--:R-:W-:-:S04]  /*8890*/  IMAD.WIDE R6, R0, 0x2, R6 ;  /* 0x0000000200067825 */ /* 0x008fc800078e0206 */
[C---:B----4-:R-:W-:Y:S01]  /*88a0*/  IMAD.WIDE R4, R0.reuse, 0x2, R4 ;  /* 0x0000000200047825 */ /* 0x050fe200078e0204 */
[----:B------:R-:W3:Y:S03]  /*88b0*/  LDG.E.U16 R29, desc[UR8][R6.64] ;  /* 0x00000008061d7981 */ /* 0x000ee6000c1e1500 */
[C---:B-----5:R-:W-:Y:S01]  /*88c0*/  IMAD.WIDE R2, R0.reuse, 0x2, R2 ;  /* 0x0000000200027825 */ /* 0x060fe200078e0202 */
[----:B------:R-:W4:Y:S03]  /*88d0*/  LDG.E.U16 R26, desc[UR8][R4.64] ;  /* 0x00000008041a7981 */ /* 0x000f26000c1e1500 */
[C---:B------:R-:W-:Y:S01]  /*88e0*/  IMAD.WIDE R10, R0.reuse, 0x2, R10 ;  /* 0x00000002000a7825 */ /* 0x040fe200078e020a */
[----:B------:R1:W5:Y:S03]  /*88f0*/  LDG.E.U16 R27, desc[UR8][R2.64] ;  /* 0x00000008021b7981 */ /* 0x000366000c1e1500 */
[----:B0-----:R-:W-:-:S02]  /*8900*/  IMAD.WIDE R8, R0, 0x2, R22 ;  /* 0x0000000200087825 */ /* 0x001fc400078e0216 */
[----:B------:R-:W5:Y:S02]  /*8910*/  LDL.64 R22, [R1+0xa10] ;  /* 0x000a100001167983 */ /* 0x000f640000100a00 */
[C---:B-1----:R-:W-:Y:S02]  /*8920*/  IMAD.WIDE R2, R0.reuse, 0x2, R18 ;  /* 0x0000000200027825 */ /* 0x042fe400078e0212 */
[----:B------:R0:W5:Y:S02]  /*8930*/  LDG.E.U16 R19, desc[UR8][R10.64] ;  /* 0x000000080a137981 */ /* 0x000164000c1e1500 */
[C---:B------:R-:W-:Y:S02]  /*8940*/  IMAD.WIDE R6, R0.reuse, 0x2, R12 ;  /* 0x0000000200067825 */ /* 0x040fe400078e020c */
[----:B------:R-:W5:Y:S02]  /*8950*/  LDL.64 R12, [R1+0xa08] ;  /* 0x000a0800010c7983 */ /* 0x000f640000100a00 */
[----:B------:R-:W-:-:S02]  /*8960*/  IMAD.WIDE R4, R0, 0x2, R20 ;  /* 0x0000000200047825 */ /* 0x000fc400078e0214 */
[----:B--2---:R1:W-:Y:S04]  /*8970*/  STL [R1+0x4c], R28 ;  /* 0x00004c1c01007387 */ /* 0x0043e80000100800 */
[----:B-1----:R-:W2:Y:S01]  /*8980*/  LDG.E.U16 R28, desc[UR8][R8.64] ;  /* 0x00000008081c7981 */ /* 0x002ea2000c1e1500 */
[----:B0-----:R-:W-:-:S03]  /*8990*/  IMAD.WIDE R10, R0, 0x2, R16 ;  /* 0x00000002000a7825 */ /* 0x001fc600078e0210 */
[----:B---3--:R0:W-:Y:S04]  /*89a0*/  STL [R1+0x88], R29 ;  /* 0x0000881d01007387 */ /* 0x0081e80000100800 */
[----:B----4-:R1:W-:Y:S04]  /*89b0*/  STL [R1+0xa0], R26 ;  /* 0x0000a01a01007387 */ /* 0x0103e80000100800 */
[----:B------:R-:W3:Y:S04]  /*89c0*/  LDL.64 R20, [R1+0xa00] ;  /* 0x000a000001147983 */ /* 0x000ee80000100a00 */
[----:B0-----:R-:W4:Y:S04]  /*89d0*/  LDG.E.U16 R29, desc[UR8][R6.64] ;  /* 0x00000008061d7981 */ /* 0x001f28000c1e1500 */
[----:B-1----:R0:W3:Y:S04]  /*89e0*/  LDG.E.U16 R26, desc[UR8][R4.64] ;  /* 0x00000008041a7981 */ /* 0x0020e8000c1e1500 */
[----:B-----5:R1:W-:Y:S01]  /*89f0*/  STL [R1+0x9c], R27 ;  /* 0x00009c1b01007387 */ /* 0x0203e20000100800 */
[----:B0-----:R-:W-:-:S03]  /*8a00*/  IMAD.WIDE R4, R0, 0x2, R22 ;  /* 0x0000000200047825 */ /* 0x001fc600078e0216 */
[----:B------:R-:W5:Y:S04]  /*8a10*/  LDG.E.U16 R23, desc[UR8][R10.64] ;  /* 0x000000080a177981 */ /* 0x000f68000c1e1500 */
[----:B-1----:R0:W5:Y:S01]  /*8a20*/  LDG.E.U16 R27, desc[UR8][R2.64] ;  /* 0x00000008021b7981 */ /* 0x002162000c1e1500 */
[----:B------:R-:W-:-:S03]  /*8a30*/  IMAD.WIDE R6, R0, 0x2, R14 ;  /* 0x0000000200067825 */ /* 0x000fc600078e020e */
[----:B------:R1:W-:Y:S01]  /*8a40*/  STL [R1+0x38], R19 ;  /* 0x0000381301007387 */ /* 0x0003e20000100800 */
[----:B------:R-:W-:-:S03]  /*8a50*/  IMAD.WIDE R8, R0, 0x2, R24 ;  /* 0x0000000200087825 */ /* 0x000fc600078e0218 */
[----:B------:R-:W5:Y:S04]  /*8a60*/  LDL.64 R16, [R1+0x9f0] ;  /* 0x0009f00001107983 */ /* 0x000f680000100a00 */
[----:B------:R-:W5:Y:S04]  /*8a70*/  LDL.64 R14, [R1+0x9e0] ;  /* 0x0009e000010e7983 */ /* 0x000f680000100a00 */
[----:B-1----:R-:W5:Y:S04]  /*8a80*/  LDL.64 R18, [R1+0x9f8] ;  /* 0x0009f80001127983 */ /* 0x002f680000100a00 */
[----:B------:R-:W5:Y:S04]  /*8a90*/  LDL.64 R24, [R1+0x9e8] ;  /* 0x0009e80001187983 */ /* 0x000f680000100a00 */
[----:B--2---:R1:W-:Y:S04]  /*8aa0*/  STL [R1+0x78], R28 ;  /* 0x0000781c01007387 */ /* 0x0043e80000100800 */
[----:B-1----:R-:W2:Y:S01]  /*8ab0*/  LDG.E.U16 R28, desc[UR8][R8.64] ;  /* 0x00000008081c7981 */ /* 0x002ea2000c1e1500 */
[----:B0-----:R-:W-:-:S03]  /*8ac0*/  IMAD.WIDE R2, R0, 0x2, R12 ;  /* 0x0000000200027825 */ /* 0x001fc600078e020c */
[----:B----4-:R0:W-:Y:S04]  /*8ad0*/  STL [R1+0x98], R29 ;  /* 0x0000981d01007387 */ /* 0x0101e80000100800 */
[----:B------:R-:W4:Y:S01]  /*8ae0*/  LDL.64 R12, [R1+0x9d8] ;  /* 0x0009d800010c7983 */ /* 0x000f220000100a00 */
[----:B---3--:R-:W-:-:S03]  /*8af0*/  IMAD.WIDE R10, R0, 0x2, R20 ;  /* 0x00000002000a7825 */ /* 0x008fc600078e0214 */
[----:B------:R1:W-:Y:S04]  /*8b00*/  STL [R1+0x94], R26 ;  /* 0x0000941a01007387 */ /* 0x0003e80000100800 */
[----:B0-----:R0:W3:Y:S04]  /*8b10*/  LDG.E.U16 R29, desc[UR8][R6.64] ;  /* 0x00000008061d7981 */ /* 0x0010e8000c1e1500 */
[----:B-1----:R-:W3:Y:S04]  /*8b20*/  LDG.E.U16 R26, desc[UR8][R4.64] ;  /* 0x00000008041a7981 */ /* 0x002ee8000c1e1500 */
[----:B-----5:R1:W-:Y:S04]  /*8b30*/  STL [R1+0x30], R27 ;  /* 0x0000301b01007387 */ /* 0x0203e80000100800 */
[----:B------:R5:W-:Y:S01]  /*8b40*/  STL [R1+0x74], R23 ;  /* 0x0000741701007387 */ /* 0x000be20000100800 */
[----:B0-----:R-:W-:-:S03]  /*8b50*/  IMAD.WIDE R6, R0, 0x2, R16 ;  /* 0x0000000200067825 */ /* 0x001fc600078e0210 */
[----:B------:R-:W3:Y:S04]  /*8b60*/  LDL.64 R20, [R1+0x9c8] ;  /* 0x0009c80001147983 */ /* 0x000ee80000100a00 */
[----:B-1----:R0:W3:Y:S04]  /*8b70*/  LDG.E.U16 R27, desc[UR8][R2.64] ;  /* 0x00000008021b7981 */ /* 0x0020e8000c1e1500 */
[----:B-----5:R-:W5:Y:S01]  /*8b80*/  LDL.64 R22, [R1+0x9d0] ;  /* 0x0009d00001167983 */ /* 0x020f620000100a00 */
[----:B------:R-:W-:-:S03]  /*8b90*/  IMAD.WIDE R8, R0, 0x2, R18 ;  /* 0x0000000200087825 */ /* 0x000fc600078e0212 */
[----:B------:R-:W5:Y:S01]  /*8ba0*/  LDL.64 R18, [R1+0x9c0] ;  /* 0x0009c00001127983 */ /* 0x000f620000100a00 */
[----:B0-----:R-:W-:-:S03]  /*8bb0*/  IMAD.WIDE R2, R0, 0x2, R14 ;  /* 0x0000000200027825 */ /* 0x001fc600078e020e */
[----:B------:R4:W5:Y:S01]  /*8bc0*/  LDG.E.U16 R15, desc[UR8][R10.64] ;  /* 0x000000080a0f7981 */ /* 0x000962000c1e1500 */
[----:B------:R-:W-:-:S03]  /*8bd0*/  IMAD.WIDE R4, R0, 0x2, R24 ;  /* 0x0000000200047825 */ /* 0x000fc600078e0218 */
[----:B------:R0:W5:Y:S04]  /*8be0*/  LDG.E.U16 R25, desc[UR8][R6.64] ;  /* 0x0000000806197981 */ /* 0x000168000c1e1500 */
[----:B------:R5:W5:Y:S04]  /*8bf0*/  LDG.E.U16 R24, desc[UR8][R8.64] ;  /* 0x0000000808187981 */ /* 0x000b68000c1e1500 */
[----:B------:R-:W5:Y:S04]  /*8c00*/  LDL.64 R16, [R1+0x9b8] ;  /* 0x0009b80001107983 */ /* 0x000f680000100a00 */
[----:B--2---:R1:W-:Y:S04]  /*8c10*/  STL [R1+0x90], R28 ;  /* 0x0000901c01007387 */ /* 0x0043e80000100800 */
[----:B-1----:R1:W2:Y:S01]  /*8c20*/  LDG.E.U16 R28, desc[UR8][R4.64] ;  /* 0x00000008041c7981 */ /* 0x0022a2000c1e1500 */
[----:B----4-:R-:W-:-:S06]  /*8c30*/  IMAD.WIDE R10, R0, 0x2, R12 ;  /* 0x00000002000a7825 */ /* 0x010fcc00078e020c */
[----:B------:R-:W4:Y:S04]  /*8c40*/  LDG.E.U16 R11, desc[UR8][R10.64] ;  /* 0x000000080a0b7981 */ /* 0x000f28000c1e1500 */
[----:B---3--:R3:W-:Y:S04]  /*8c50*/  STL [R1+0x8c], R29 ;  /* 0x00008c1d01007387 */ /* 0x0087e80000100800 */
[----:B---3--:R3:W4:Y:S01]  /*8c60*/  LDG.E.U16 R29, desc[UR8][R2.64] ;  /* 0x00000008021d7981 */ /* 0x008722000c1e1500 */
[----:B0-----:R-:W-:-:S03]  /*8c70*/  IMAD.WIDE R6, R0, 0x2, R20 ;  /* 0x0000000200067825 */ /* 0x001fc600078e0214 */
[----:B------:R-:W-:Y:S01]  /*8c80*/  STL [R1+0x64], R27 ;  /* 0x0000641b01007387 */ /* 0x000fe20000100800 */
[----:B-----5:R-:W-:-:S03]  /*8c90*/  IMAD.WIDE R8, R0, 0x2, R22 ;  /* 0x0000000200087825 */ /* 0x020fc600078e0216 */
[----:B------:R0:W-:Y:S04]  /*8ca0*/  STL [R1+0x2c], R26 ;  /* 0x00002c1a01007387 */ /* 0x0001e80000100800 */
[----:B------:R-:W5:Y:S04]  /*8cb0*/  LDG.E.U16 R7, desc[UR8][R6.64] ;  /* 0x0000000806077981 */ /* 0x000f68000c1e1500 */
[----:B------:R-:W5:Y:S04]  /*8cc0*/  LDG.E.U16 R9, desc[UR8][R8.64] ;  /* 0x0000000808097981 */ /* 0x000f68000c1e1500 */
[----:B0-----:R-:W5:Y:S04]  /*8cd0*/  LDL.64 R26, [R1+0x9b0] ;  /* 0x0009b000011a7983 */ /* 0x001f680000100a00 */
[----:B------:R0:W-:Y:S04]  /*8ce0*/  STL [R1+0x84], R15 ;  /* 0x0000840f01007387 */ /* 0x0001e80000100800 */
[----:B------:R-:W5:Y:S04]  /*8cf0*/  LDL.64 R12, [R1+0x9a0] ;  /* 0x0009a000010c7983 */ /* 0x000f680000100a00 */
[----:B0-----:R-:W5:Y:S04]  /*8d00*/  LDL.64 R14, [R1+0x9a8] ;  /* 0x0009a800010e7983 */ /* 0x001f680000100a00 */
[----:B------:R-:W-:Y:S04]  /*8d10*/  STL [R1+0x28], R25 ;  /* 0x0000281901007387 */ /* 0x000fe80000100800 */
[----:B------:R0:W-:Y:S04]  /*8d20*/  STL [R1+0x80], R24 ;  /* 0x0000801801007387 */ /* 0x0001e80000100800 */
[----:B------:R-:W5:Y:S04]  /*8d30*/  LDL.64 R22, [R1+0x990] ;  /* 0x0009900001167983 */ /* 0x000f680000100a00 */
[----:B0-----:R-:W5:Y:S01]  /*8d40*/  LDL.64 R24, [R1+0x998] ;  /* 0x0009980001187983 */ /* 0x001f620000100a00 */
[----:B-1----:R-:W-:-:S03]  /*8d50*/  IMAD.WIDE R4, R0, 0x2, R18 ;  /* 0x0000000200047825 */ /* 0x002fc600078e0212 */
[----:B------:R-:W5:Y:S04]  /*8d60*/  LDL.64 R18, [R1+0x988] ;  /* 0x0009880001127983 */ /* 0x000f680000100a00 */
[----:B--2---:R0:W-:Y:S04]  /*8d70*/  STL [R1+0x60], R28 ;  /* 0x0000601c01007387 */ /* 0x0041e80000100800 */
[----:B------:R-:W2:Y:S01]  /*8d80*/  LDL.64 R20, [R1+0x980] ;  /* 0x0009800001147983 */ /* 0x000ea20000100a00 */
[----:B---3--:R-:W-:-:S03]  /*8d90*/  IMAD.WIDE R2, R0, 0x2, R16 ;  /* 0x0000000200027825 */ /* 0x008fc600078e0210 */
[----:B------:R-:W3:Y:S04]  /*8da0*/  LDL.64 R16, [R1+0x978] ;  /* 0x0009780001107983 */ /* 0x000ee80000100a00 */
[----:B0-----:R-:W3:Y:S04]  /*8db0*/  LDG.E.U16 R28, desc[UR8][R4.64] ;  /* 0x00000008041c7981 */ /* 0x001ee8000c1e1500 */
[----:B----4-:R0:W-:Y:S04]  /*8dc0*/  STL [R1+0x7c], R29 ;  /* 0x00007c1d01007387 */ /* 0x0101e80000100800 */
[----:B------:R1:W-:Y:S04]  /*8dd0*/  STL [R1+0x70], R11 ;  /* 0x0000700b01007387 */ /* 0x0003e80000100800 */
[----:B0-----:R0:W4:Y:S04]  /*8de0*/  LDG.E.U16 R29, desc[UR8][R2.64] ;  /* 0x00000008021d7981 */ /* 0x001128000c1e1500 */
[----:B-----5:R-:W-:Y:S01]  /*8df0*/  STL [R1+0x24], R9 ;  /* 0x0000240901007387 */ /* 0x020fe20000100800 */
[----:B-1----:R-:W-:-:S03]  /*8e00*/  IMAD.WIDE R10, R0, 0x2, R26 ;  /* 0x00000002000a7825 */ /* 0x002fc600078e021a */
[----:B------:R1:W-:Y:S02]  /*8e10*/  STL [R1+0x58], R7 ;  /* 0x0000580701007387 */ /* 0x0003e40000100800 */
[C---:B-1----:R-:W-:Y:S02]  /*8e20*/  IMAD.WIDE R6, R0.reuse, 0x2, R12 ;  /* 0x0000000200067825 */ /* 0x042fe400078e020c */
[----:B------:R-:W5:Y:S02]  /*8e30*/  LDL.64 R12, [R1+0x968] ;  /* 0x00096800010c7983 */ /* 0x000f640000100a00 */
[C---:B------:R-:W-:Y:S02]  /*8e40*/  IMAD.WIDE R8, R0.reuse, 0x2, R14 ;  /* 0x0000000200087825 */ /* 0x040fe400078e020e */
[----:B------:R-:W5:Y:S02]  /*8e50*/  LDL.64 R14, [R1+0x970] ;  /* 0x00097000010e7983 */ /* 0x000f640000100a00 */
[----:B0-----:R-:W-:-:S02]  /*8e60*/  IMAD.WIDE R2, R0, 0x2, R22 ;  /* 0x0000000200027825 */ /* 0x001fc400078e0216 */
[----:B------:R-:W5:Y:S02]  /*8e70*/  LDG.E.U16 R23, desc[UR8][R6.64] ;  /* 0x0000000806177981 */ /* 0x000f64000c1e1500 */
[C---:B------:R-:W-:Y:S02]  /*8e80*/  IMAD.WIDE R4, R0.reuse, 0x2, R24 ;  /* 0x0000000200047825 */ /* 0x040fe400078e0218 */
[----:B------:R-:W5:Y:S04]  /*8e90*/  LDG.E.U16 R22, desc[UR8][R8.64] ;  /* 0x0000000808167981 */ /* 0x000f68000c1e1500 */
[----:B------:R0:W5:Y:S04]  /*8ea0*/  LDG.E.U16 R25, desc[UR8][R10.64] ;  /* 0x000000080a197981 */ /* 0x000168000c1e1500 */
[----:B------:R-:W5:Y:S04]  /*8eb0*/  LDG.E.U16 R5, desc[UR8][R4.64] ;  /* 0x0000000804057981 */ /* 0x000f68000c1e1500 */
[----:B------:R-:W5:Y:S01]  /*8ec0*/  LDG.E.U16 R3, desc[UR8][R2.64] ;  /* 0x0000000802037981 */ /* 0x000f62000c1e1500 */
[----:B0-----:R-:W-:-:S03]  /*8ed0*/  IMAD.WIDE R10, R0, 0x2, R18 ;  /* 0x00000002000a7825 */ /* 0x001fc600078e0212 */
[----:B------:R-:W5:Y:S01]  /*8ee0*/  LDL.64 R18, [R1+0x960] ;  /* 0x0009600001127983 */ /* 0x000f620000100a00 */
[----:B--2---:R-:W-:-:S03]  /*8ef0*/  IMAD.WIDE R8, R0, 0x2, R20 ;  /* 0x0000000200087825 */ /* 0x004fc600078e0214 */
[----:B------:R0:W2:Y:S01]  /*8f00*/  LDG.E.U16 R21, desc[UR8][R10.64] ;  /* 0x000000080a157981 */ /* 0x0000a2000c1e1500 */
[----:B---3--:R-:W-:-:S03]  /*8f10*/  IMAD.WIDE R6, R0, 0x2, R16 ;  /* 0x0000000200067825 */ /* 0x008fc600078e0210 */
[----:B------:R-:W3:Y:S04]  /*8f20*/  LDG.E.U16 R9, desc[UR8][R8.64] ;  /* 0x0000000808097981 */ /* 0x000ee8000c1e1500 */
[----:B------:R-:W3:Y:S04]  /*8f30*/  LDG.E.U16 R7, desc[UR8][R6.64] ;  /* 0x0000000806077981 */ /* 0x000ee8000c1e1500 */
[----:B----4-:R-:W-:Y:S04]  /*8f40*/  STL [R1+0x68], R29 ;  /* 0x0000681d01007387 */ /* 0x010fe80000100800 */
[----:B------:R1:W-:Y:S04]  /*8f50*/  STL [R1+0x6c], R28 ;  /* 0x00006c1c01007387 */ /* 0x0003e80000100800 */
[----:B------:R-:W4:Y:S04]  /*8f60*/  LDL.64 R26, [R1+0x950] ;  /* 0x00095000011a7983 */ /* 0x000f280000100a00 */
[----:B-1----:R-:W4:Y:S04]  /*8f70*/  LDL.64 R28, [R1+0x958] ;  /* 0x00095800011c7983 */ /* 0x002f280000100a00 */
[----:B-----5:R1:W-:Y:S04]  /*8f80*/  STL [R1+0x20], R25 ;  /* 0x0000201901007387 */ /* 0x0203e80000100800 */
[----:B-1----:R-:W5:Y:S04]  /*8f90*/  LDL.64 R24, [R1+0x948] ;  /* 0x0009480001187983 */ /* 0x002f680000100a00 */
[----:B------:R-:W-:Y:S04]  /*8fa0*/  STL [R1+0x5c], R23 ;  /* 0x00005c1701007387 */ /* 0x000fe80000100800 */
[----:B------:R1:W-:Y:S04]  /*8fb0*/  STL [R1+0x54], R22 ;  /* 0x0000541601007387 */ /* 0x0003e80000100800 */
[----:B-1----:R-:W5:Y:S04]  /*8fc0*/  LDL.64 R22, [R1+0x930] ;  /* 0x0009300001167983 */ /* 0x002f680000100a00 */
[----:B------:R1:W-:Y:S04]  /*8fd0*/  STL [R1+0x50], R5 ;  /* 0x0000500501007387 */ /* 0x0003e80000100800 */
[----:B------:R1:W-:Y:S01]  /*8fe0*/  STL [R1+0x1c], R3 ;  /* 0x00001c0301007387 */ /* 0x0003e20000100800 */
[----:B0-----:R-:W-:-:S03]  /*8ff0*/  IMAD.WIDE R10, R0, 0x2, R18 ;  /* 0x00000002000a7825 */ /* 0x001fc600078e0212 */
[----:B------:R-:W5:Y:S01]  /*9000*/  LDL.64 R16, [R1+0x910] ;  /* 0x0009100001107983 */ /* 0x000f620000100a00 */
[----:B-1----:R-:W-:-:S03]  /*9010*/  IMAD.WIDE R4, R0, 0x2, R14 ;  /* 0x0000000200047825 */ /* 0x002fc600078e020e */
[----:B------:R-:W5:Y:S01]  /*9020*/  LDL.64 R14, [R1+0x8f0] ;  /* 0x0008f000010e7983 */ /* 0x000f620000100a00 */
[----:B------:R-:W-:-:S03]  /*9030*/  IMAD.WIDE R2, R0, 0x2, R12 ;  /* 0x0000000200027825 */ /* 0x000fc600078e020c */
[----:B------:R-:W5:Y:S04]  /*9040*/  LDG.E.U16 R5, desc[UR8][R4.64] ;  /* 0x0000000804057981 */ /* 0x000f68000c1e1500 */
[----:B------:R-:W5:Y:S04]  /*9050*/  LDG.E.U16 R3, desc[UR8][R2.64] ;  /* 0x0000000802037981 */ /* 0x000f68000c1e1500 */
[----:B------:R-:W5:Y:S04]  /*9060*/  LDL.64 R12, [R1+0x8d0] ;  /* 0x0008d000010c7983 */ /* 0x000f680000100a00 */
[----:B--2---:R0:W-:Y:S04]  /*9070*/  STL [R1+0x48], R21 ;  /* 0x0000481501007387 */ /* 0x0041e80000100800 */
[----:B------:R-:W2:Y:S04]  /*9080*/  LDL.64 R18, [R1+0x890] ;  /* 0x0008900001127983 */ /* 0x000ea80000100a00 */
[----:B0-----:R-:W2:Y:S04]  /*9090*/  LDL.64 R20, [R1+0x8b0] ;  /* 0x0008b00001147983 */ /* 0x001ea80000100a00 */
[----:B---3--:R-:W-:Y:S04]  /*90a0*/  STL [R1+0x44], R9 ;  /* 0x0000440901007387 */ /* 0x008fe80000100800 */
[----:B------:R4:W-:Y:S02]  /*90b0*/  STL [R1+0x40], R7 ;  /* 0x0000400701007387 */ /* 0x0009e40000100800 */
[----:B----4-:R-:W-:-:S05]  /*90c0*/  IMAD.WIDE R6, R0, 0x2, R26 ;  /* 0x0000000200067825 */ /* 0x010fca00078e021a */
[----:B------:R-:W3:Y:S01]  /*90d0*/  LDG.E.U16 R27, desc[UR8][R6.64] ;  /* 0x00000008061b7981 */ /* 0x000ee2000c1e1500 */
[----:B------:R-:W-:-:S03]  /*90e0*/  IMAD.WIDE R8, R0, 0x2, R28 ;  /* 0x0000000200087825 */ /* 0x000fc600078e021c */
[----:B------:R-:W4:Y:S04]  /*90f0*/  LDG.E.U16 R29, desc[UR8][R10.64] ;  /* 0x000000080a1d7981 */ /* 0x000f28000c1e1500 */
[----:B------:R5:W3:Y:S02]  /*9100*/  LDG.E.U16 R28, desc[UR8][R8.64] ;  /* 0x00000008081c7981 */ /* 0x000ae4000c1e1500 */
[C---:B-----5:R-:W-:Y:S02]  /*9110*/  IMAD.WIDE R8, R0.reuse, 0x2, R16 ;  /* 0x0000000200087825 */ /* 0x060fe400078e0210 */
[----:B------:R0:W-:Y:S04]  /*9120*/  STL [R1+0x18], R5 ;  /* 0x0000180501007387 */ /* 0x0001e80000100800 */
[----:B------:R1:W-:Y:S01]  /*9130*/  STL [R1+0x3c], R3 ;  /* 0x00003c0301007387 */ /* 0x0003e20000100800 */
[----:B------:R-:W-:-:S03]  /*9140*/  IMAD.WIDE R10, R0, 0x2, R12 ;  /* 0x00000002000a7825 */ /* 0x000fc600078e020c */
[----:B------:R-:W5:Y:S01]  /*9150*/  LDL.64 R16, [R1+0x940] ;  /* 0x0009400001107983 */ /* 0x000f620000100a00 */
[----:B0-----:R-:W-:-:S03]  /*9160*/  IMAD.WIDE R4, R0, 0x2, R24 ;  /* 0x0000000200047825 */ /* 0x001fc600078e0218 */
[----:B------:R-:W3:Y:S01]  /*9170*/  LDL.64 R12, [R1+0x908] ;  /* 0x00090800010c7983 */ /* 0x000ee20000100a00 */
[----:B-1----:R-:W-:-:S03]  /*9180*/  IMAD.WIDE R2, R0, 0x2, R22 ;  /* 0x0000000200027825 */ /* 0x002fc600078e0216 */
[----:B------:R0:W4:Y:S04]  /*9190*/  LDG.E.U16 R26, desc[UR8][R4.64] ;  /* 0x00000008041a7981 */ /* 0x000128000c1e1500 */
[----:B------:R2:W4:Y:S04]  /*91a0*/  LDG.E.U16 R25, desc[UR8][R2.64] ;  /* 0x0000000802197981 */ /* 0x000528000c1e1500 */
[----:B------:R-:W4:Y:S01]  /*91b0*/  LDG.E.U16 R24, desc[UR8][R8.64] ;  /* 0x0000000808187981 */ /* 0x000f22000c1e1500 */
[----:B0-----:R-:W-:-:S03]  /*91c0*/  IMAD.WIDE R4, R0, 0x2, R14 ;  /* 0x0000000200047825 */ /* 0x001fc600078e020e */
[----:B------:R-:W4:Y:S04]  /*91d0*/  LDG.E.U16 R10, desc[UR8][R10.64] ;  /* 0x000000080a0a7981 */ /* 0x000f28000c1e1500 */
[----:B------:R-:W4:Y:S04]  /*91e0*/  LDG.E.U16 R5, desc[UR8][R4.64] ;  /* 0x0000000804057981 */ /* 0x000f28000c1e1500 */
[----:B------:R-:W4:Y:S04]  /*91f0*/  LDL.64 R14, [R1+0x928] ;  /* 0x00092800010e7983 */ /* 0x000f280000100a00 */
[----:B------:R-:W4:Y:S01]  /*9200*/  LDL.64 R22, [R1+0x8e8] ;  /* 0x0008e80001167983 */ /* 0x000f220000100a00 */
[----:B--2---:R-:W-:-:S05]  /*9210*/  IMAD.WIDE R2, R0, 0x2, R18 ;  /* 0x0000000200027825 */ /* 0x004fca00078e0212 */
[----:B------:R0:W2:Y:S01]  /*9220*/  LDG.E.U16 R8, desc[UR8][R2.64] ;  /* 0x0000000802087981 */ /* 0x0000a2000c1e1500 */
[----:B------:R-:W-:-:S03]  /*9230*/  IMAD.WIDE R6, R0, 0x2, R20 ;  /* 0x0000000200067825 */ /* 0x000fc600078e0214 */
[----:B------:R-:W2:Y:S04]  /*9240*/  LDL.64 R20, [R1+0x8c8] ;  /* 0x0008c80001147983 */ /* 0x000ea80000100a00 */
[----:B------:R-:W2:Y:S01]  /*9250*/  LDG.E.U16 R9, desc[UR8][R6.64] ;  /* 0x0000000806097981 */ /* 0x000ea2000c1e1500 */
[----:B-----5:R-:W-:-:S04]  /*9260*/  IMAD.WIDE R16, R0, 0x2, R16 ;  /* 0x0000000200107825 */ /* 0x020fc800078e0210 */
[C---:B---3--:R-:W-:Y:S01]  /*9270*/  IMAD.WIDE R12, R0.reuse, 0x2, R12 ;  /* 0x00000002000c7825 */ /* 0x048fe200078e020c */
[----:B----4-:R-:W-:Y:S04]  /*9280*/  STL [R1+0x2e80], R24 ;  /* 0x002e801801007387 */ /* 0x010fe80000100800 */
[----:B------:R-:W-:Y:S04]  /*9290*/  STL [R1+0x2e84], R5 ;  /* 0x002e840501007387 */ /* 0x000fe80000100800 */
[----:B------:R1:W-:Y:S01]  /*92a0*/  STL [R1+0x2e88], R10 ;  /* 0x002e880a01007387 */ /* 0x0003e20000100800 */
[----:B------:R-:W-:-:S04]  /*92b0*/  IMAD.WIDE R14, R0, 0x2, R14 ;  /* 0x00000002000e7825 */ /* 0x000fc800078e020e */
[C---:B0-----:R-:W-:Y:S02]  /*92c0*/  IMAD.WIDE R2, R0.reuse, 0x2, R22 ;  /* 0x0000000200027825 */ /* 0x041fe400078e0216 */
[----:B------:R-:W3:Y:S04]  /*92d0*/  LDG.E.U16 R22, desc[UR8][R12.64] ;  /* 0x000000080c167981 */ /* 0x000ee8000c1e1500 */
[----:B------:R-:W4:Y:S04]  /*92e0*/  LDG.E.U16 R2, desc[UR8][R2.64] ;  /* 0x0000000802027981 */ /* 0x000f28000c1e1500 */
[----:B------:R-:W5:Y:S04]  /*92f0*/  LDG.E.U16 R23, desc[UR8][R16.64] ;  /* 0x0000000810177981 */ /* 0x000f68000c1e1500 */
[----:B--2---:R-:W-:Y:S04]  /*9300*/  STL [R1+0x2e8c], R9 ;  /* 0x002e8c0901007387 */ /* 0x004fe80000100800 */
[----:B------:R-:W-:Y:S04]  /*9310*/  STL [R1+0x2e90], R8 ;  /* 0x002e900801007387 */ /* 0x000fe80000100800 */
[----:B------:R-:W2:Y:S04]  /*9320*/  LDL.64 R18, [R1+0x8a8] ;  /* 0x0008a80001127983 */ /* 0x000ea80000100a00 */
[----:B-1----:R-:W3:Y:S04]  /*9330*/  LDL.64 R10, [R1+0x888] ;  /* 0x00088800010a7983 */ /* 0x002ee80000100a00 */
[----:B------:R-:W-:Y:S04]  /*9340*/  STL [R1+0x34], R29 ;  /* 0x0000341d01007387 */ /* 0x000fe80000100800 */
[----:B------:R0:W-:Y:S04]  /*9350*/  STL [R1+0x14], R28 ;  /* 0x0000141c01007387 */ /* 0x0001e80000100800 */
[----:B0-----:R-:W4:Y:S04]  /*9360*/  LDG.E.U16 R28, desc[UR8][R14.64] ;  /* 0x000000080e1c7981 */ /* 0x001f28000c1e1500 */
[----:B------:R-:W-:Y:S04]  /*9370*/  STL [R1+0x10], R27 ;  /* 0x0000101b01007387 */ /* 0x000fe80000100800 */
[----:B------:R-:W5:Y:S04]  /*9380*/  LDL.64 R16, [R1+0x938] ;  /* 0x0009380001107983 */ /* 0x000f680000100a00 */
[----:B------:R0:W-:Y:S01]  /*9390*/  STL [R1+0xc], R26 ;  /* 0x00000c1a01007387 */ /* 0x0001e20000100800 */
[----:B------:R-:W-:-:S06]  /*93a0*/  IMAD.WIDE R6, R0, 0x2, R20 ;  /* 0x0000000200067825 */ /* 0x000fcc00078e0214 */
[----:B------:R-:W5:Y:S04]  /*93b0*/  LDG.E.U16 R7, desc[UR8][R6.64] ;  /* 0x0000000806077981 */ /* 0x000f68000c1e1500 */
[----:B0-----:R-:W5:Y:S04]  /*93c0*/  LDL.64 R26, [R1+0x920] ;  /* 0x00092000011a7983 */ /* 0x001f680000100a00 */
[----:B------:R-:W-:Y:S04]  /*93d0*/  STL [R1+0x4], R25 ;  /* 0x0000041901007387 */ /* 0x000fe80000100800 */
[----:B------:R-:W5:Y:S04]  /*93e0*/  LDL.64 R4, [R1+0x900] ;  /* 0x0009000001047983 */ /* 0x000f680000100a00 */
[----:B------:R-:W5:Y:S01]  /*93f0*/  LDL.64 R8, [R1+0x8c0] ;  /* 0x0008c00001087983 */ /* 0x000f620000100a00 */
[----:B--2---:R-:W-:-:S04]  /*9400*/  IMAD.WIDE R20, R0, 0x2, R18 ;  /* 0x0000000200147825 */ /* 0x004fc800078e0212 */
[C---:B---3--:R-:W-:Y:S01]  /*9410*/  IMAD.WIDE R18, R0.reuse, 0x2, R10 ;  /* 0x0000000200127825 */ /* 0x048fe200078e020a */
[----:B------:R0:W2:Y:S04]  /*9420*/  LDG.E.U16 R6, desc[UR8][R20.64] ;  /* 0x0000000814067981 */ /* 0x0000a8000c1e1500 */
[----:B----4-:R1:W-:Y:S04]  /*9430*/  STL [R1+0x2e94], R28 ;  /* 0x002e941c01007387 */ /* 0x0103e80000100800 */
[----:B-1----:R-:W0:Y:S04]  /*9440*/  LDL.64 R28, [R1+0x8e0] ;  /* 0x0008e000011c7983 */ /* 0x002e280000100a00 */
[----:B------:R-:W-:Y:S04]  /*9450*/  STL [R1+0x2e98], R22 ;  /* 0x002e981601007387 */ /* 0x000fe80000100800 */
[----:B------:R-:W-:Y:S04]  /*9460*/  STL [R1+0x2e9c], R2 ;  /* 0x002e9c0201007387 */ /* 0x000fe80000100800 */
[----:B------:R-:W3:Y:S04]  /*9470*/  LDL.64 R24, [R1+0x8a0] ;  /* 0x0008a00001187983 */ /* 0x000ee80000100a00 */
[----:B-----5:R1:W-:Y:S04]  /*9480*/  STL [R1+0x8], R23 ;  /* 0x0000081701007387 */ /* 0x0203e80000100800 */
[----:B------:R-:W4:Y:S01]  /*9490*/  LDL.64 R10, [R1+0x918] ;  /* 0x00091800010a7983 */ /* 0x000f220000100a00 */
[----:B------:R-:W-:-:S04]  /*94a0*/  IMAD.WIDE R14, R0, 0x2, R26 ;  /* 0x00000002000e7825 */ /* 0x000fc800078e021a */
[C---:B------:R-:W-:Y:S01]  /*94b0*/  IMAD.WIDE R12, R0.reuse, 0x2, R4 ;  /* 0x00000002000c7825 */ /* 0x040fe200078e0204 */
[----:B------:R-:W5:Y:S04]  /*94c0*/  LDG.E.U16 R26, desc[UR8][R14.64] ;  /* 0x000000080e1a7981 */ /* 0x000f68000c1e1500 */
[----:B------:R4:W2:Y:S04]  /*94d0*/  LDG.E.U16 R4, desc[UR8][R18.64] ;  /* 0x0000000812047981 */ /* 0x0008a8000c1e1500 */
[----:B------:R0:W2:Y:S04]  /*94e0*/  LDG.E.U16 R3, desc[UR8][R12.64] ;  /* 0x000000080c037981 */ /* 0x0000a8000c1e1500 */
[----:B-1----:R-:W3:Y:S01]  /*94f0*/  LDL.64 R22, [R1+0x880] ;  /* 0x0008800001167983 */ /* 0x002ee20000100a00 */
[----:B0-----:R-:W-:-:S04]  /*9500*/  IMAD.WIDE R20, R0, 0x2, R28 ;  /* 0x0000000200147825 */ /* 0x001fc800078e021c */
[C---:B----4-:R-:W-:Y:S02]  /*9510*/  IMAD.WIDE R18, R0.reuse, 0x2, R10 ;  /* 0x0000000200127825 */ /* 0x050fe400078e020a */
[----:B------:R-:W4:Y:S02]  /*9520*/  LDG.E.U16 R11, desc[UR8][R20.64] ;  /* 0x00000008140b7981 */ /* 0x000f24000c1e1500 */
[C---:B------:R-:W-:Y:S02]  /*9530*/  IMAD.WIDE R16, R0.reuse, 0x2, R16 ;  /* 0x0000000200107825 */ /* 0x040fe400078e0210 */
[----:B-----5:R-:W-:Y:S02]  /*9540*/  STL [R1+0x2e68], R26 ;  /* 0x002e681a01007387 */ /* 0x020fe40000100800 */
[C---:B------:R-:W-:Y:S02]  /*9550*/  IMAD.WIDE R12, R0.reuse, 0x2, R8 ;  /* 0x00000002000c7825 */ /* 0x040fe400078e0208 */
[----:B------:R3:W5:Y:S04]  /*9560*/  LDG.E.U16 R5, desc[UR8][R16.64] ;  /* 0x0000000810057981 */ /* 0x000768000c1e1500 */
[----:B--2---:R0:W-:Y:S04]  /*9570*/  STL [R1+0x2e6c], R3 ;  /* 0x002e6c0301007387 */ /* 0x0041e80000100800 */
[----:B------:R-:W2:Y:S01]  /*9580*/  LDL.64 R8, [R1+0x898] ;  /* 0x0008980001087983 */ /* 0x000ea20000100a00 */
[----:B---3--:R-:W-:-:S03]  /*9590*/  IMAD.WIDE R16, R0, 0x2, R22 ;  /* 0x0000000200107825 */ /* 0x008fc600078e0216 */
[----:B------:R-:W3:Y:S04]  /*95a0*/  LDL.64 R20, [R1+0x8b8] ;  /* 0x0008b80001147983 */ /* 0x000ee80000100a00 */
[----:B0-----:R-:W5:Y:S04]  /*95b0*/  LDL.64 R2, [R1+0x878] ;  /* 0x0008780001027983 */ /* 0x001f680000100a00 */
[----:B------:R-:W5:Y:S01]  /*95c0*/  LDG.E.U16 R23, desc[UR8][R12.64] ;  /* 0x000000080c177981 */ /* 0x000f62000c1e1500 */
[----:B------:R-:W-:-:S03]  /*95d0*/  IMAD.WIDE R14, R0, 0x2, R24 ;  /* 0x00000002000e7825 */ /* 0x000fc600078e0218 */
[----:B------:R-:W5:Y:S04]  /*95e0*/  LDG.E.U16 R27, desc[UR8][R16.64] ;  /* 0x00000008101b7981 */ /* 0x000f68000c1e1500 */
[----:B------:R-:W5:Y:S04]  /*95f0*/  LDG.E.U16 R25, desc[UR8][R14.64] ;  /* 0x000000080e197981 */ /* 0x000f68000c1e1500 */
[----:B------:R2:W5:Y:S04]  /*9600*/  LDG.E.U16 R29, desc[UR8][R18.64] ;  /* 0x00000008121d7981 */ /* 0x000568000c1e1500 */
[----:B----4-:R0:W-:Y:S04]  /*9610*/  STL [R1+0x2e70], R11 ;  /* 0x002e700b01007387 */ /* 0x0101e80000100800 */
[----:B------:R-:W4:Y:S04]  /*9620*/  LDL.64 R12, [R1+0x8f8] ;  /* 0x0008f800010c7983 */ /* 0x000f280000100a00 */
[----:B0-----:R-:W4:Y:S01]  /*9630*/  LDL.64 R10, [R1+0x8d8] ;  /* 0x0008d800010a7983 */ /* 0x001f220000100a00 */
[----:B--2---:R-:W-:-:S04]  /*9640*/  IMAD.WIDE R18, R0, 0x2, R8 ;  /* 0x0000000200127825 */ /* 0x004fc800078e0208 */
[----:B---3--:R-:W-:-:S04]  /*9650*/  IMAD.WIDE R16, R0, 0x2, R20 ;  /* 0x0000000200107825 */ /* 0x008fc800078e0214 */
[C---:B-----5:R-:W-:Y:S01]  /*9660*/  IMAD.WIDE R20, R0.reuse, 0x2, R2 ;  /* 0x0000000200147825 */ /* 0x060fe200078e0202 */
[----:B------:R-:W-:Y:S04]  /*9670*/  STL [R1+0x2e74], R23 ;  /* 0x002e741701007387 */ /* 0x000fe80000100800 */
[----:B------:R-:W-:Y:S04]  /*9680*/  STL [R1+0x2e78], R25 ;  /* 0x002e781901007387 */ /* 0x000fe80000100800 */
[----:B------:R-:W-:Y:S04]  /*9690*/  STL [R1+0x2e7c], R27 ;  /* 0x002e7c1b01007387 */ /* 0x000fe80000100800 */
[----:B------:R-:W2:Y:S04]  /*96a0*/  LDL.LU R2, [R1+0x30] ;  /* 0x0000300001027983 */ /* 0x000ea80000300800 */
[----:B------:R-:W3:Y:S04]  /*96b0*/  LDL.LU R22, [R1+0x2c] ;  /* 0x00002c0001167983 */ /* 0x000ee80000300800 */
[----:B------:R0:W-:Y:S04]  /*96c0*/  STL [R1], R5 ;  /* 0x0000000501007387 */ /* 0x0001e80000100800 */
[----:B------:R-:W5:Y:S04]  /*96d0*/  LDL.LU R28, [R1+0x28] ;  /* 0x00002800011c7983 */ /* 0x000f680000300800 */
[----:B------:R-:W2:Y:S04]  /*96e0*/  LDL.LU R8, [R1+0x24] ;  /* 0x0000240001087983 */ /* 0x000ea80000300800 */
[----:B------:R-:W2:Y:S01]  /*96f0*/  LDL.LU R9, [R1+0x20] ;  /* 0x0000200001097983 */ /* 0x000ea20000300800 */
[----:B----4-:R-:W-:-:S04]  /*9700*/  IMAD.WIDE R12, R0, 0x2, R12 ;  /* 0x00000002000c7825 */ /* 0x010fc800078e020c */
[----:B------:R-:W-:Y:S02]  /*9710*/  IMAD.WIDE R14, R0, 0x2, R10 ;  /* 0x00000002000e7825 */ /* 0x000fe400078e020a */
[----:B------:R-:W4:Y:S01]  /*9720*/  LDG.E.U16 R12, desc[UR8][R12.64] ;  /* 0x000000080c0c7981 */ /* 0x000f22000c1e1500 */
[----:B------:R-:W1:Y:S03]  /*9730*/  S2R R0, SR_TID.X ;  /* 0x0000000000007919 */ /* 0x000e660000002100 */
[----:B------:R-:W4:Y:S04]  /*9740*/  LDG.E.U16 R14, desc[UR8][R14.64] ;  /* 0x000000080e0e7981 */ /* 0x000f28000c1e1500 */
[----:B------:R-:W4:Y:S04]  /*9750*/  LDG.E.U16 R13, desc[UR8][R16.64] ;  /* 0x00000008100d7981 */ /* 0x000f28000c1e1500 */
[----:B------:R-:W4:Y:S04]  /*9760*/  LDL.LU R10, [R1+0x1c] ;  /* 0x00001c00010a7983 */ /* 0x000f280000300800 */
[----:B------:R-:W4:Y:S04]  /*9770*/  LDG.E.U16 R15, desc[UR8][R18.64] ;  /* 0x00000008120f7981 */ /* 0x000f28000c1e1500 */
[----:B------:R1:W4:Y:S04]  /*9780*/  LDG.E.U16 R16, desc[UR8][R20.64] ;  /* 0x0000000814107981 */ /* 0x000328000c1e1500 */
[----:B0-----:R-:W4:Y:S04]  /*9790*/  LDL.LU R5, [R1+0x18] ;  /* 0x0000180001057983 */ /* 0x001f280000300800 */
[----:B------:R-:W4:Y:S01]  /*97a0*/  LDL.LU R24, [R1+0x10] ;  /* 0x0000100001187983 */ /* 0x000f220000300800 */
[C---:B-1----:R-:W-:Y:S01]  /*97b0*/  IMAD.SHL.U32 R20, R0.reuse, 0x2, RZ ;  /* 0x0000000200147824 */ /* 0x042fe200078e00ff */
[----:B------:R-:W-:-:S02]  /*97c0*/  LOP3.LUT R18, R0, 0xff, RZ, 0xc0, !PT ;  /* 0x000000ff00127812 */ /* 0x000fc400078ec0ff */
[----:B------:R-:W4:Y:S01]  /*97d0*/  LDL.LU R27, [R1+0x88] ;  /* 0x00008800011b7983 */ /* 0x000f220000300800 */
[--C-:B------:R-:W-:Y:S02]  /*97e0*/  SHF.R.S32.HI R21, RZ, 0x8, R0.reuse ;  /* 0x00000008ff157819 */ /* 0x100fe40000011400 */
[----:B------:R-:W-:Y:S01]  /*97f0*/  LOP3.LUT R19, R0, 0x7, RZ, 0xc0, !PT ;  /* 0x0000000700137812 */ /* 0x000fe200078ec0ff */
[----:B------:R-:W-:Y:S01]  /*9800*/  IMAD.SHL.U32 R18, R18, 0x2, RZ ;  /* 0x0000000212127824 */ /* 0x000fe200078e00ff */
[----:B------:R-:W-:Y:S01]  /*9810*/  LOP3.LUT R17, R20, 0x10, RZ, 0xc0, !PT ;  /* 0x0000001014117812 */ /* 0x000fe200078ec0ff */
[----:B------:R-:W4:Y:S01]  /*9820*/  LDL.LU R25, [R1+0x78] ;  /* 0x0000780001197983 */ /* 0x000f220000300800 */
[----:B------:R-:W-:Y:S01]  /*9830*/  SHF.L.U32 R3, R0, 0x8, RZ ;  /* 0x0000000800037819 */ /* 0x000fe200000006ff */
[----:B------:R-:W-:Y:S01]  /*9840*/  IMAD R19, R19, 0x210, RZ ;  /* 0x0000021013137824 */ /* 0x000fe200078e02ff */
[----:B------:R-:W-:Y:S01]  /*9850*/  SGXT R21, R21, 0x1 ;  /* 0x000000011515781a */ /* 0x000fe20000000200 */
[----:B------:R-:W4:Y:S01]  /*9860*/  LDL.LU R23, [R1+0x74] ;  /* 0x0000740001177983 */ /* 0x000f220000300800 */
[----:B------:R-:W-:-:S02]  /*9870*/  LOP3.LUT R0, R17, 0x1e0, R0, 0xf8, !PT ;  /* 0x000001e011007812 */ /* 0x000fc400078ef800 */
[----:B------:R-:W-:Y:S01]  /*9880*/  LOP3.LUT R17, R18, 0x210, R21, 0x78, !PT ;  /* 0x0000021012117812 */ /* 0x000fe200078e7815 */
[----:B------:R-:W4:Y:S01]  /*9890*/  LDL.LU R11, [R1+0x64] ;  /* 0x00006400010b7983 */ /* 0x000f220000300800 */
[----:B------:R-:W-:Y:S02]  /*98a0*/  LOP3.LUT R21, R3, 0x1000, RZ, 0xc0, !PT ;  /* 0x0000100003157812 */ /* 0x000fe400078ec0ff */
[C---:B------:R-:W-:Y:S01]  /*98b0*/  LOP3.LUT R18, R19.reuse, R0, RZ, 0x3c, !PT ;  /* 0x0000000013127212 */ /* 0x040fe200078e3cff */
[----:B------:R-:W4:Y:S01]  /*98c0*/  LDL.LU R3, [R1+0x60] ;  /* 0x0000600001037983 */ /* 0x000f220000300800 */
[----:B------:R-:W-:-:S03]  /*98d0*/  LOP3.LUT R0, R19, 0x30, R20, 0x78, !PT ;  /* 0x0000003013007812 */ /* 0x000fc600078e7814 */
[----:B------:R-:W4:Y:S04]  /*98e0*/  LDL.LU R26, [R1+0x58] ;  /* 0x00005800011a7983 */ /* 0x000f280000300800 */
[----:B------:R-:W4:Y:S04]  /*98f0*/  LDL.LU R19, [R1+0x4c] ;  /* 0x00004c0001137983 */ /* 0x000f280000300800 */
[----:B------:R-:W4:Y:S01]  /*9900*/  LDL.LU R20, [R1+0x38] ;  /* 0x0000380001147983 */ /* 0x000f220000300800 */
[----:B------:R-:W0:Y:S01]  /*9910*/  S2UR UR7, SR_CgaCtaId ;  /* 0x00000000000779c3 */ /* 0x000e220000008800 */
[----:B------:R-:W-:-:S02]  /*9920*/  UMOV UR5, 0x400 ;  /* 0x0000040000057882 */ /* 0x000fc40000000000 */
[----:B0-----:R-:W-:-:S05]  /*9930*/  ULEA UR5, UR7, UR5, 0x18 ;  /* 0x0000000507057291 */ /* 0x001fca000f8ec0ff */
[----:B------:R-:W-:Y:S06]  /*9940*/  BAR.SYNC.DEFER_BLOCKING 0x0 ;  /* 0x0000000000007b1d */ /* 0x000fec0000010000 */
[----:B--2---:R-:W-:Y:S04]  /*9950*/  STS.U16 [R17+UR5+0x22000], R2 ;  /* 0x0220000211007988 */ /* 0x004fe80008000405 */
[----:B---3--:R-:W-:Y:S04]  /*9960*/  STS.U16 [R17+UR5+0x23000], R22 ;  /* 0x0230001611007988 */ /* 0x008fe80008000405 */
[----:B-----5:R-:W-:Y:S04]  /*9970*/  STS.U16 [R17+UR5+0x24000], R28 ;  /* 0x0240001c11007988 */ /* 0x020fe80008000405 */
[----:B------:R-:W-:Y:S04]  /*9980*/  STS.U16 [R17+UR5+0x25000], R8 ;  /* 0x0250000811007988 */ /* 0x000fe80008000405 */
[----:B------:R-:W-:Y:S04]  /*9990*/  STS.U16 [R17+UR5+0x26000], R9 ;  /* 0x0260000911007988 */ /* 0x000fe80008000405 */
[----:B----4-:R-:W-:Y:S04]  /*99a0*/  STS.U16 [R17+UR5+0x27000], R10 ;  /* 0x0270000a11007988 */ /* 0x010fe80008000405 */
[----:B------:R-:W-:Y:S04]  /*99b0*/  STS.U16 [R17+UR5+0x28000], R5 ;  /* 0x0280000511007988 */ /* 0x000fe80008000405 */
[----:B------:R-:W-:Y:S04]  /*99c0*/  STS.U16 [R17+UR5+0x29000], R24 ;  /* 0x0290001811007988 */ /* 0x000fe80008000405 */
[----:B------:R0:W-:Y:S02]  /*99d0*/  STS.U16 [R17+UR5+0x20000], R19 ;  /* 0x0200001311007988 */ /* 0x0001e40008000405 */
[----:B0-----:R-:W-:-:S02]  /*99e0*/  IADD3 R19, PT, PT, R18, UR5, R21 ;  /* 0x0000000512137c10 */ /* 0x001fc4000fffe015 */
[----:B------:R-:W2:Y:S04]  /*99f0*/  LDL.LU R18, [R1+0x4] ;  /* 0x0000040001127983 */ /* 0x000ea80000300800 */
[----:B------:R0:W-:Y:S04]  /*9a00*/  STL [R1+0x2a0], R19 ;  /* 0x0002a01301007387 */ /* 0x0001e80000100800 */
[----:B------:R-:W3:Y:S04]  /*9a10*/  LDL.LU R21, [R1+0x48] ;  /* 0x0000480001157983 */ /* 0x000ee80000300800 */
[----:B------:R1:W-:Y:S04]  /*9a20*/  STS.U16 [R17+UR5+0x21000], R20 ;  /* 0x0210001411007988 */ /* 0x0003e80008000405 */
[----:B0-----:R-:W4:Y:S04]  /*9a30*/  LDL.LU R19, [R1+0x3c] ;  /* 0x00003c0001137983 */ /* 0x001f280000300800 */
[----:B-1----:R-:W5:Y:S04]  /*9a40*/  LDL.LU R20, [R1+0xc] ;  /* 0x00000c0001147983 */ /* 0x002f680000300800 */
[----:B------:R-:W3:Y:S04]  /*9a50*/  LDL.LU R2, [R1+0x2e9c] ;  /* 0x002e9c0001027983 */ /* 0x000ee80000300800 */
[----:B------:R-:W3:Y:S04]  /*9a60*/  LDL.LU R22, [R1+0x2e98] ;  /* 0x002e980001167983 */ /* 0x000ee80000300800 */
[----:B------:R-:W3:Y:S04]  /*9a70*/  LDL.LU R28, [R1+0x2e94] ;  /* 0x002e9400011c7983 */ /* 0x000ee80000300800 */
[----:B------:R-:W3:Y:S04]  /*9a80*/  LDL.LU R8, [R1+0x2e90] ;  /* 0x002e900001087983 */ /* 0x000ee80000300800 */
[----:B------:R-:W4:Y:S04]  /*9a90*/  LDL.LU R9, [R1+0x2e8c] ;  /* 0x002e8c0001097983 */ /* 0x000f280000300800 */
[----:B------:R-:W5:Y:S04]  /*9aa0*/  LDL.LU R10, [R1+0x2e88] ;  /* 0x002e8800010a7983 */ /* 0x000f680000300800 */
[----:B------:R-:W5:Y:S04]  /*9ab0*/  LDL.LU R5, [R1+0x2e84] ;  /* 0x002e840001057983 */ /* 0x000f680000300800 */
[----:B------:R-:W5:Y:S04]  /*9ac0*/  LDL.LU R24, [R1+0x2e80] ;  /* 0x002e800001187983 */ /* 0x000f680000300800 */
[----:B--2---:R0:W-:Y:S02]  /*9ad0*/  STS.U16 [R17+UR5+0x2a000], R18 ;  /* 0x02a0001211007988 */ /* 0x0041e40008000405 */
[----:B0-----:R-:W-:-:S02]  /*9ae0*/  LOP3.LUT R18, R17, 0x20, RZ, 0x3c, !PT ;  /* 0x0000002011127812 */ /* 0x001fc400078e3cff */
[----:B---3--:R-:W-:Y:S04]  /*9af0*/  STS.U16 [R17+UR5+0x2f000], R8 ;  /* 0x02f0000811007988 */ /* 0x008fe80008000405 */
[----:B----4-:R-:W-:Y:S04]  /*9b00*/  STS.U16 [R17+UR5+0x2e000], R9 ;  /* 0x02e0000911007988 */ /* 0x010fe80008000405 */
[----:B-----5:R0:W-:Y:S04]  /*9b10*/  STS.U16 [R17+UR5+0x2b000], R24 ;  /* 0x02b0001811007988 */ /* 0x0201e80008000405 */
[----:B0-----:R-:W2:Y:S04]  /*9b20*/  LDL.LU R24, [R1+0x54] ;  /* 0x0000540001187983 */ /* 0x001ea80000300800 */
[----:B------:R-:W-:Y:S04]  /*9b30*/  STS.U16 [R17+UR5+0x2c000], R5 ;  /* 0x02c0000511007988 */ /* 0x000fe80008000405 */
[----:B------:R-:W-:Y:S04]  /*9b40*/  STS.U16 [R17+UR5+0x2d000], R10 ;  /* 0x02d0000a11007988 */ /* 0x000fe80008000405 */
[----:B------:R0:W-:Y:S04]  /*9b50*/  STS.U16 [R18+UR5+0x20400], R27 ;  /* 0x0204001b12007988 */ /* 0x0001e80008000405 */
[----:B------:R1:W-:Y:S04]  /*9b60*/  STS.U16 [R18+UR5+0x21400], R25 ;  /* 0x0214001912007988 */ /* 0x0003e80008000405 */
[----:B------:R3:W-:Y:S04]  /*9b70*/  STS.U16 [R18+UR5+0x22400], R23 ;  /* 0x0224001712007988 */ /* 0x0007e80008000405 */
[----:B0-----:R-:W4:Y:S04]  /*9b80*/  LDL.LU R27, [R1+0xa0] ;  /* 0x0000a000011b7983 */ /* 0x001f280000300800 */
[----:B-1----:R-:W5:Y:S04]  /*9b90*/  LDL.LU R25, [R1+0x98] ;  /* 0x0000980001197983 */ /* 0x002f680000300800 */
[----:B------:R0:W-:Y:S04]  /*9ba0*/  STS.U16 [R18+UR5+0x23400], R11 ;  /* 0x0234000b12007988 */ /* 0x0001e80008000405 */
[----:B---3--:R-:W3:Y:S04]  /*9bb0*/  LDL.LU R23, [R1+0x90] ;  /* 0x0000900001177983 */ /* 0x008ee80000300800 */
[----:B------:R1:W-:Y:S04]  /*9bc0*/  STS.U16 [R18+UR5+0x24400], R3 ;  /* 0x0244000312007988 */ /* 0x0003e80008000405 */
[----:B0-----:R-:W3:Y:S04]  /*9bd0*/  LDL.LU R11, [R1+0x84] ;  /* 0x00008400010b7983 */ /* 0x001ee80000300800 */
[----:B------:R0:W-:Y:S04]  /*9be0*/  STS.U16 [R18+UR5+0x25400], R26 ;  /* 0x0254001a12007988 */ /* 0x0001e80008000405 */
[----:B-1----:R-:W3:Y:S04]  /*9bf0*/  LDL.LU R3, [R1+0x7c] ;  /* 0x00007c0001037983 */ /* 0x002ee80000300800 */
[----:B0-----:R-:W3:Y:S04]  /*9c00*/  LDL.LU R26, [R1+0x6c] ;  /* 0x00006c00011a7983 */ /* 0x001ee80000300800 */
[----:B------:R-:W3:Y:S04]  /*9c10*/  LDL.LU R8, [R1+0x80] ;  /* 0x0000800001087983 */ /* 0x000ee80000300800 */
[----:B------:R-:W3:Y:S04]  /*9c20*/  LDL.LU R9, [R1+0x70] ;  /* 0x0000700001097983 */ /* 0x000ee80000300800 */
[----:B------:R-:W3:Y:S04]  /*9c30*/  LDL.LU R10, [R1+0x68] ;  /* 0x00006800010a7983 */ /* 0x000ee80000300800 */
[----:B------:R-:W-:Y:S04]  /*9c40*/  STS.U16 [R18+UR5+0x27400], R21 ;  /* 0x0274001512007988 */ /* 0x000fe80008000405 */
[----:B------:R-:W-:Y:S01]  /*9c50*/  STS.U16 [R18+UR5+0x28400], R19 ;  /* 0x0284001312007988 */ /* 0x000fe20008000405 */
[----:B------:R-:W-:-:S03]  /*9c60*/  LOP3.LUT R5, R17, 0x40, RZ, 0x3c, !PT ;  /* 0x0000004011057812 */ /* 0x000fc600078e3cff */
[----:B------:R-:W-:Y:S04]  /*9c70*/  STS.U16 [R18+UR5+0x29400], R20 ;  /* 0x0294001412007988 */ /* 0x000fe80008000405 */
[----:B------:R-:W-:Y:S04]  /*9c80*/  STS.U16 [R18+UR5+0x2a400], R28 ;  /* 0x02a4001c12007988 */ /* 0x000fe80008000405 */
[----:B------:R-:W-:Y:S04]  /*9c90*/  STS.U16 [R18+UR5+0x2b400], R22 ;  /* 0x02b4001612007988 */ /* 0x000fe80008000405 */
[----:B------:R-:W-:Y:S04]  /*9ca0*/  STS.U16 [R18+UR5+0x2c400], R2 ;  /* 0x02c4000212007988 */ /* 0x000fe80008000405 */
[----:B------:R-:W-:Y:S04]  /*9cb0*/  STS.U16 [R18+UR5+0x2d400], R7 ;  /* 0x02d4000712007988 */ /* 0x000fe80008000405 */
[----:B------:R-:W-:Y:S04]  /*9cc0*/  STS.U16 [R18+UR5+0x2e400], R6 ;  /* 0x02e4000612007988 */ /* 0x000fe80008000405 */
[----:B------:R-:W-:Y:S04]  /*9cd0*/  STS.U16 [R18+UR5+0x2f400], R4 ;  /* 0x02f4000412007988 */ /* 0x000fe80008000405 */
[----:B--2---:R0:W-:Y:S04]  /*9ce0*/  STS.U16 [R18+UR5+0x26400], R24 ;  /* 0x0264001812007988 */ /* 0x0041e80008000405 */
[----:B0-----:R-:W2:Y:S04]  /*9cf0*/  LDL.LU R24, [R1+0x50] ;  /* 0x0000500001187983 */ /* 0x001ea80000300800 */
[----:B------:R-:W2:Y:S04]  /*9d00*/  LDL.LU R21, [R1+0x40] ;  /* 0x0000400001157983 */ /* 0x000ea80000300800 */
[----:B------:R-:W2:Y:S04]  /*9d10*/  LDL.LU R19, [R1+0x14] ;  /* 0x0000140001137983 */ /* 0x000ea80000300800 */
[----:B------:R-:W2:Y:S04]  /*9d20*/  LDL.LU R20, [R1] ;  /* 0x0000000001147983 */ /* 0x000ea80000300800 */
[----:B------:R-:W2:Y:S04]  /*9d30*/  LDL.LU R28, [R1+0x8c] ;  /* 0x00008c00011c7983 */ /* 0x000ea80000300800 */
[----:B------:R-:W2:Y:S04]  /*9d40*/  LDL.LU R22, [R1+0x94] ;  /* 0x0000940001167983 */ /* 0x000ea80000300800 */
[----:B------:R-:W2:Y:S04]  /*9d50*/  LDL.LU R2, [R1+0x8] ;  /* 0x0000080001027983 */ /* 0x000ea80000300800 */
[----:B------:R-:W2:Y:S04]  /*9d60*/  LDL.LU R7, [R1+0x9c] ;  /* 0x00009c0001077983 */ /* 0x000ea80000300800 */
[----:B------:R-:W2:Y:S04]  /*9d70*/  LDL.LU R6, [R1+0x34] ;  /* 0x0000340001067983 */ /* 0x000ea80000300800 */
[----:B------:R-:W2:Y:S04]  /*9d80*/  LDL.LU R4, [R1+0x5c] ;  /* 0x00005c0001047983 */ /* 0x000ea80000300800 */
[----:B------:R-:W2:Y:S04]  /*9d90*/  LDL.LU R18, [R1+0x44] ;  /* 0x0000440001127983 */ /* 0x000ea80000300800 */
[----:B----4-:R0:W-:Y:S04]  /*9da0*/  STS.U16 [R5+UR5+0x20800], R27 ;  /* 0x0208001b05007988 */ /* 0x0101e80008000405 */
[----:B-----5:R1:W-:Y:S04]  /*9db0*/  STS.U16 [R5+UR5+0x21800], R25 ;  /* 0x0218001905007988 */ /* 0x0203e80008000405 */
[----:B---3--:R3:W-:Y:S04]  /*9dc0*/  STS.U16 [R5+UR5+0x22800], R23 ;  /* 0x0228001705007988 */ /* 0x0087e80008000405 */
[----:B0-----:R-:W4:Y:S04]  /*9dd0*/  LDL.LU R27, [R1+0x2e7c] ;  /* 0x002e7c00011b7983 */ /* 0x001f280000300800 */
[----:B-1----:R-:W5:Y:S04]  /*9de0*/  LDL.LU R25, [R1+0x2e78] ;  /* 0x002e780001197983 */ /* 0x002f680000300800 */
[----:B---3--:R-:W3:Y:S04]  /*9df0*/  LDL.LU R23, [R1+0x2e74] ;  /* 0x002e740001177983 */ /* 0x008ee80000300800 */
[----:B------:R0:W-:Y:S04]  /*9e00*/  STS.U16 [R5+UR5+0x23800], R11 ;  /* 0x0238000b05007988 */ /* 0x0001e80008000405 */
[----:B------:R1:W-:Y:S04]  /*9e10*/  STS.U16 [R5+UR5+0x24800], R3 ;  /* 0x0248000305007988 */ /* 0x0003e80008000405 */
[----:B------:R1:W-:Y:S04]  /*9e20*/  STS.U16 [R5+UR5+0x25800], R26 ;  /* 0x0258001a05007988 */ /* 0x0003e80008000405 */
[----:B0-----:R-:W3:Y:S04]  /*9e30*/  LDL.LU R11, [R1+0x2e70] ;  /* 0x002e7000010b7983 */ /* 0x001ee80000300800 */
[----:B-1----:R-:W3:Y:S04]  /*9e40*/  LDL.LU R3, [R1+0x2e6c] ;  /* 0x002e6c0001037983 */ /* 0x002ee80000300800 */
[----:B------:R-:W3:Y:S04]  /*9e50*/  LDL.LU R26, [R1+0x2e68] ;  /* 0x002e6800011a7983 */ /* 0x000ee80000300800 */
[----:B--2---:R0:W-:Y:S02]  /*9e60*/  STS.U16 [R5+UR5+0x29800], R2 ;  /* 0x0298000205007988 */ /* 0x0041e40008000405 */
[----:B0-----:R-:W-:-:S02]  /*9e70*/  LOP3.LUT R2, R17, 0x60, RZ, 0x3c, !PT ;  /* 0x0000006011027812 */ /* 0x001fc400078e3cff */
[----:B------:R-:W-:Y:S04]  /*9e80*/  STS.U16 [R5+UR5+0x28800], R6 ;  /* 0x0288000605007988 */ /* 0x000fe80008000405 */
[----:B------:R-:W-:Y:S04]  /*9e90*/  STS.U16 [R5+UR5+0x26800], R4 ;  /* 0x0268000405007988 */ /* 0x000fe80008000405 */
[----:B------:R-:W-:Y:S04]  /*9ea0*/  STS.U16 [R5+UR5+0x27800], R18 ;  /* 0x0278001205007988 */ /* 0x000fe80008000405 */
[----:B----4-:R-:W-:Y:S04]  /*9eb0*/  STS.U16 [R5+UR5+0x2f800], R27 ;  /* 0x02f8001b05007988 */ /* 0x010fe80008000405 */
[----:B-----5:R-:W-:Y:S04]  /*9ec0*/  STS.U16 [R5+UR5+0x2e800], R25 ;  /* 0x02e8001905007988 */ /* 0x020fe80008000405 */
[----:B---3--:R-:W-:Y:S04]  /*9ed0*/  STS.U16 [R5+UR5+0x2d800], R23 ;  /* 0x02d8001705007988 */ /* 0x008fe80008000405 */
[----:B------:R-:W-:Y:S04]  /*9ee0*/  STS.U16 [R5+UR5+0x2c800], R11 ;  /* 0x02c8000b05007988 */ /* 0x000fe80008000405 */
[----:B------:R-:W-:Y:S04]  /*9ef0*/  STS.U16 [R5+UR5+0x2b800], R3 ;  /* 0x02b8000305007988 */ /* 0x000fe80008000405 */
[----:B------:R-:W-:Y:S04]  /*9f00*/  STS.U16 [R5+UR5+0x2a800], R26 ;  /* 0x02a8001a05007988 */ /* 0x000fe80008000405 */
[----:B------:R0:W-:Y:S04]  /*9f10*/  STS.U16 [R2+UR5+0x2ac00], R29 ;  /* 0x02ac001d02007988 */ /* 0x0001e80008000405 */
[----:B0-----:R-:W2:Y:S04]  /*9f20*/  LDL R29, [R1+0x2a0] ;  /* 0x0002a000011d7983 */ /* 0x001ea80000100800 */
        /* <DEDUP_REMOVED lines=14> */
[----:B------:R-:W-:Y:S01]  /*a010*/  STS.U16 [R2+UR5+0x2fc00], R16 ;  /* 0x02fc001002007988 */ /* 0x000fe20008000405 */
[----:B------:R-:W-:Y:S06]  /*a020*/  BAR.SYNC.DEFER_BLOCKING 0x0 ;  /* 0x0000000000007b1d */ /* 0x000fec0000010000 */
[----:B------:R-:W0:Y:S04]  /*a030*/  LDSM.16.M88.4 R20, [R0+UR5+0x22000] ;  /* 0x022000050014783b */ /* 0x000e280008000200 */
[----:B------:R-:W-:Y:S04]  /*a040*/  LDSM.16.M88.4 R16, [R0+UR5+0x20000] ;  /* 0x020000050010783b */ /* 0x000fe80008000200 */
[----:B------:R-:W-:Y:S01]  /*a050*/  LDSM.16.M88.4 R4, [R0+UR5+0x21000] ;  /* 0x021000050004783b */ /* 0x000fe20008000200 */
[----:B0-----:R-:W-:Y:S01]  /*a060*/  MOV R3, R20 ;  /* 0x0000001400037202 */ /* 0x001fe20000000f00 */
[----:B------:R-:W-:-:S02]  /*a070*/  IMAD.MOV.U32 R2, RZ, RZ, R21 ;  /* 0x000000ffff027224 */ /* 0x000fc400078e0015 */
[----:B--2---:R-:W0:Y:S04]  /*a080*/  LDSM.16.MT88.4 R8, [R29+0x2000] ;  /* 0x002000001d08783b */ /* 0x004e280000004200 */
[----:B------:R-:W-:Y:S04]  /*a090*/  LDSM.16.MT88.4 R12, [R29] ;  /* 0x000000001d0c783b */ /* 0x000fe80000004200 */
[----:B0-----:R-:W-:Y:S04]  /*a0a0*/  STL.64 [R1+0x2e60], R10 ;  /* 0x002e600a01007387 */ /* 0x001fe80000100a00 */
[----:B------:R-:W-:Y:S04]  /*a0b0*/  STL.64 [R1+0x2e58], R8 ;  /* 0x002e580801007387 */ /* 0x000fe80000100a00 */
[----:B------:R-:W0:Y:S04]  /*a0c0*/  LDSM.16.M88.4 R8, [R0+UR5+0x23000] ;  /* 0x023000050008783b */ /* 0x000e280008000200 */
[----:B------:R0:W-:Y:S04]  /*a0d0*/  STL [R1+0x2de8], R29 ;  /* 0x002de81d01007387 */ /* 0x0001e80000100800 */
[----:B------:R-:W-:Y:S01]  /*a0e0*/  STL.64 [R1+0x38], R22 ;  /* 0x0000381601007387 */ /* 0x000fe20000100a00 */
[----:B0-----:R-:W-:-:S03]  /*a0f0*/  MOV R29, R8 ;  /* 0x00000008001d7202 */ /* 0x001fc60000000f00 */
[----:B------:R-:W-:Y:S01]  /*a100*/  STL.64 [R1+0x28], R10 ;  /* 0x0000280a01007387 */ /* 0x000fe20000100a00 */
[----:B------:R-:W-:-:S03]  /*a110*/  IMAD.MOV.U32 R28, RZ, RZ, R9 ;  /* 0x000000ffff1c7224 */ /* 0x000fc600078e0009 */
[----:B------:R-:W0:Y:S01]  /*a120*/  LDSM.16.M88.4 R8, [R0+UR5+0x24000] ;  /* 0x024000050008783b */ /* 0x000e220008000200 */
[----:B------:R-:W-:Y:S01]  /*a130*/  HMMA.16816.F32 R24, R12, R16, RZ ;  /* 0x000000100c18723c */ /* 0x000fe200000018ff */
[----:B------:R-:W-:Y:S01]  /*a140*/  MOV R16, R3 ;  /* 0x0000000300107202 */ /* 0x000fe20000000f00 */
[----:B------:R-:W-:Y:S01]  /*a150*/  IMAD.MOV.U32 R17, RZ, RZ, R2 ;  /* 0x000000ffff117224 */ /* 0x000fe200078e0002 */
[----:B0-----:R-:W-:Y:S01]  /*a160*/  MOV R3, R8 ;  /* 0x0000000800037202 */ /* 0x001fe20000000f00 */
[----:B------:R-:W-:Y:S01]  /*a170*/  STL.64 [R1+0x18], R10 ;  /* 0x0000180a01007387 */ /* 0x000fe20000100a00 */
[----:B------:R-:W-:-:S03]  /*a180*/  IMAD.MOV.U32 R2, RZ, RZ, R9 ;  /* 0x000000ffff027224 */ /* 0x000fc600078e0009 */
[----:B------:R-:W0:Y:S01]  /*a190*/  LDSM.16.M88.4 R8, [R0+UR5+0x25000] ;  /* 0x025000050008783b */ /* 0x000e220008000200 */
[----:B------:R-:W-:Y:S01]  /*a1a0*/  HMMA.16816.F32 R20, R12, R4, RZ ;  /* 0x000000040c14723c */ /* 0x000fe200000018ff */
[----:B------:R-:W-:Y:S01]  /*a1b0*/  MOV R4, R3 ;  /* 0x0000000300047202 */ /* 0x000fe20000000f00 */
[----:B------:R-:W-:Y:S01]  /*a1c0*/  IMAD.MOV.U32 R5, RZ, RZ, R2 ;  /* 0x000000ffff057224 */ /* 0x000fe200078e0002 */
[----:B0-----:R0:W-:Y:S01]  /*a1d0*/  STL.64 [R1+0x8], R10 ;  /* 0x0000080a01007387 */ /* 0x0011e20000100a00 */
[----:B------:R-:W-:Y:S01]  /*a1e0*/  MOV R3, R8 ;  /* 0x0000000800037202 */ /* 0x000fe20000000f00 */
[----:B------:R-:W-:Y:S02]  /*a1f0*/  IMAD.MOV.U32 R2, RZ, RZ, R9 ;  /* 0x000000ffff027224 */ /* 0x000fe400078e0009 */
[----:B0-----:R-:W2:Y:S04]  /*a200*/  LDL.LU.64 R10, [R1+0x2e60] ;  /* 0x002e6000010a7983 */ /* 0x001ea80000300a00 */
[----:B------:R-:W2:Y:S02]  /*a210*/  LDL.LU.64 R8, [R1+0x2e58] ;  /* 0x002e580001087983 */ /* 0x000ea40000300a00 */
[----:B--2---:R-:W-:-:S15]  /*a220*/  HMMA.16816.F32 R24, R8, R18, R24 ;  /* 0x000000120818723c */ /* 0x004fde0000001818 */
[----:B------:R-:W-:-:S04]  /*a230*/  NOP ;  /* 0x0000000000007918 */ /* 0x000fc80000000000 */
[----:B------:R0:W-:Y:S02]  /*a240*/  STL.64 [R1+0x110], R24 ;  /* 0x0001101801007387 */ /* 0x0001e40000100a00 */
[----:B0-----:R-:W-:Y:S01]  /*a250*/  MOV R24, R4 ;  /* 0x0000000400187202 */ /* 0x001fe20000000f00 */
[----:B------:R-:W-:Y:S02]  /*a260*/  IMAD.MOV.U32 R25, RZ, RZ, R5 ;  /* 0x000000ffff197224 */ /* 0x000fe400078e0005 */
[----:B------:R-:W-:Y:S01]  /*a270*/  HMMA.16816.F32 R4, R8, R6, R20 ;  /* 0x000000060804723c */ /* 0x000fe20000001814 */
[----:B------:R-:W-:-:S15]  /*a280*/  STL.64 [R1+0x118], R26 ;  /* 0x0001181a01007387 */ /* 0x000fde0000100a00 */
[----:B------:R-:W-:-:S03]  /*a290*/  NOP ;  /* 0x0000000000007918 */ /* 0x000fc60000000000 */
[----:B------:R-:W-:Y:S04]  /*a2a0*/  STL.64 [R1+0x100], R4 ;  /* 0x0001000401007387 */ /* 0x000fe80000100a00 */
[----:B------:R-:W-:Y:S04]  /*a2b0*/  STL.64 [R1+0x108], R6 ;  /* 0x0001080601007387 */ /* 0x000fe80000100a00 */
[----:B------:R-:W-:Y:S04]  /*a2c0*/  STL.64 [R1+0x2e50], R10 ;  /* 0x002e500a01007387 */ /* 0x000fe80000100a00 */
[----:B------:R-:W-:Y:S04]  /*a2d0*/  STL.64 [R1+0x2e48], R8 ;  /* 0x002e480801007387 */ /* 0x000fe80000100a00 */
[----:B------:R-:W0:Y:S04]  /*a2e0*/  LDSM.16.M88.4 R8, [R0+UR5+0x26000] ;  /* 0x026000050008783b */ /* 0x000e280008000200 */
[----:B0-----:R-:W-:Y:S04]  /*a2f0*/  STL.64 [R1+0x60], R8 ;  /* 0x0000600801007387 */ /* 0x001fe80000100a00 */
[----:B------:R-:W-:Y:S04]  /*a300*/  STL.64 [R1+0x68], R10 ;  /* 0x0000680a01007387 */ /* 0x000fe80000100a00 */
[----:B------:R-:W0:Y:S04]  /*a310*/  LDSM.16.M88.4 R8, [R0+UR5+0x27000] ;  /* 0x027000050008783b */ /* 0x000e280008000200 */
[----:B0-----:R-:W-:Y:S04]  /*a320*/  STL.64 [R1+0x40], R8 ;  /* 0x0000400801007387 */ /* 0x001fe80000100a00 */
[----:B------:R-:W-:Y:S04]  /*a330*/  STL.64 [R1+0x48], R10 ;  /* 0x0000480a01007387 */ /* 0x000fe80000100a00 */
[----:B------:R-:W0:Y:S01]  /*a340*/  LDSM.16.M88.4 R8, [R0+UR5+0x28000] ;  /* 0x028000050008783b */ /* 0x000e220008000200 */
[----:B------:R-:W-:Y:S01]  /*a350*/  IMAD.MOV.U32 R21, RZ, RZ, R28 ;  /* 0x000000ffff157224 */ /* 0x000fe200078e001c */
[----:B------:R-:W-:-:S02]  /*a360*/  MOV R4, R3 ;  /* 0x0000000300047202 */ /* 0x000fc40000000f00 */
[----:B0-----:R-:W-:Y:S01]  /*a370*/  MOV R28, R10 ;  /* 0x0000000a001c7202 */ /* 0x001fe20000000f00 */
[----:B------:R-:W-:Y:S01]  /*a380*/  STL.64 [R1+0x90], R8 ;  /* 0x0000900801007387 */ /* 0x000fe20000100a00 */
[----:B------:R-:W-:-:S03]  /*a390*/  IMAD.MOV.U32 R3, RZ, RZ, R11 ;  /* 0x000000ffff037224 */ /* 0x000fc600078e000b */
[----:B------:R-:W0:Y:S01]  /*a3a0*/  LDSM.16.M88.4 R8, [R0+UR5+0x29000] ;  /* 0x029000050008783b */ /* 0x000e220008000200 */
[----:B------:R-:W-:-:S03]  /*a3b0*/  MOV R20, R29 ;  /* 0x0000001d00147202 */ /* 0x000fc60000000f00 */
[----:B------:R-:W-:Y:S04]  /*a3c0*/  STL [R1+0x2df0], R3 ;  /* 0x002df00301007387 */ /* 0x000fe80000100800 */
[----:B------:R1:W-:Y:S01]  /*a3d0*/  STL [R1+0x2dec], R28 ;  /* 0x002dec1c01007387 */ /* 0x0003e20000100800 */
[----:B0-----:R-:W-:-:S03]  /*a3e0*/  MOV R29, R8 ;  /* 0x00000008001d7202 */ /* 0x001fc60000000f00 */
[----:B------:R-:W-:Y:S01]  /*a3f0*/  STL.64 [R1+0x88], R10 ;  /* 0x0000880a01007387 */ /* 0x000fe20000100a00 */
[----:B-1----:R-:W-:-:S03]  /*a400*/  IMAD.MOV.U32 R28, RZ, RZ, R9 ;  /* 0x000000ffff1c7224 */ /* 0x002fc600078e0009 */
[----:B------:R-:W0:Y:S01]  /*a410*/  LDSM.16.M88.4 R8, [R0+UR5+0x2a000] ;  /* 0x02a000050008783b */ /* 0x000e220008000200 */
[----:B------:R-:W-:Y:S01]  /*a420*/  IMAD.MOV.U32 R5, RZ, RZ, R2 ;  /* 0x000000ffff057224 */ /* 0x000fe200078e0002 */
[C---:B------:R-:W-:Y:S08]  /*a430*/  HMMA.16816.F32 R20, R12.reuse, R20, RZ ;  /* 0x000000140c14723c */ /* 0x040ff000000018ff */
[----:B------:R-:W-:Y:S01]  /*a440*/  HMMA.16816.F32 R24, R12, R24, RZ ;  /* 0x000000180c18723c */ /* 0x000fe200000018ff */
[----:B0-----:R-:W-:Y:S01]  /*a450*/  MOV R3, R8 ;  /* 0x0000000800037202 */ /* 0x001fe20000000f00 */
[----:B------:R-:W-:Y:S01]  /*a460*/  STL.64 [R1+0x78], R10 ;  /* 0x0000780a01007387 */ /* 0x000fe20000100a00 */
[----:B------:R-:W-:-:S03]  /*a470*/  IMAD.MOV.U32 R2, RZ, RZ, R9 ;  /* 0x000000ffff027224 */ /* 0x000fc600078e0009 */
[----:B------:R-:W0:Y:S05]  /*a480*/  LDSM.16.M88.4 R8, [R0+UR5+0x2b000] ;  /* 0x02b000050008783b */ /* 0x000e2a0008000200 */
[----:B------:R1:W-:Y:S04]  /*a490*/  STL.64 [R1+0x2e40], R22 ;  /* 0x002e401601007387 */ /* 0x0003e80000100a00 */
[----:B------:R-:W-:Y:S04]  /*a4a0*/  STL.64 [R1+0x2e38], R20 ;  /* 0x002e381401007387 */ /* 0x000fe80000100a00 */
[----:B-1----:R-:W2:Y:S04]  /*a4b0*/  LDL.LU R22, [R1+0x38] ;  /* 0x0000380001167983 */ /* 0x002ea80000300800 */
[----:B------:R-:W2:Y:S04]  /*a4c0*/  LDL.LU R23, [R1+0x3c] ;  /* 0x00003c0001177983 */ /* 0x000ea80000300800 */
[----:B------:R1:W-:Y:S04]  /*a4d0*/  STL.64 [R1+0x2e30], R26 ;  /* 0x002e301a01007387 */ /* 0x0003e80000100a00 */
[----:B0-----:R-:W-:Y:S04]  /*a4e0*/  STL.64 [R1+0xb0], R8 ;  /* 0x0000b00801007387 */ /* 0x001fe80000100a00 */
[----:B------:R-:W-:Y:S04]  /*a4f0*/  STL.64 [R1+0xb8], R10 ;  /* 0x0000b80a01007387 */ /* 0x000fe80000100a00 */
[----:B------:R-:W0:Y:S04]  /*a500*/  LDSM.16.M88.4 R8, [R0+UR5+0x2c000] ;  /* 0x02c000050008783b */ /* 0x000e280008000200 */
[----:B------:R-:W-:Y:S04]  /*a510*/  STL.64 [R1+0x2e28], R24 ;  /* 0x002e281801007387 */ /* 0x000fe80000100a00 */
[----:B-1----:R-:W3:Y:S04]  /*a520*/  LDL.LU R26, [R1+0x28] ;  /* 0x00002800011a7983 */ /* 0x002ee80000300800 */
[----:B------:R-:W3:Y:S04]  /*a530*/  LDL.LU R27, [R1+0x2c] ;  /* 0x00002c00011b7983 */ /* 0x000ee80000300800 */
[----:B0-----:R-:W-:Y:S04]  /*a540*/  STL.64 [R1+0xd0], R8 ;  /* 0x0000d00801007387 */ /* 0x001fe80000100a00 */
[----:B------:R0:W-:Y:S04]  /*a550*/  STL.64 [R1+0xd8], R10 ;  /* 0x0000d80a01007387 */ /* 0x0001e80000100a00 */
[----:B0-----:R-:W2:Y:S04]  /*a560*/  LDL.LU.64 R10, [R1+0x2e50] ;  /* 0x002e5000010a7983 */ /* 0x001ea80000300a00 */
[----:B------:R-:W2:Y:S01]  /*a570*/  LDL.LU.64 R8, [R1+0x2e48] ;  /* 0x002e480001087983 */ /* 0x000ea20000300a00 */
[C---:B------:R-:W-:Y:S08]  /*a580*/  HMMA.16816.F32 R16, R12.reuse, R16, RZ ;  /* 0x000000100c10723c */ /* 0x040ff000000018ff */
[----:B------:R-:W-:-:S15]  /*a590*/  HMMA.16816.F32 R4, R12, R4, RZ ;  /* 0x000000040c04723c */ /* 0x000fde00000018ff */
[----:B------:R-:W-:-:S04]  /*a5a0*/  NOP ;  /* 0x0000000000007918 */ /* 0x000fc80000000000 */
[----:B------:R0:W-:Y:S04]  /*a5b0*/  STL.64 [R1+0x2e20], R6 ;  /* 0x002e200601007387 */ /* 0x0001e80000100a00 */
[----:B------:R-:W-:Y:S04]  /*a5c0*/  STL.64 [R1+0x2e18], R4 ;  /* 0x002e180401007387 */ /* 0x000fe80000100a00 */
[----:B0-----:R-:W4:Y:S04]  /*a5d0*/  LDL.LU R6, [R1+0x18] ;  /* 0x0000180001067983 */ /* 0x001f280000300800 */
[----:B------:R-:W4:Y:S04]  /*a5e0*/  LDL.LU R7, [R1+0x1c] ;  /* 0x00001c0001077983 */ /* 0x000f280000300800 */
[----:B------:R0:W-:Y:S04]  /*a5f0*/  STL.64 [R1+0x2e10], R14 ;  /* 0x002e100e01007387 */ /* 0x0001e80000100a00 */
[----:B------:R-:W-:Y:S04]  /*a600*/  STL.64 [R1+0x2e08], R12 ;  /* 0x002e080c01007387 */ /* 0x000fe80000100a00 */
[----:B0-----:R-:W5:Y:S04]  /*a610*/  LDL.LU R14, [R1+0x8] ;  /* 0x00000800010e7983 */ /* 0x001f680000300800 */
[----:B------:R-:W5:Y:S01]  /*a620*/  LDL.LU R15, [R1+0xc] ;  /* 0x00000c00010f7983 */ /* 0x000f620000300800 */
[----:B--2---:R-:W-:Y:S03]  /*a630*/  HMMA.16816.F32 R20, R8, R22, R16 ;  /* 0x000000160814723c */ /* 0x004fe60000001810 */
[----:B------:R-:W2:-:S15]  /*a640*/  LDL.LU R16, [R1+0x90] ;  /* 0x0000900001107983 */ /* 0x000e9e0000300800 */
[----:B------:R-:W-:Y:S01]  /*a650*/  NOP ;  /* 0x0000000000007918 */ /* 0x000fe20000000000 */
[----:B------:R-:W-:Y:S04]  /*a660*/  STL.64 [R1+0xf0], R20 ;  /* 0x0000f01401007387 */ /* 0x000fe80000100a00 */
[----:B------:R-:W-:Y:S04]  /*a670*/  STL.64 [R1+0xf8], R22 ;  /* 0x0000f81601007387 */ /* 0x000fe80000100a00 */
[----:B------:R-:W2:Y:S04]  /*a680*/  LDL.LU R17, [R1+0x94] ;  /* 0x0000940001117983 */ /* 0x000ea80000300800 */
[----:B------:R-:W0:Y:S04]  /*a690*/  LDSM.16.M88.4 R20, [R0+UR5+0x2d000] ;  /* 0x02d000050014783b */ /* 0x000e280008000200 */
[----:B--2---:R1:W-:Y:S04]  /*a6a0*/  STL.64 [R1+0x2df8], R16 ;  /* 0x002df81001007387 */ /* 0x0043e80000100a00 */
[----:B-1----:R-:W2:Y:S04]  /*a6b0*/  LDL.LU R16, [R1+0x40] ;  /* 0x0000400001107983 */ /* 0x002ea80000300800 */
[----:B------:R-:W2:Y:S04]  /*a6c0*/  LDL.LU R17, [R1+0x44] ;  /* 0x0000440001117983 */ /* 0x000ea80000300800 */
[----:B--2---:R1:W-:Y:S04]  /*a6d0*/  STL.64 [R1+0x2e00], R16 ;  /* 0x002e001001007387 */ /* 0x0043e80000100a00 */
[----:B-1----:R-:W2:Y:S04]  /*a6e0*/  LDL.LU R16, [R1+0x60] ;  /* 0x0000600001107983 */ /* 0x002ea80000300800 */
[----:B------:R-:W2:Y:S04]  /*a6f0*/  LDL.LU R17, [R1+0x64] ;  /* 0x0000640001117983 */ /* 0x000ea80000300800 */
[----:B0-----:R-:W-:Y:S04]  /*a700*/  STL.64 [R1+0xa0], R20 ;  /* 0x0000a01401007387 */ /* 0x001fe80000100a00 */
[----:B------:R-:W-:Y:S04]  /*a710*/  STL.64 [R1+0xa8], R22 ;  /* 0x0000a81601007387 */ /* 0x000fe80000100a00 */
[----:B------:R-:W0:Y:S04]  /*a720*/  LDSM.16.M88.4 R20, [R0+UR5+0x2e000] ;  /* 0x02e000050014783b */ /* 0x000e280008000200 */
[----:B0-----:R-:W-:Y:S04]  /*a730*/  STL.64 [R1+0xc0], R20 ;  /* 0x0000c01401007387 */ /* 0x001fe80000100a00 */
[----:B------:R-:W-:Y:S04]  /*a740*/  STL.64 [R1+0xc8], R22 ;  /* 0x0000c81601007387 */ /* 0x000fe80000100a00 */
[----:B------:R-:W0:Y:S04]  /*a750*/  LDSM.16.M88.4 R20, [R0+UR5+0x2f000] ;  /* 0x02f000050014783b */ /* 0x000e280008000200 */
[----:B0-----:R-:W-:Y:S04]  /*a760*/  STL.64 [R1+0xe0], R20 ;  /* 0x0000e01401007387 */ /* 0x001fe80000100a00 */
[----:B------:R0:W-:Y:S04]  /*a770*/  STL.64 [R1+0xe8], R22 ;  /* 0x0000e81601007387 */ /* 0x0001e80000100a00 */
[----:B0-----:R-:W3:Y:S04]  /*a780*/  LDL.LU.64 R22, [R1+0x2e40] ;  /* 0x002e400001167983 */ /* 0x001ee80000300a00 */
[----:B------:R-:W3:Y:S02]  /*a790*/  LDL.LU.64 R20, [R1+0x2e38] ;  /* 0x002e380001147983 */ /* 0x000ee40000300a00 */
[----:B---3--:R-:W-:Y:S02]  /*a7a0*/  HMMA.16816.F32 R20, R8, R26, R20 ;  /* 0x0000001a0814723c */ /* 0x008fe40000001814 */
[----:B------:R-:W4:Y:S04]  /*a7b0*/  LDL.LU.64 R26, [R1+0x2e30] ;  /* 0x002e3000011a7983 */ /* 0x000f280000300a00 */
[----:B------:R-:W4:-:S13]  /*a7c0*/  LDL.LU.64 R24, [R1+0x2e28] ;  /* 0x002e280001187983 */ /* 0x000f1a0000300a00 */
[----:B------:R-:W-:Y:S04]  /*a7d0*/  STL.64 [R1+0x180], R20 ;  /* 0x0001801401007387 */ /* 0x000fe80000100a00 */
[----:B------:R-:W-:Y:S01]  /*a7e0*/  STL.64 [R1+0x188], R22 ;  /* 0x0001881601007387 */ /* 0x000fe20000100a00 */
[----:B----4-:R-:W-:Y:S03]  /*a7f0*/  HMMA.16816.F32 R24, R8, R6, R24 ;  /* 0x000000060818723c */ /* 0x010fe60000001818 */
[----:B------:R-:W5:Y:S04]  /*a800*/  LDL.LU.64 R6, [R1+0x2e20] ;  /* 0x002e200001067983 */ /* 0x000f680000300a00 */
[----:B------:R-:W5:-:S12]  /*a810*/  LDL.LU.64 R4, [R1+0x2e18] ;  /* 0x002e180001047983 */ /* 0x000f580000300a00 */
[----:B------:R-:W-:Y:S04]  /*a820*/  STL.64 [R1+0x170], R24 ;  /* 0x0001701801007387 */ /* 0x000fe80000100a00 */
[----:B------:R-:W-:Y:S01]  /*a830*/  STL.64 [R1+0x178], R26 ;  /* 0x0001781a01007387 */ /* 0x000fe20000100a00 */
[----:B-----5:R-:W-:Y:S03]  /*a840*/  HMMA.16816.F32 R4, R8, R14, R4 ;  /* 0x0000000e0804723c */ /* 0x020fe60000001804 */
[----:B------:R-:W2:Y:S04]  /*a850*/  LDL.LU.64 R14, [R1+0x2e10] ;  /* 0x002e1000010e7983 */ /* 0x000ea80000300a00 */
[----:B------:R-:W2:Y:S04]  /*a860*/  LDL.LU.64 R12, [R1+0x2e08] ;  /* 0x002e0800010c7983 */ /* 0x000ea80000300a00 */
[----:B------:R0:W-:Y:S04]  /*a870*/  STL.64 [R1+0x2dd8], R10 ;  /* 0x002dd80a01007387 */ /* 0x0001e80000100a00 */
[----:B------:R-:W-:Y:S04]  /*a880*/  STL.64 [R1+0x2dd0], R8 ;  /* 0x002dd00801007387 */ /* 0x000fe80000100a00 */
[----:B------:R-:W-:Y:S04]  /*a890*/  STL.64 [R1+0x160], R4 ;  /* 0x0001600401007387 */ /* 0x000fe80000100a00 */
[----:B------:R1:W-:Y:S01]  /*a8a0*/  STL.64 [R1+0x168], R6 ;  /* 0x0001680601007387 */ /* 0x0003e20000100a00 */
[----:B--2---:R-:W-:-:S15]  /*a8b0*/  HMMA.16816.F32 R16, R12, R16, RZ ;  /* 0x000000100c10723c */ /* 0x004fde00000018ff */
[----:B------:R-:W-:-:S04]  /*a8c0*/  NOP ;  /* 0x0000000000007918 */ /* 0x000fc80000000000 */
[----:B0-----:R-:W-:Y:S01]  /*a8d0*/  MOV R10, R16 ;  /* 0x00000010000a7202 */ /* 0x001fe20000000f00 */
[----:B-1----:R-:W-:Y:S02]  /*a8e0*/  IMAD.MOV.U32 R7, RZ, RZ, R17 ;  /* 0x000000ffff077224 */ /* 0x002fe400078e0011 */
[----:B------:R-:W2:Y:S01]  /*a8f0*/  LDL.LU.64 R16, [R1+0x2e00] ;  /* 0x002e000001107983 */ /* 0x000ea20000300a00 */
[----:B------:R-:W-:Y:S01]  /*a900*/  IMAD.MOV.U32 R25, RZ, RZ, R2 ;  /* 0x000000ffff197224 */ /* 0x000fe200078e0002 */
[----:B------:R-:W-:Y:S01]  /*a910*/  MOV R6, R18 ;  /* 0x0000001200067202 */ /* 0x000fe20000000f00 */
[----:B------:R-:W-:Y:S01]  /*a920*/  IMAD.MOV.U32 R2, RZ, RZ, R19 ;  /* 0x000000ffff027224 */ /* 0x000fe200078e0013 */
[----:B------:R-:W-:Y:S01]  /*a930*/  MOV R24, R3 ;  /* 0x0000000300187202 */ /* 0x000fe20000000f00 */
[----:B------:R-:W-:Y:S01]  /*a940*/  IMAD.MOV.U32 R21, RZ, RZ, R28 ;  /* 0x000000ffff157224 */ /* 0x000fe200078e001c */
[----:B--2---:R-:W-:-:S15]  /*a950*/  HMMA.16816.F32 R16, R12, R16, RZ ;  /* 0x000000100c10723c */ /* 0x004fde00000018ff */
[----:B------:R-:W-:-:S04]  /*a960*/  NOP ;  /* 0x0000000000007918 */ /* 0x000fc80000000000 */
[----:B------:R-:W-:Y:S01]  /*a970*/  MOV R3, R16 ;  /* 0x0000001000037202 */ /* 0x000fe20000000f00 */
[----:B------:R-:W-:Y:S02]  /*a980*/  IMAD.MOV.U32 R28, RZ, RZ, R17 ;  /* 0x000000ffff1c7224 */ /* 0x000fe400078e0011 */
[----:B------:R-:W2:Y:S01]  /*a990*/  LDL.LU.64 R16, [R1+0x2df8] ;  /* 0x002df80001107983 */ /* 0x000ea20000300a00 */
[----:B------:R-:W-:Y:S01]  /*a9a0*/  MOV R20, R29 ;  /* 0x0000001d00147202 */ /* 0x000fe20000000f00 */
[----:B------:R-:W-:Y:S01]  /*a9b0*/  IMAD.MOV.U32 R11, RZ, RZ, R19 ;  /* 0x000000ffff0b7224 */ /* 0x000fe200078e0013 */
[----:B------:R-:W-:Y:S01]  /*a9c0*/  MOV R29, R18 ;  /* 0x00000012001d7202 */ /* 0x000fe20000000f00 */
[C---:B------:R-:W-:Y:S08]  /*a9d0*/  HMMA.16816.F32 R24, R12.reuse, R24, RZ ;  /* 0x000000180c18723c */ /* 0x040ff000000018ff */
[C---:B------:R-:W-:Y:S08]  /*a9e0*/  HMMA.16816.F32 R20, R12.reuse, R20, RZ ;  /* 0x000000140c14723c */ /* 0x040ff000000018ff */
[----:B--2---:R-:W-:-:S15]  /*a9f0*/  HMMA.16816.F32 R16, R12, R16, RZ ;  /* 0x000000100c10723c */ /* 0x004fde00000018ff */
[----:B------:R-:W-:-:S04]  /*aa00*/  NOP ;  /* 0x0000000000007918 */ /* 0x000fc80000000000 */
[----:B------:R-:W-:Y:S04]  /*aa10*/  STL.64 [R1+0x2d90], R18 ;  /* 0x002d901201007387 */ /* 0x000fe80000100a00 */
[----:B------:R0:W-:Y:S04]  /*aa20*/  STL.64 [R1+0x2d88], R16 ;  /* 0x002d881001007387 */ /* 0x0001e80000100a00 */
[----:B------:R-:W2:Y:S04]  /*aa30*/  LDL.LU R4, [R1+0xb0] ;  /* 0x0000b00001047983 */ /* 0x000ea80000300800 */
[----:B------:R-:W2:Y:S04]  /*aa40*/  LDL.LU R5, [R1+0xb4] ;  /* 0x0000b40001057983 */ /* 0x000ea80000300800 */
[----:B------:R-:W-:Y:S04]  /*aa50*/  STL.64 [R1+0x2d80], R22 ;  /* 0x002d801601007387 */ /* 0x000fe80000100a00 */
[----:B------:R-:W-:Y:S04]  /*aa60*/  STL.64 [R1+0x2d78], R20 ;  /* 0x002d781401007387 */ /* 0x000fe80000100a00 */
[----:B------:R-:W-:Y:S04]  /*aa70*/  STL.64 [R1+0x2da0], R26 ;  /* 0x002da01a01007387 */ /* 0x000fe80000100a00 */
[----:B------:R-:W-:Y:S04]  /*aa80*/  STL.64 [R1+0x2d98], R24 ;  /* 0x002d981801007387 */ /* 0x000fe80000100a00 */
[----:B0-----:R-:W3:Y:S04]  /*aa90*/  LDL.LU R16, [R1+0xc0] ;  /* 0x0000c00001107983 */ /* 0x001ee80000300800 */
[----:B------:R-:W3:Y:S04]  /*aaa0*/  LDL.LU R17, [R1+0xc4] ;  /* 0x0000c40001117983 */ /* 0x000ee80000300800 */
[----:B---3--:R-:W-:Y:S04]  /*aab0*/  STL.64 [R1+0x2da8], R16 ;  /* 0x002da81001007387 */ /* 0x008fe80000100a00 */
[----:B------:R-:W3:Y:S04]  /*aac0*/  LDL.LU R18, [R1+0x48] ;  /* 0x0000480001127983 */ /* 0x000ee80000300800 */
[----:B------:R-:W3:Y:S04]  /*aad0*/  LDL.LU R19, [R1+0x4c] ;  /* 0x00004c0001137983 */ /* 0x000ee80000300800 */
[----:B---3--:R0:W-:Y:S04]  /*aae0*/  STL.64 [R1+0x2db8], R18 ;  /* 0x002db81201007387 */ /* 0x0081e80000100a00 */
[----:B0-----:R-:W3:Y:S04]  /*aaf0*/  LDL.LU R18, [R1+0x68] ;  /* 0x0000680001127983 */ /* 0x001ee80000300800 */
[----:B------:R-:W3:Y:S04]  /*ab00*/  LDL.LU R19, [R1+0x6c] ;  /* 0x00006c0001137983 */ /* 0x000ee80000300800 */
[----:B---3--:R-:W-:Y:S04]  /*ab10*/  STL.64 [R1+0x2de0], R18 ;  /* 0x002de01201007387 */ /* 0x008fe80000100a00 */
[----:B------:R-:W3:Y:S04]  /*ab20*/  LDL.LU R24, [R1+0xa0] ;  /* 0x0000a00001187983 */ /* 0x000ee80000300800 */
[----:B------:R-:W3:Y:S04]  /*ab30*/  LDL.LU R25, [R1+0xa4] ;  /* 0x0000a40001197983 */ /* 0x000ee80000300800 */
[----:B------:R-:W4:Y:S04]  /*ab40*/  LDL.LU R8, [R1+0xd0] ;  /* 0x0000d00001087983 */ /* 0x000f280000300800 */
[----:B------:R-:W4:Y:S01]  /*ab50*/  LDL.LU R9, [R1+0xd4] ;  /* 0x0000d40001097983 */ /* 0x000f220000300800 */
[----:B------:R-:W-:Y:S01]  /*ab60*/  MOV R26, R29 ;  /* 0x0000001d001a7202 */ /* 0x000fe20000000f00 */
[----:B------:R-:W-:-:S02]  /*ab70*/  IMAD.MOV.U32 R27, RZ, RZ, R11 ;  /* 0x000000ffff1b7224 */ /* 0x000fc400078e000b */
[----:B---3--:R0:W-:Y:S02]  /*ab80*/  STL.64 [R1+0x2db0], R24 ;  /* 0x002db01801007387 */ /* 0x0081e40000100a00 */
[----:B0-----:R-:W-:Y:S01]  /*ab90*/  MOV R24, R3 ;  /* 0x0000000300187202 */ /* 0x001fe20000000f00 */
[----:B------:R-:W-:Y:S01]  /*aba0*/  IMAD.MOV.U32 R25, RZ, RZ, R28 ;  /* 0x000000ffff197224 */ /* 0x000fe200078e001c */
[----:B------:R-:W3:Y:S04]  /*abb0*/  LDL.LU R3, [R1+0x2df0] ;  /* 0x002df00001037983 */ /* 0x000ee80000300800 */
[----:B------:R-:W5:Y:S04]  /*abc0*/  LDL.LU R28, [R1+0x2dec] ;  /* 0x002dec00011c7983 */ /* 0x000f680000300800 */
[----:B------:R-:W3:Y:S04]  /*abd0*/  LDL.LU R29, [R1+0x2de8] ;  /* 0x002de800011d7983 */ /* 0x000ee80000300800 */
[----:B------:R0:W-:Y:S04]  /*abe0*/  STL.64 [R1+0x2dc8], R26 ;  /* 0x002dc81a01007387 */ /* 0x0001e80000100a00 */
[----:B------:R1:W-:Y:S01]  /*abf0*/  STL.64 [R1+0x2dc0], R24 ;  /* 0x002dc01801007387 */ /* 0x0003e20000100a00 */
[----:B0-----:R-:W-:Y:S01]  /*ac00*/  MOV R26, R6 ;  /* 0x00000006001a7202 */ /* 0x001fe20000000f00 */
[----:B-1----:R-:W-:-:S02]  /*ac10*/  IMAD.MOV.U32 R25, RZ, RZ, R7 ;  /* 0x000000ffff197224 */ /* 0x002fc400078e0007 */
[----:B--2---:R-:W-:Y:S01]  /*ac20*/  HMMA.16816.F32 R4, R12, R4, RZ ;  /* 0x000000040c04723c */ /* 0x004fe200000018ff */
[----:B------:R-:W-:Y:S01]  /*ac30*/  STL [R1+0x2c20], R0 ;  /* 0x002c200001007387 */ /* 0x000fe20000100800 */
[----:B------:R-:W-:Y:S01]  /*ac40*/  IMAD.MOV.U32 R27, RZ, RZ, R2 ;  /* 0x000000ffff1b7224 */ /* 0x000fe200078e0002 */
[----:B------:R-:W-:-:S05]  /*ac50*/  LOP3.LUT R2, R0, 0x40, RZ, 0x3c, !PT ;  /* 0x0000004000027812 */ /* 0x000fca00078e3cff */
[----:B------:R-:W0:Y:S11]  /*ac60*/  LDSM.16.M88.4 R16, [R2+UR5+0x20000] ;  /* 0x020000050210783b */ /* 0x000e360008000200 */
[----:B------:R-:W-:Y:S01]  /*ac70*/  MOV R21, R6 ;  /* 0x0000000600157202 */ /* 0x000fe20000000f00 */
[----:B------:R-:W-:Y:S01]  /*ac80*/  STL.64 [R1+0x20], R4 ;  /* 0x0000200401007387 */ /* 0x000fe20000100a00 */
[----:B------:R-:W-:-:S02]  /*ac90*/  IMAD.MOV.U32 R20, RZ, RZ, R7 ;  /* 0x000000ffff147224 */ /* 0x000fc400078e0007 */
[----:B0-----:R-:W-:Y:S01]  /*aca0*/  IMAD.MOV.U32 R0, RZ, RZ, R17 ;  /* 0x000000ffff007224 */ /* 0x001fe200078e0011 */
[----:B------:R-:W-:Y:S02]  /*acb0*/  MOV R24, R10 ;  /* 0x0000000a00187202 */ /* 0x000fe40000000f00 */
[----:B----4-:R-:W-:Y:S01]  /*acc0*/  HMMA.16816.F32 R8, R12, R8, RZ ;  /* 0x000000080c08723c */ /* 0x010fe200000018ff */
[----:B---3--:R-:W0:Y:S04]  /*acd0*/  LDSM.16.MT88.4 R4, [R29+0x4000] ;  /* 0x004000001d04783b */ /* 0x008e280000004200 */
[----:B0-----:R-:W-:Y:S04]  /*ace0*/  STL.64 [R1+0x2d38], R6 ;  /* 0x002d380601007387 */ /* 0x001fe80000100a00 */
[----:B------:R0:W-:Y:S04]  /*acf0*/  STL.64 [R1+0x2d30], R4 ;  /* 0x002d300401007387 */ /* 0x0001e80000100a00 */
[----:B0-----:R-:W2:Y:S04]  /*ad00*/  LDL.LU R4, [R1+0xe0] ;  /* 0x0000e00001047983 */ /* 0x001ea80000300800 */
[----:B------:R-:W2:Y:S04]  /*ad10*/  LDL.LU R5, [R1+0xe4] ;  /* 0x0000e40001057983 */ /* 0x000ea80000300800 */
[----:B------:R-:W3:Y:S04]  /*ad20*/  LDL.LU R6, [R1+0xe8] ;  /* 0x0000e80001067983 */ /* 0x000ee80000300800 */
[----:B------:R-:W3:Y:S04]  /*ad30*/  LDL.LU R7, [R1+0xec] ;  /* 0x0000ec0001077983 */ /* 0x000ee80000300800 */
[----:B------:R0:W-:Y:S04]  /*ad40*/  STL [R1+0x2c24], R29 ;  /* 0x002c241d01007387 */ /* 0x0001e80000100800 */
[----:B------:R-:W-:Y:S01]  /*ad50*/  STL.64 [R1+0x1b8], R18 ;  /* 0x0001b81201007387 */ /* 0x000fe20000100a00 */
[----:B0-----:R-:W-:-:S03]  /*ad60*/  MOV R29, R16 ;  /* 0x00000010001d7202 */ /* 0x001fc60000000f00 */
[----:B------:R-:W0:Y:S04]  /*ad70*/  LDSM.16.M88.4 R16, [R2+UR5+0x21000] ;  /* 0x021000050210783b */ /* 0x000e280008000200 */
[----:B------:R-:W-:Y:S04]  /*ad80*/  STL [R1+0x2d6c], R0 ;  /* 0x002d6c0001007387 */ /* 0x000fe80000100800 */
[----:B------:R-:W-:Y:S04]  /*ad90*/  STL [R1+0x2d68], R29 ;  /* 0x002d681d01007387 */ /* 0x000fe80000100800 */
[----:B0-----:R-:W-:Y:S04]  /*ada0*/  STL.64 [R1+0x1c0], R16 ;  /* 0x0001c01001007387 */ /* 0x001fe80000100a00 */
[----:B------:R-:W-:Y:S04]  /*adb0*/  STL.64 [R1+0x1c8], R18 ;  /* 0x0001c81201007387 */ /* 0x000fe80000100a00 */
[----:B------:R-:W0:Y:S04]  /*adc0*/  LDSM.16.M88.4 R16, [R2+UR5+0x22000] ;  /* 0x022000050210783b */ /* 0x000e280008000200 */
[----:B0-----:R-:W-:Y:S04]  /*add0*/  STL.64 [R1+0x1f0], R16 ;  /* 0x0001f01001007387 */ /* 0x001fe80000100a00 */
[----:B------:R0:W-:Y:S04]  /*ade0*/  STL.64 [R1+0x1f8], R18 ;  /* 0x0001f81201007387 */ /* 0x0001e80000100a00 */
[----:B0-----:R-:W4:Y:S04]  /*adf0*/  LDL.LU.64 R18, [R1+0x2de0] ;  /* 0x002de00001127983 */ /* 0x001f280000300a00 */
[----:B------:R-:W-:Y:S04]  /*ae00*/  STL [R1+0x2d70], R2 ;  /* 0x002d700201007387 */ /* 0x000fe80000100800 */
[----:B------:R-:W-:Y:S04]  /*ae10*/  STL.64 [R1+0x50], R8 ;  /* 0x0000500801007387 */ /* 0x000fe80000100a00 */
[----:B------:R0:W-:Y:S04]  /*ae20*/  STL.64 [R1+0x58], R10 ;  /* 0x0000580a01007387 */ /* 0x0001e80000100a00 */
[----:B0-----:R-:W4:Y:S04]  /*ae30*/  LDL.LU.64 R10, [R1+0x2dd8] ;  /* 0x002dd800010a7983 */ /* 0x001f280000300a00 */
[----:B------:R-:W4:Y:S01]  /*ae40*/  LDL.LU.64 R8, [R1+0x2dd0] ;  /* 0x002dd00001087983 */ /* 0x000f220000300a00 */
[----:B-----5:R-:W-:Y:S01]  /*ae50*/  MOV R22, R28 ;  /* 0x0000001c00167202 */ /* 0x020fe20000000f00 */
[----:B------:R-:W-:Y:S01]  /*ae60*/  IMAD.MOV.U32 R23, RZ, RZ, R3 ;  /* 0x000000ffff177224 */ /* 0x000fe200078e0003 */
[----:B----4-:R-:W-:Y:S01]  /*ae70*/  HMMA.16816.F32 R16, R8, R18, R24 ;  /* 0x000000120810723c */ /* 0x010fe20000001818 */
[----:B------:R-:W4:Y:S04]  /*ae80*/  LDL.LU.64 R26, [R1+0x2dc8] ;  /* 0x002dc800011a7983 */ /* 0x000f280000300a00 */
[----:B------:R-:W4:-:S14]  /*ae90*/  LDL.LU.64 R24, [R1+0x2dc0] ;  /* 0x002dc00001187983 */ /* 0x000f1c0000300a00 */
[----:B------:R-:W-:Y:S01]  /*aea0*/  MOV R28, R18 ;  /* 0x00000012001c7202 */ /* 0x000fe20000000f00 */
[----:B------:R4:W-:Y:S01]  /*aeb0*/  STL.64 [R1+0x150], R16 ;  /* 0x0001501001007387 */ /* 0x0009e20000100a00 */
[----:B------:R-:W-:-:S03]  /*aec0*/  IMAD.MOV.U32 R3, RZ, RZ, R19 ;  /* 0x000000ffff037224 */ /* 0x000fc600078e0013 */
[----:B------:R-:W4:Y:S04]  /*aed0*/  LDL.LU.64 R18, [R1+0x2db8] ;  /* 0x002db80001127983 */ /* 0x000f280000300a00 */
[----:B------:R-:W-:Y:S04]  /*aee0*/  STL [R1+0x2d24], R3 ;  /* 0x002d240301007387 */ /* 0x000fe80000100800 */
[----:B------:R-:W-:Y:S01]  /*aef0*/  STL [R1+0x2d20], R28 ;  /* 0x002d201c01007387 */ /* 0x000fe20000100800 */
[----:B----4-:R-:W-:Y:S03]  /*af00*/  HMMA.16816.F32 R16, R8, R18, R24 ;  /* 0x000000120810723c */ /* 0x010fe60000001818 */
[----:B------:R-:W4:-:S15]  /*af10*/  LDL.LU.64 R24, [R1+0x2db0] ;  /* 0x002db00001187983 */ /* 0x000f1e0000300a00 */
[----:B------:R-:W-:Y:S01]  /*af20*/  NOP ;  /* 0x0000000000007918 */ /* 0x000fe20000000000 */
[----:B------:R0:W-:Y:S04]  /*af30*/  STL.64 [R1+0x140], R16 ;  /* 0x0001401001007387 */ /* 0x0001e80000100a00 */
[----:B------:R1:W-:Y:S04]  /*af40*/  STL.64 [R1+0x148], R18 ;  /* 0x0001481201007387 */ /* 0x0003e80000100a00 */
[----:B0-----:R-:W1:Y:S01]  /*af50*/  LDL.LU.64 R16, [R1+0x2da8] ;  /* 0x002da80001107983 */ /* 0x001e620000300a00 */
[C---:B----4-:R-:W-:Y:S08]  /*af60*/  HMMA.16816.F32 R24, R12.reuse, R24, RZ ;  /* 0x000000180c18723c */ /* 0x050ff000000018ff */
[----:B-1----:R-:W-:Y:S11]  /*af70*/  HMMA.16816.F32 R16, R12, R16, RZ ;  /* 0x000000100c10723c */ /* 0x002ff600000018ff */
[----:B------:R-:W-:Y:S04]  /*af80*/  STL.64 [R1+0x10], R24 ;  /* 0x0000101801007387 */ /* 0x000fe80000100a00 */
[----:B------:R0:W-:Y:S04]  /*af90*/  STL.64 [R1+0x18], R26 ;  /* 0x0000181a01007387 */ /* 0x0001e80000100a00 */
[----:B0-----:R-:W4:Y:S01]  /*afa0*/  LDL.LU.64 R26, [R1+0x2da0] ;  /* 0x002da000011a7983 */ /* 0x001f220000300a00 */
[----:B------:R-:W-:-:S03]  /*afb0*/  MOV R2, R19 ;  /* 0x0000001300027202 */ /* 0x000fc60000000f00 */
[----:B------:R-:W4:Y:S04]  /*afc0*/  LDL.LU.64 R24, [R1+0x2d98] ;  /* 0x002d980001187983 */ /* 0x000f280000300a00 */
[----:B------:R-:W-:Y:S04]  /*afd0*/  STL.64 [R1+0x40], R16 ;  /* 0x0000401001007387 */ /* 0x000fe80000100a00 */
[----:B------:R0:W-:Y:S04]  /*afe0*/  STL [R1+0x48], R18 ;  /* 0x0000481201007387 */ /* 0x0001e80000100800 */
[----:B0-----:R-:W5:Y:S04]  /*aff0*/  LDL.LU.64 R18, [R1+0x2d90] ;  /* 0x002d900001127983 */ /* 0x001f680000300a00 */
[----:B------:R-:W5:Y:S01]  /*b000*/  LDL.LU.64 R16, [R1+0x2d88] ;  /* 0x002d880001107983 */ /* 0x000f620000300a00 */
[----:B--2---:R-:W-:-:S15]  /*b010*/  HMMA.16816.F32 R12, R12, R4, RZ ;  /* 0x000000040c0c723c */ /* 0x004fde00000018ff */
[----:B------:R-:W-:-:S04]  /*b020*/  NOP ;  /* 0x0000000000007918 */ /* 0x000fc80000000000 */
[----:B------:R-:W-:Y:S01]  /*b030*/  IMAD.MOV.U32 R28, RZ, RZ, R14 ;  /* 0x000000ffff1c7224 */ /* 0x000fe200078e000e */
[----:B------:R-:W-:Y:S01]  /*b040*/  MOV R3, R15 ;  /* 0x0000000f00037202 */ /* 0x000fe20000000f00 */
[----:B------:R-:W2:Y:S04]  /*b050*/  LDL.LU R14, [R1+0xb8] ;  /* 0x0000b800010e7983 */ /* 0x000ea80000300800 */
[----:B------:R-:W2:Y:S04]  /*b060*/  LDL.LU R15, [R1+0xbc] ;  /* 0x0000bc00010f7983 */ /* 0x000ea80000300800 */
[----:B---3--:R0:W-:Y:S04]  /*b070*/  STL.64 [R1+0x2d50], R6 ;  /* 0x002d500601007387 */ /* 0x0081e80000100a00 */
[----:B------:R-:W2:Y:S04]  /*b080*/  LDL.LU R4, [R1+0x20] ;  /* 0x0000200001047983 */ /* 0x000ea80000300800 */
[----:B------:R-:W2:Y:S01]  /*b090*/  LDL.LU R5, [R1+0x24] ;  /* 0x0000240001057983 */ /* 0x000ea20000300800 */
[----:B0-----:R-:W-:Y:S01]  /*b0a0*/  IMAD.MOV.U32 R6, RZ, RZ, R21 ;  /* 0x000000ffff067224 */ /* 0x001fe200078e0015 */
[----:B------:R-:W-:Y:S01]  /*b0b0*/  MOV R7, R20 ;  /* 0x0000001400077202 */ /* 0x000fe20000000f00 */
[----:B-----5:R-:W-:Y:S01]  /*b0c0*/  HMMA.16816.F32 R16, R8, R22, R16 ;  /* 0x000000160810723c */ /* 0x020fe20000001810 */
[----:B------:R-:W3:Y:S04]  /*b0d0*/  LDL.LU.64 R22, [R1+0x2d80] ;  /* 0x002d800001167983 */ /* 0x000ee80000300a00 */
[----:B------:R-:W3:-:S14]  /*b0e0*/  LDL.LU.64 R20, [R1+0x2d78] ;  /* 0x002d780001147983 */ /* 0x000edc0000300a00 */
[----:B------:R-:W-:Y:S04]  /*b0f0*/  STL.64 [R1+0x60], R16 ;  /* 0x0000601001007387 */ /* 0x000fe80000100a00 */
[----:B------:R0:W-:Y:S04]  /*b100*/  STL.64 [R1+0x68], R18 ;  /* 0x0000681201007387 */ /* 0x0001e80000100a00 */
[----:B0-----:R-:W3:Y:S04]  /*b110*/  LDL.LU R18, [R1+0x88] ;  /* 0x0000880001127983 */ /* 0x001ee80000300800 */
[----:B------:R-:W3:Y:S02]  /*b120*/  LDL.LU R19, [R1+0x8c] ;  /* 0x00008c0001137983 */ /* 0x000ee40000300800 */
[----:B---3--:R-:W-:Y:S02]  /*b130*/  HMMA.16816.F32 R16, R8, R18, R20 ;  /* 0x000000120810723c */ /* 0x008fe40000001814 */
[----:B------:R-:W4:-:S15]  /*b140*/  LDL.LU R22, [R1+0x78] ;  /* 0x0000780001167983 */ /* 0x000f1e0000300800 */
[----:B------:R-:W-:Y:S02]  /*b150*/  NOP ;  /* 0x0000000000007918 */ /* 0x000fe40000000000 */
[----:B------:R-:W-:Y:S04]  /*b160*/  STL.64 [R1+0x130], R16 ;  /* 0x0001301001007387 */ /* 0x000fe80000100a00 */
[----:B------:R0:W-:Y:S04]  /*b170*/  STL.64 [R1+0x138], R18 ;  /* 0x0001381201007387 */ /* 0x0001e80000100a00 */
[----:B------:R-:W4:Y:S04]  /*b180*/  LDL.LU R23, [R1+0x7c] ;  /* 0x00007c0001177983 */ /* 0x000f280000300800 */
[----:B0-----:R-:W3:Y:S04]  /*b190*/  LDL.LU R18, [R1+0xd8] ;  /* 0x0000d80001127983 */ /* 0x001ee80000300800 */
[----:B------:R-:W3:Y:S01]  /*b1a0*/  LDL.LU R19, [R1+0xdc] ;  /* 0x0000dc0001137983 */ /* 0x000ee20000300800 */
[----:B----4-:R-:W-:Y:S03]  /*b1b0*/  HMMA.16816.F32 R24, R8, R22, R24 ;  /* 0x000000160818723c */ /* 0x010fe60000001818 */
[----:B------:R-:W4:-:S15]  /*b1c0*/  LDL.LU R22, [R1+0xa8] ;  /* 0x0000a80001167983 */ /* 0x000f1e0000300800 */
[----:B------:R-:W-:Y:S01]  /*b1d0*/  NOP ;  /* 0x0000000000007918 */ /* 0x000fe20000000000 */
[----:B------:R-:W-:Y:S04]  /*b1e0*/  STL.64 [R1], R24 ;  /* 0x0000001801007387 */ /* 0x000fe80000100a00 */
[----:B------:R-:W-:Y:S04]  /*b1f0*/  STL.64 [R1+0x8], R26 ;  /* 0x0000081a01007387 */ /* 0x000fe80000100a00 */
[----:B------:R-:W4:Y:S01]  /*b200*/  LDL.LU R23, [R1+0xac] ;  /* 0x0000ac0001177983 */ /* 0x000f220000300800 */
[----:B------:R-:W-:Y:S01]  /*b210*/  IMAD.MOV.U32 R0, RZ, RZ, R12 ;  /* 0x000000ffff007224 */ /* 0x000fe200078e000c */
[----:B------:R-:W-:-:S02]  /*b220*/  MOV R29, R13 ;  /* 0x0000000d001d7202 */ /* 0x000fc40000000f00 */
[----:B--2---:R-:W-:Y:S01]  /*b230*/  HMMA.16816.F32 R12, R8, R14, R4 ;  /* 0x0000000e080c723c */ /* 0x004fe20000001804 */
[----:B----4-:R0:W-:Y:S04]  /*b240*/  STL.64 [R1+0x2d60], R22 ;  /* 0x002d601601007387 */ /* 0x0101e80000100a00 */
[----:B------:R-:W3:Y:S04]  /*b250*/  LDL.LU R20, [R1+0x50] ;  /* 0x0000500001147983 */ /* 0x000ee80000300800 */
[----:B------:R-:W3:Y:S04]  /*b260*/  LDL.LU R21, [R1+0x54] ;  /* 0x0000540001157983 */ /* 0x000ee80000300800 */
[----:B0-----:R-:W3:Y:S04]  /*b270*/  LDL.LU R22, [R1+0x58] ;  /* 0x0000580001167983 */ /* 0x001ee80000300800 */
[----:B------:R-:W3:Y:S04]  /*b280*/  LDL.LU R23, [R1+0x5c] ;  /* 0x00005c0001177983 */ /* 0x000ee80000300800 */
[----:B------:R-:W-:Y:S04]  /*b290*/  STL.64 [R1+0x2c90], R14 ;  /* 0x002c900e01007387 */ /* 0x000fe80000100a00 */
[----:B------:R0:W-:Y:S04]  /*b2a0*/  STL.64 [R1+0x2c88], R12 ;  /* 0x002c880c01007387 */ /* 0x0001e80000100a00 */
[----:B0-----:R-:W2:Y:S04]  /*b2b0*/  LDL.LU R12, [R1+0x1f0] ;  /* 0x0001f000010c7983 */ /* 0x001ea80000300800 */
[----:B------:R-:W2:Y:S04]  /*b2c0*/  LDL.LU R13, [R1+0x1f4] ;  /* 0x0001f400010d7983 */ /* 0x000ea80000300800 */
[----:B------:R-:W4:Y:S04]  /*b2d0*/  LDL.LU R26, [R1+0xc8] ;  /* 0x0000c800011a7983 */ /* 0x000f280000300800 */
[----:B------:R-:W4:Y:S01]  /*b2e0*/  LDL.LU R27, [R1+0xcc] ;  /* 0x0000cc00011b7983 */ /* 0x000f220000300800 */
[----:B------:R-:W-:-:S03]  /*b2f0*/  IMAD.MOV.U32 R7, RZ, RZ, R2 ;  /* 0x000000ffff077224 */ /* 0x000fc600078e0002 */
[----:B----4-:R0:W-:Y:S04]  /*b300*/  STL.64 [R1+0x2d58], R26 ;  /* 0x002d581a01007387 */ /* 0x0101e80000100a00 */
[----:B------:R-:W4:Y:S04]  /*b310*/  LDL.LU R24, [R1+0x10] ;  /* 0x0000100001187983 */ /* 0x000f280000300800 */
[----:B------:R-:W4:Y:S04]  /*b320*/  LDL.LU R25, [R1+0x14] ;  /* 0x0000140001197983 */ /* 0x000f280000300800 */
[----:B0-----:R-:W4:Y:S04]  /*b330*/  LDL.LU R26, [R1+0x18] ;  /* 0x00001800011a7983 */ /* 0x001f280000300800 */
[----:B------:R-:W4:Y:S04]  /*b340*/  LDL.LU R27, [R1+0x1c] ;  /* 0x00001c00011b7983 */ /* 0x000f280000300800 */
[----:B------:R-:W5:Y:S04]  /*b350*/  LDL.LU R4, [R1+0x40] ;  /* 0x0000400001047983 */ /* 0x000f680000300800 */
[----:B------:R-:W5:Y:S04]  /*b360*/  LDL.LU R5, [R1+0x44] ;  /* 0x0000440001057983 */ /* 0x000f680000300800 */
[----:B------:R-:W5:Y:S04]  /*b370*/  LDL.LU R6, [R1+0x48] ;  /* 0x0000480001067983 */ /* 0x000f680000300800 */
[----:B------:R-:W4:Y:S04]  /*b380*/  LDL.LU R2, [R1+0x2d70] ;  /* 0x002d700001027983 */ /* 0x000f280000300800 */
[----:B--2---:R0:W-:Y:S04]  /*b390*/  STL.64 [R1+0x2d28], R12 ;  /* 0x002d280c01007387 */ /* 0x0041e80000100a00 */
[----:B0-----:R-:W2:Y:S04]  /*b3a0*/  LDL.LU R12, [R1+0x110] ;  /* 0x00011000010c7983 */ /* 0x001ea80000300800 */
[----:B------:R-:W2:Y:S04]  /*b3b0*/  LDL.LU R13, [R1+0x114] ;  /* 0x00011400010d7983 */ /* 0x000ea80000300800 */
[----:B------:R-:W2:Y:S04]  /*b3c0*/  LDL.LU R14, [R1+0x118] ;  /* 0x00011800010e7983 */ /* 0x000ea80000300800 */
[----:B------:R-:W2:Y:S01]  /*b3d0*/  LDL.LU R15, [R1+0x11c] ;  /* 0x00011c00010f7983 */ /* 0x000ea20000300800 */
[----:B---3--:R-:W-:Y:S03]  /*b3e0*/  HMMA.16816.F32 R16, R8, R18, R20 ;  /* 0x000000120810723c */ /* 0x008fe60000001814 */
[----:B--2---:R-:W-:Y:S04]  /*b3f0*/  STL.64 [R1+0x2d48], R14 ;  /* 0x002d480e01007387 */ /* 0x004fe80000100a00 */
[----:B------:R0:W-:Y:S02]  /*b400*/  STL.64 [R1+0x2d40], R12 ;  /* 0x002d400c01007387 */ /* 0x0001e40000100a00 */
[----:B0-----:R-:W-:Y:S01]  /*b410*/  MOV R12, R0 ;  /* 0x00000000000c7202 */ /* 0x001fe20000000f00 */
[----:B------:R-:W-:Y:S01]  /*b420*/  IMAD.MOV.U32 R13, RZ, RZ, R29 ;  /* 0x000000ffff0d7224 */ /* 0x000fe200078e001d */
[----:B------:R-:W2:Y:S04]  /*b430*/  LDL.LU R0, [R1+0x2d6c] ;  /* 0x002d6c0001007983 */ /* 0x000ea80000300800 */
[----:B------:R-:W3:Y:S04]  /*b440*/  LDL.LU R29, [R1+0x2d68] ;  /* 0x002d6800011d7983 */ /* 0x000ee80000300800 */
[----:B------:R-:W2:Y:S04]  /*b450*/  LDL.LU.64 R22, [R1+0x2d60] ;  /* 0x002d600001167983 */ /* 0x000ea80000300a00 */
[----:B------:R-:W-:Y:S04]  /*b460*/  STL.64 [R1+0x2c80], R18 ;  /* 0x002c801201007387 */ /* 0x000fe80000100a00 */
[----:B------:R-:W-:Y:S04]  /*b470*/  STL.64 [R1+0x2c78], R16 ;  /* 0x002c781001007387 */ /* 0x000fe80000100a00 */
[----:B----4-:R-:W0:Y:S01]  /*b480*/  LDSM.16.M88.4 R16, [R2+UR5+0x23000] ;  /* 0x023000050210783b */ /* 0x010e220008000200 */
[----:B------:R-:W-:Y:S01]  /*b490*/  MOV R14, R28 ;  /* 0x0000001c000e7202 */ /* 0x000fe20000000f00 */
[----:B------:R-:W-:Y:S01]  /*b4a0*/  IMAD.MOV.U32 R15, RZ, RZ, R3 ;  /* 0x000000ffff0f7224 */ /* 0x000fe200078e0003 */
[----:B0-----:R-:W-:Y:S01]  /*b4b0*/  MOV R3, R16 ;  /* 0x0000001000037202 */ /* 0x001fe20000000f00 */
[----:B------:R-:W-:Y:S01]  /*b4c0*/  STL.64 [R1+0x198], R18 ;  /* 0x0001981201007387 */ /* 0x000fe20000100a00 */
[----:B------:R-:W-:-:S03]  /*b4d0*/  IMAD.MOV.U32 R28, RZ, RZ, R17 ;  /* 0x000000ffff1c7224 */ /* 0x000fc600078e0011 */
[----:B------:R-:W0:Y:S04]  /*b4e0*/  LDSM.16.M88.4 R16, [R2+UR5+0x24000] ;  /* 0x024000050210783b */ /* 0x000e280008000200 */
[----:B0-----:R-:W-:Y:S04]  /*b4f0*/  STL.64 [R1+0x1a0], R16 ;  /* 0x0001a01001007387 */ /* 0x001fe80000100a00 */
[----:B------:R-:W-:Y:S04]  /*b500*/  STL.64 [R1+0x1a8], R18 ;  /* 0x0001a81201007387 */ /* 0x000fe80000100a00 */
[----:B------:R-:W0:Y:S01]  /*b510*/  LDSM.16.M88.4 R16, [R2+UR5+0x25000] ;  /* 0x025000050210783b */ /* 0x000e220008000200 */
[----:B--2---:R-:W-:Y:S03]  /*b520*/  HMMA.16816.F32 R20, R8, R22, R24 ;  /* 0x000000160814723c */ /* 0x004fe60000001818 */
[----:B------:R-:W5:-:S15]  /*b530*/  LDL.LU.64 R26, [R1+0x2d58] ;  /* 0x002d5800011a7983 */ /* 0x000f5e0000300a00 */
[----:B------:R-:W-:Y:S01]  /*b540*/  NOP ;  /* 0x0000000000007918 */ /* 0x000fe20000000000 */
[----:B------:R-:W-:Y:S04]  /*b550*/  STL.64 [R1+0x2c70], R22 ;  /* 0x002c701601007387 */ /* 0x000fe80000100a00 */
[----:B------:R1:W-:Y:S04]  /*b560*/  STL.64 [R1+0x2c68], R20 ;  /* 0x002c681401007387 */ /* 0x0003e80000100a00 */
[----:B-1----:R-:W2:Y:S04]  /*b570*/  LDL.LU R20, [R1+0xf0] ;  /* 0x0000f00001147983 */ /* 0x002ea80000300800 */
[----:B------:R-:W2:Y:S04]  /*b580*/  LDL.LU R21, [R1+0xf4] ;  /* 0x0000f40001157983 */ /* 0x000ea80000300800 */
[----:B------:R-:W2:Y:S04]  /*b590*/  LDL.LU R22, [R1+0xf8] ;  /* 0x0000f80001167983 */ /* 0x000ea80000300800 */
[----:B------:R-:W2:Y:S04]  /*b5a0*/  LDL.LU R23, [R1+0xfc] ;  /* 0x0000fc0001177983 */ /* 0x000ea80000300800 */
[----:B0-----:R-:W-:Y:S04]  /*b5b0*/  STL.64 [R1+0x1e8], R18 ;  /* 0x0001e81201007387 */ /* 0x001fe80000100a00 */
[----:B------:R0:W-:Y:S04]  /*b5c0*/  STL.64 [R1+0x2cf0], R16 ;  /* 0x002cf01001007387 */ /* 0x0001e80000100a00 */
[----:B0-----:R-:W4:Y:S04]  /*b5d0*/  LDL.LU R16, [R1+0x1c0] ;  /* 0x0001c00001107983 */ /* 0x001f280000300800 */
[----:B------:R-:W4:Y:S01]  /*b5e0*/  LDL.LU R17, [R1+0x1c4] ;  /* 0x0001c40001117983 */ /* 0x000f220000300800 */
[----:B-----5:R-:W-:Y:S03]  /*b5f0*/  HMMA.16816.F32 R24, R8, R26, R4 ;  /* 0x0000001a0818723c */ /* 0x020fe60000001804 */
[----:B------:R-:W5:-:S15]  /*b600*/  LDL.LU.64 R6, [R1+0x2d50] ;  /* 0x002d500001067983 */ /* 0x000f5e0000300a00 */
[----:B------:R-:W-:Y:S01]  /*b610*/  NOP ;  /* 0x0000000000007918 */ /* 0x000fe20000000000 */
[----:B------:R-:W-:Y:S04]  /*b620*/  STL.64 [R1+0x2c60], R26 ;  /* 0x002c601a01007387 */ /* 0x000fe80000100a00 */
[----:B------:R0:W-:Y:S04]  /*b630*/  STL.64 [R1+0x2c58], R24 ;  /* 0x002c581801007387 */ /* 0x0001e80000100a00 */
[----:B0-----:R-:W4:Y:S04]  /*b640*/  LDL.LU R24, [R1+0x100] ;  /* 0x0001000001187983 */ /* 0x001f280000300800 */
[----:B------:R-:W4:Y:S04]  /*b650*/  LDL.LU R25, [R1+0x104] ;  /* 0x0001040001197983 */ /* 0x000f280000300800 */
[----:B------:R-:W4:Y:S04]  /*b660*/  LDL.LU R26, [R1+0x108] ;  /* 0x00010800011a7983 */ /* 0x000f280000300800 */
[----:B------:R-:W4:Y:S01]  /*b670*/  LDL.LU R27, [R1+0x10c] ;  /* 0x00010c00011b7983 */ /* 0x000f220000300800 */
[----:B-----5:R-:W-:Y:S03]  /*b680*/  HMMA.16816.F32 R8, R8, R6, R12 ;  /* 0x000000060808723c */ /* 0x020fe6000000180c */
[----:B------:R-:W5:Y:S04]  /*b690*/  LDL.LU.64 R14, [R1+0x2d48] ;  /* 0x002d4800010e7983 */ /* 0x000f680000300a00 */
[----:B------:R-:W5:Y:S04]  /*b6a0*/  LDL.LU.64 R12, [R1+0x2d40] ;  /* 0x002d4000010c7983 */ /* 0x000f680000300a00 */
[----:B------:R-:W5:Y:S04]  /*b6b0*/  LDL.LU.64 R6, [R1+0x2d38] ;  /* 0x002d380001067983 */ /* 0x000f680000300a00 */
[----:B------:R-:W5:Y:S04]  /*b6c0*/  LDL.LU.64 R4, [R1+0x2d30] ;  /* 0x002d300001047983 */ /* 0x000f680000300a00 */
[----:B------:R3:W-:Y:S04]  /*b6d0*/  STL.64 [R1+0x10], R8 ;  /* 0x0000100801007387 */ /* 0x0007e80000100a00 */
[----:B------:R5:W-:Y:S01]  /*b6e0*/  STL.64 [R1+0x18], R10 ;  /* 0x0000180a01007387 */ /* 0x000be20000100a00 */
[----:B---3--:R-:W-:Y:S01]  /*b6f0*/  MOV R8, R29 ;  /* 0x0000001d00087202 */ /* 0x008fe20000000f00 */
[----:B------:R-:W-:-:S07]  /*b700*/  IMAD.MOV.U32 R9, RZ, RZ, R0 ;  /* 0x000000ffff097224 */ /* 0x000fce00078e0000 */
[----:B-----5:R-:W-:Y:S01]  /*b710*/  HMMA.16816.F32 R8, R4, R8, R12 ;  /* 0x000000080408723c */ /* 0x020fe2000000180c */
[----:B------:R-:W2:-:S15]  /*b720*/  LDL.LU.64 R12, [R1+0x2d28] ;  /* 0x002d2800010c7983 */ /* 0x000e9e0000300a00 */
[----:B------:R-:W-:-:S03]  /*b730*/  NOP ;  /* 0x0000000000007918 */ /* 0x000fc60000000000 */
[----:B------:R-:W-:Y:S04]  /*b740*/  STL.64 [R1+0x40], R8 ;  /* 0x0000400801007387 */ /* 0x000fe80000100a00 */
[----:B------:R4:W-:Y:S02]  /*b750*/  STL.64 [R1+0x48], R10 ;  /* 0x0000480a01007387 */ /* 0x0009e40000100a00 */
[----:B----4-:R-:W-:Y:S02]  /*b760*/  HMMA.16816.F32 R8, R4, R16, R24 ;  /* 0x000000100408723c */ /* 0x010fe40000001818 */
[----:B------:R-:W-:-:S15]  /*b770*/  LDSM.16.M88.4 R24, [R2+UR5+0x29000] ;  /* 0x029000050218783b */ /* 0x000fde0008000200 */
[----:B------:R-:W-:Y:S02]  /*b780*/  NOP ;  /* 0x0000000000007918 */ /* 0x000fe40000000000 */
[----:B------:R-:W-:Y:S01]  /*b790*/  STL.64 [R1+0xd0], R8 ;  /* 0x0000d00801007387 */ /* 0x000fe20000100a00 */
[----:B------:R-:W-:-:S03]  /*b7a0*/  MOV R0, R10 ;  /* 0x0000000a00007202 */ /* 0x000fc60000000f00 */
[----:B------:R2:W-:Y:S04]  /*b7b0*/  STL [R1+0xdc], R11 ;  /* 0x0000dc0b01007387 */ /* 0x0005e80000100800 */
[----:B------:R-:W-:Y:S01]  /*b7c0*/  STL [R1+0x2c28], R0 ;  /* 0x002c280001007387 */ /* 0x000fe20000100800 */
[----:B--2---:R-:W-:-:S15]  /*b7d0*/  HMMA.16816.F32 R8, R4, R12, R20 ;  /* 0x0000000c0408723c */ /* 0x004fde0000001814 */
[----:B------:R-:W-:-:S04]  /*b7e0*/  NOP ;  /* 0x0000000000007918 */ /* 0x000fc80000000000 */
[----:B------:R-:W-:Y:S04]  /*b7f0*/  STL.64 [R1+0xc0], R8 ;  /* 0x0000c00801007387 */ /* 0x000fe80000100a00 */
[----:B------:R-:W-:Y:S04]  /*b800*/  STL [R1+0xc8], R10 ;  /* 0x0000c80a01007387 */ /* 0x000fe80000100800 */
[----:B------:R-:W2:Y:S04]  /*b810*/  LDL.LU R20, [R1] ;  /* 0x0000000001147983 */ /* 0x000ea80000300800 */
[----:B------:R-:W2:Y:S04]  /*b820*/  LDL.LU R21, [R1+0x4] ;  /* 0x0000040001157983 */ /* 0x000ea80000300800 */
[----:B------:R-:W3:Y:S04]  /*b830*/  LDL.LU R22, [R1+0x8] ;  /* 0x0000080001167983 */ /* 0x000ee80000300800 */
[----:B------:R-:W3:Y:S04]  /*b840*/  LDL.LU R23, [R1+0xc] ;  /* 0x00000c0001177983 */ /* 0x000ee80000300800 */
[----:B---3--:R-:W-:Y:S04]  /*b850*/  STL.64 [R1+0x2ca0], R22 ;  /* 0x002ca01601007387 */ /* 0x008fe80000100a00 */
[----:B--2---:R-:W-:Y:S04]  /*b860*/  STL.64 [R1+0x2c98], R20 ;  /* 0x002c981401007387 */ /* 0x004fe80000100a00 */
[----:B------:R-:W2:Y:S04]  /*b870*/  LDL.LU R12, [R1+0x130] ;  /* 0x00013000010c7983 */ /* 0x000ea80000300800 */
[----:B------:R-:W2:Y:S04]  /*b880*/  LDL.LU R13, [R1+0x134] ;  /* 0x00013400010d7983 */ /* 0x000ea80000300800 */
[----:B------:R-:W3:Y:S04]  /*b890*/  LDL.LU R14, [R1+0x138] ;  /* 0x00013800010e7983 */ /* 0x000ee80000300800 */
[----:B------:R-:W3:Y:S01]  /*b8a0*/  LDL.LU R15, [R1+0x13c] ;  /* 0x00013c00010f7983 */ /* 0x000ee20000300800 */
[----:B------:R-:W-:-:S03]  /*b8b0*/  IMAD.MOV.U32 R29, RZ, RZ, R11 ;  /* 0x000000ffff1d7224 */ /* 0x000fc600078e000b */
[----:B------:R-:W0:Y:S04]  /*b8c0*/  LDSM.16.M88.4 R8, [R2+UR5+0x26000] ;  /* 0x026000050208783b */ /* 0x000e280008000200 */
[----:B------:R-:W1:Y:S04]  /*b8d0*/  LDSM.16.M88.4 R20, [R2+UR5+0x28000] ;  /* 0x028000050214783b */ /* 0x000e680008000200 */
[----:B---3--:R-:W-:Y:S04]  /*b8e0*/  STL.64 [R1+0x2cb0], R14 ;  /* 0x002cb00e01007387 */ /* 0x008fe80000100a00 */
[----:B--2---:R2:W-:Y:S04]  /*b8f0*/  STL.64 [R1+0x2ca8], R12 ;  /* 0x002ca80c01007387 */ /* 0x0045e80000100a00 */
[----:B--2---:R-:W2:Y:S04]  /*b900*/  LDL.LU R12, [R1+0x60] ;  /* 0x00006000010c7983 */ /* 0x004ea80000300800 */
[----:B------:R-:W2:Y:S04]  /*b910*/  LDL.LU R13, [R1+0x64] ;  /* 0x00006400010d7983 */ /* 0x000ea80000300800 */
[----:B------:R-:W3:Y:S04]  /*b920*/  LDL.LU R14, [R1+0x68] ;  /* 0x00006800010e7983 */ /* 0x000ee80000300800 */
[----:B------:R-:W3:Y:S04]  /*b930*/  LDL.LU R15, [R1+0x6c] ;  /* 0x00006c00010f7983 */ /* 0x000ee80000300800 */
[----:B------:R-:W4:Y:S04]  /*b940*/  LDL.LU R16, [R1+0x1a0] ;  /* 0x0001a00001107983 */ /* 0x000f280000300800 */
[----:B------:R-:W4:Y:S01]  /*b950*/  LDL.LU R17, [R1+0x1a4] ;  /* 0x0001a40001117983 */ /* 0x000f220000300800 */
[----:B0-----:R-:W-:Y:S01]  /*b960*/  MOV R18, R8 ;  /* 0x0000000800127202 */ /* 0x001fe20000000f00 */
[----:B------:R-:W-:-:S02]  /*b970*/  IMAD.MOV.U32 R0, RZ, RZ, R9 ;  /* 0x000000ffff007224 */ /* 0x000fc400078e0009 */
[----:B----4-:R0:W-:Y:S02]  /*b980*/  STL.64 [R1+0x2d08], R16 ;  /* 0x002d081001007387 */ /* 0x0101e40000100a00 */
[----:B0-----:R-:W-:Y:S01]  /*b990*/  MOV R16, R3 ;  /* 0x0000000300107202 */ /* 0x001fe20000000f00 */
[----:B------:R-:W-:Y:S01]  /*b9a0*/  IMAD.MOV.U32 R17, RZ, RZ, R28 ;  /* 0x000000ffff117224 */ /* 0x000fe200078e001c */
[----:B------:R-:W4:Y:S04]  /*b9b0*/  LDL.LU R3, [R1+0x2d24] ;  /* 0x002d240001037983 */ /* 0x000f280000300800 */
[----:B------:R-:W5:Y:S04]  /*b9c0*/  LDL.LU R28, [R1+0x2d20] ;  /* 0x002d2000011c7983 */ /* 0x000f680000300800 */
[----:B---3--:R-:W-:Y:S04]  /*b9d0*/  STL.64 [R1+0x2cc0], R14 ;  /* 0x002cc00e01007387 */ /* 0x008fe80000100a00 */
[----:B--2---:R-:W-:Y:S04]  /*b9e0*/  STL.64 [R1+0x2cb8], R12 ;  /* 0x002cb80c01007387 */ /* 0x004fe80000100a00 */
[----:B------:R-:W0:Y:S04]  /*b9f0*/  LDSM.16.M88.4 R12, [R2+UR5+0x27000] ;  /* 0x02700005020c783b */ /* 0x000e280008000200 */
[----:B------:R-:W-:Y:S04]  /*ba00*/  STL [R1+0x2c2c], R29 ;  /* 0x002c2c1d01007387 */ /* 0x000fe80000100800 */
[----:B------:R-:W-:Y:S04]  /*ba10*/  STL.64 [R1+0x128], R10 ;  /* 0x0001280a01007387 */ /* 0x000fe80000100a00 */
[----:B-1----:R-:W-:Y:S04]  /*ba20*/  STL.64 [R1+0x2d18], R22 ;  /* 0x002d181601007387 */ /* 0x002fe80000100a00 */
[----:B------:R1:W-:Y:S04]  /*ba30*/  STL.64 [R1+0x2d10], R20 ;  /* 0x002d101401007387 */ /* 0x0003e80000100a00 */
[----:B------:R-:W2:Y:S04]  /*ba40*/  LDSM.16.M88.4 R8, [R2+UR5+0x2a000] ;  /* 0x02a000050208783b */ /* 0x000ea80008000200 */
[----:B-1----:R-:W3:Y:S04]  /*ba50*/  LDL.LU R20, [R1+0x180] ;  /* 0x0001800001147983 */ /* 0x002ee80000300800 */
[----:B------:R-:W3:Y:S04]  /*ba60*/  LDL.LU R21, [R1+0x184] ;  /* 0x0001840001157983 */ /* 0x000ee80000300800 */
[----:B------:R-:W3:Y:S04]  /*ba70*/  LDL.LU R22, [R1+0x188] ;  /* 0x0001880001167983 */ /* 0x000ee80000300800 */
[----:B------:R-:W3:Y:S04]  /*ba80*/  LDL.LU R23, [R1+0x18c] ;  /* 0x00018c0001177983 */ /* 0x000ee80000300800 */
[----:B0-----:R-:W-:Y:S04]  /*ba90*/  STL.64 [R1+0x118], R14 ;  /* 0x0001180e01007387 */ /* 0x001fe80000100a00 */
[----:B------:R0:W-:Y:S02]  /*baa0*/  STL.64 [R1+0x2cd0], R12 ;  /* 0x002cd00c01007387 */ /* 0x0001e40000100a00 */
[----:B0-----:R-:W-:Y:S01]  /*bab0*/  MOV R12, R18 ;  /* 0x00000012000c7202 */ /* 0x001fe20000000f00 */
[----:B------:R-:W-:-:S05]  /*bac0*/  IMAD.MOV.U32 R13, RZ, RZ, R0 ;  /* 0x000000ffff0d7224 */ /* 0x000fca00078e0000 */
[----:B------:R0:W-:Y:S04]  /*bad0*/  STL.64 [R1+0x2ce8], R12 ;  /* 0x002ce80c01007387 */ /* 0x0001e80000100a00 */
[----:B0-----:R-:W2:Y:S04]  /*bae0*/  LDL.LU R12, [R1+0x160] ;  /* 0x00016000010c7983 */ /* 0x001ea80000300800 */
[----:B------:R-:W2:Y:S04]  /*baf0*/  LDL.LU R13, [R1+0x164] ;  /* 0x00016400010d7983 */ /* 0x000ea80000300800 */
[----:B------:R-:W2:Y:S04]  /*bb00*/  LDL.LU R14, [R1+0x168] ;  /* 0x00016800010e7983 */ /* 0x000ea80000300800 */
[----:B------:R-:W2:Y:S01]  /*bb10*/  LDL.LU R15, [R1+0x16c] ;  /* 0x00016c00010f7983 */ /* 0x000ea20000300800 */
[----:B---3--:R-:W-:Y:S03]  /*bb20*/  HMMA.16816.F32 R16, R4, R16, R20 ;  /* 0x000000100410723c */ /* 0x008fe60000001814 */
[----:B--2---:R-:W-:Y:S04]  /*bb30*/  STL.64 [R1+0x2d00], R14 ;  /* 0x002d000e01007387 */ /* 0x004fe80000100a00 */
[----:B------:R0:W-:Y:S04]  /*bb40*/  STL.64 [R1+0x2cf8], R12 ;  /* 0x002cf80c01007387 */ /* 0x0001e80000100a00 */
[----:B0-----:R-:W2:Y:S04]  /*bb50*/  LDL.LU R12, [R1+0x170] ;  /* 0x00017000010c7983 */ /* 0x001ea80000300800 */
[----:B------:R-:W2:Y:S04]  /*bb60*/  LDL.LU R13, [R1+0x174] ;  /* 0x00017400010d7983 */ /* 0x000ea80000300800 */
[----:B------:R-:W2:Y:S04]  /*bb70*/  LDL.LU R14, [R1+0x178] ;  /* 0x00017800010e7983 */ /* 0x000ea80000300800 */
[----:B------:R-:W2:Y:S04]  /*bb80*/  LDL.LU R15, [R1+0x17c] ;  /* 0x00017c00010f7983 */ /* 0x000ea80000300800 */
[----:B------:R-:W3:Y:S04]  /*bb90*/  LDL.LU.64 R22, [R1+0x2d18] ;  /* 0x002d180001167983 */ /* 0x000ee80000300a00 */
[----:B------:R-:W2:Y:S04]  /*bba0*/  LDL.LU.64 R20, [R1+0x2d10] ;  /* 0x002d100001147983 */ /* 0x000ea80000300a00 */
[----:B------:R0:W-:Y:S04]  /*bbb0*/  STL.64 [R1+0xb0], R16 ;  /* 0x0000b01001007387 */ /* 0x0001e80000100a00 */
[----:B0-----:R-:W4:Y:S04]  /*bbc0*/  LDL.LU.64 R16, [R1+0x2d08] ;  /* 0x002d080001107983 */ /* 0x001f280000300a00 */
[----:B---3--:R-:W-:Y:S04]  /*bbd0*/  STL.64 [R1+0x108], R22 ;  /* 0x0001081601007387 */ /* 0x008fe80000100a00 */
[----:B--2---:R0:W-:Y:S04]  /*bbe0*/  STL.64 [R1+0x2cc8], R20 ;  /* 0x002cc81401007387 */ /* 0x0041e80000100a00 */
[----:B0-----:R-:W2:Y:S04]  /*bbf0*/  LDL.LU R20, [R1+0x140] ;  /* 0x0001400001147983 */ /* 0x001ea80000300800 */
[----:B------:R-:W2:Y:S04]  /*bc00*/  LDL.LU R21, [R1+0x144] ;  /* 0x0001440001157983 */ /* 0x000ea80000300800 */
[----:B------:R-:W3:Y:S04]  /*bc10*/  LDL.LU R22, [R1+0x148] ;  /* 0x0001480001167983 */ /* 0x000ee80000300800 */
[----:B------:R-:W3:Y:S01]  /*bc20*/  LDL.LU R23, [R1+0x14c] ;  /* 0x00014c0001177983 */ /* 0x000ee20000300800 */
[----:B------:R-:W-:Y:S01]  /*bc30*/  MOV R29, R18 ;  /* 0x00000012001d7202 */ /* 0x000fe20000000f00 */
[----:B------:R-:W-:-:S02]  /*bc40*/  IMAD.MOV.U32 R0, RZ, RZ, R19 ;  /* 0x000000ffff007224 */ /* 0x000fc400078e0013 */
[C---:B----4-:R-:W-:Y:S01]  /*bc50*/  HMMA.16816.F32 R16, R4.reuse, R16, R12 ;  /* 0x000000100410723c */ /* 0x050fe2000000180c */
[----:B---3--:R-:W-:Y:S04]  /*bc60*/  STL.64 [R1+0x2ce0], R22 ;  /* 0x002ce01601007387 */ /* 0x008fe80000100a00 */
[----:B--2---:R0:W-:Y:S04]  /*bc70*/  STL.64 [R1+0x2cd8], R20 ;  /* 0x002cd81401007387 */ /* 0x0041e80000100a00 */
[----:B0-----:R-:W2:Y:S04]  /*bc80*/  LDL.LU R20, [R1+0x150] ;  /* 0x0001500001147983 */ /* 0x001ea80000300800 */
[----:B------:R-:W2:Y:S04]  /*bc90*/  LDL.LU R21, [R1+0x154] ;  /* 0x0001540001157983 */ /* 0x000ea80000300800 */
[----:B------:R-:W-:Y:S04]  /*bca0*/  STL.64 [R1+0xf8], R26 ;  /* 0x0000f81a01007387 */ /* 0x000fe80000100a00 */
[----:B------:R-:W-:Y:S04]  /*bcb0*/  STL.64 [R1+0xe8], R10 ;  /* 0x0000e80a01007387 */ /* 0x000fe80000100a00 */
[----:B------:R-:W-:Y:S04]  /*bcc0*/  STL [R1+0x2c34], R0 ;  /* 0x002c340001007387 */ /* 0x000fe80000100800 */
[----:B------:R-:W-:Y:S04]  /*bcd0*/  STL [R1+0x2c30], R29 ;  /* 0x002c301d01007387 */ /* 0x000fe80000100800 */
[----:B------:R-:W3:Y:S04]  /*bce0*/  LDL.LU.64 R14, [R1+0x2d00] ;  /* 0x002d0000010e7983 */ /* 0x000ee80000300a00 */
[----:B------:R-:W3:Y:S04]  /*bcf0*/  LDL.LU.64 R12, [R1+0x2cf8] ;  /* 0x002cf800010c7983 */ /* 0x000ee80000300a00 */
[----:B------:R0:W-:Y:S04]  /*bd00*/  STL.64 [R1+0xa0], R16 ;  /* 0x0000a01001007387 */ /* 0x0001e80000100a00 */
[----:B------:R3:W-:Y:S04]  /*bd10*/  STL.64 [R1+0xa8], R18 ;  /* 0x0000a81201007387 */ /* 0x0007e80000100a00 */
[----:B0-----:R-:W3:Y:S01]  /*bd20*/  LDL.LU.64 R16, [R1+0x2cf0] ;  /* 0x002cf00001107983 */ /* 0x001ee20000300a00 */
[----:B-----5:R-:W-:Y:S01]  /*bd30*/  MOV R22, R28 ;  /* 0x0000001c00167202 */ /* 0x020fe20000000f00 */
[----:B------:R-:W-:Y:S01]  /*bd40*/  IMAD.MOV.U32 R23, RZ, RZ, R3 ;  /* 0x000000ffff177224 */ /* 0x000fe200078e0003 */
[----:B---3--:R-:W-:Y:S01]  /*bd50*/  HMMA.16816.F32 R16, R4, R16, R12 ;  /* 0x000000100410723c */ /* 0x008fe2000000180c */
[----:B------:R-:W2:-:S15]  /*bd60*/  LDL.LU.64 R12, [R1+0x2ce8] ;  /* 0x002ce800010c7983 */ /* 0x000e9e0000300a00 */
[----:B------:R-:W-:-:S03]  /*bd70*/  NOP ;  /* 0x0000000000007918 */ /* 0x000fc60000000000 */
[----:B------:R-:W-:Y:S01]  /*bd80*/  IMAD.MOV.U32 R29, RZ, RZ, R19 ;  /* 0x000000ffff1d7224 */ /* 0x000fe200078e0013 */
[----:B------:R-:W-:Y:S01]  /*bd90*/  MOV R0, R18 ;  /* 0x0000001200007202 */ /* 0x000fe20000000f00 */
[----:B------:R-:W-:Y:S04]  /*bda0*/  STL.64 [R1+0x90], R16 ;  /* 0x0000901001007387 */ /* 0x000fe80000100a00 */
[----:B------:R-:W-:Y:S04]  /*bdb0*/  STL [R1+0x2c3c], R29 ;  /* 0x002c3c1d01007387 */ /* 0x000fe80000100800 */
[----:B------:R-:W-:Y:S04]  /*bdc0*/  STL [R1+0x2c38], R0 ;  /* 0x002c380001007387 */ /* 0x000fe80000100800 */
[----:B------:R-:W0:Y:S01]  /*bdd0*/  LDSM.16.M88.4 R16, [R2+UR5+0x2b000] ;  /* 0x02b000050210783b */ /* 0x000e220008000200 */
[----:B--2---:R-:W-:Y:S03]  /*bde0*/  HMMA.16816.F32 R12, R4, R12, R20 ;  /* 0x0000000c040c723c */ /* 0x004fe60000001814 */
[----:B------:R-:W2:Y:S04]  /*bdf0*/  LDL.LU.64 R22, [R1+0x2ce0] ;  /* 0x002ce00001167983 */ /* 0x000ea80000300a00 */
[----:B------:R-:W2:-:S12]  /*be00*/  LDL.LU.64 R20, [R1+0x2cd8] ;  /* 0x002cd80001147983 */ /* 0x000e980000300a00 */
[----:B------:R1:W-:Y:S04]  /*be10*/  STL.64 [R1+0x80], R12 ;  /* 0x0000800c01007387 */ /* 0x0003e80000100a00 */
[----:B-1----:R-:W2:Y:S01]  /*be20*/  LDL.LU.64 R12, [R1+0x2cd0] ;  /* 0x002cd000010c7983 */ /* 0x002ea20000300a00 */
[----:B------:R-:W-:Y:S01]  /*be30*/  MOV R29, R14 ;  /* 0x0000000e001d7202 */ /* 0x000fe20000000f00 */
[----:B------:R-:W-:Y:S02]  /*be40*/  IMAD.MOV.U32 R0, RZ, RZ, R15 ;  /* 0x000000ffff007224 */ /* 0x000fe400078e000f */
[----:B0-----:R-:W-:Y:S04]  /*be50*/  STL.64 [R1+0x178], R18 ;  /* 0x0001781201007387 */ /* 0x001fe80000100a00 */
[----:B------:R-:W-:Y:S04]  /*be60*/  STL [R1+0x2c44], R0 ;  /* 0x002c440001007387 */ /* 0x000fe80000100800 */
[----:B------:R-:W-:Y:S01]  /*be70*/  STL [R1+0x2c40], R29 ;  /* 0x002c401d01007387 */ /* 0x000fe20000100800 */
[----:B--2---:R-:W-:Y:S03]  /*be80*/  HMMA.16816.F32 R12, R4, R12, R20 ;  /* 0x0000000c040c723c */ /* 0x004fe60000001814 */
[----:B------:R-:W2:-:S15]  /*be90*/  LDL.LU.64 R20, [R1+0x2cc8] ;  /* 0x002cc80001147983 */ /* 0x000e9e0000300a00 */
[----:B------:R-:W-:Y:S01]  /*bea0*/  NOP ;  /* 0x0000000000007918 */ /* 0x000fe20000000000 */
[----:B------:R-:W-:Y:S04]  /*beb0*/  STL.64 [R1+0x70], R12 ;  /* 0x0000700c01007387 */ /* 0x000fe80000100a00 */
[----:B------:R0:W-:Y:S04]  /*bec0*/  STL.64 [R1+0x78], R14 ;  /* 0x0000780e01007387 */ /* 0x0001e80000100a00 */
[----:B0-----:R-:W2:Y:S04]  /*bed0*/  LDL.LU.64 R14, [R1+0x2cc0] ;  /* 0x002cc000010e7983 */ /* 0x001ea80000300a00 */
[----:B------:R-:W2:Y:S02]  /*bee0*/  LDL.LU.64 R12, [R1+0x2cb8] ;  /* 0x002cb800010c7983 */ /* 0x000ea40000300a00 */
[----:B--2---:R-:W-:Y:S02]  /*bef0*/  HMMA.16816.F32 R20, R4, R20, R12 ;  /* 0x000000140414723c */ /* 0x004fe4000000180c */
[----:B------:R-:W2:Y:S04]  /*bf00*/  LDL.LU.64 R14, [R1+0x2cb0] ;  /* 0x002cb000010e7983 */ /* 0x000ea80000300a00 */
[----:B------:R-:W2:-:S13]  /*bf10*/  LDL.LU.64 R12, [R1+0x2ca8] ;  /* 0x002ca800010c7983 */ /* 0x000e9a0000300a00 */
[----:B------:R-:W-:Y:S01]  /*bf20*/  MOV R0, R22 ;  /* 0x0000001600007202 */ /* 0x000fe20000000f00 */
[----:B------:R0:W-:Y:S01]  /*bf30*/  STL.64 [R1+0x60], R20 ;  /* 0x0000601401007387 */ /* 0x0001e20000100a00 */
[----:B------:R-:W-:-:S03]  /*bf40*/  IMAD.MOV.U32 R29, RZ, RZ, R23 ;  /* 0x000000ffff1d7224 */ /* 0x000fc600078e0017 */
[----:B------:R-:W3:Y:S04]  /*bf50*/  LDL.LU.64 R22, [R1+0x2ca0] ;  /* 0x002ca00001167983 */ /* 0x000ee80000300a00 */
[----:B0-----:R-:W3:Y:S04]  /*bf60*/  LDL.LU.64 R20, [R1+0x2c98] ;  /* 0x002c980001147983 */ /* 0x001ee80000300a00 */
[----:B------:R-:W-:Y:S04]  /*bf70*/  STL [R1+0x2c4c], R29 ;  /* 0x002c4c1d01007387 */ /* 0x000fe80000100800 */
[----:B------:R0:W-:Y:S01]  /*bf80*/  STL [R1+0x2c48], R0 ;  /* 0x002c480001007387 */ /* 0x0001e20000100800 */
[C---:B--2---:R-:W-:Y:S03]  /*bf90*/  HMMA.16816.F32 R24, R4.reuse, R24, R12 ;  /* 0x000000180418723c */ /* 0x044fe6000000180c */
[----:B------:R-:W2:Y:S04]  /*bfa0*/  LDL.LU.64 R14, [R1+0x2c90] ;  /* 0x002c9000010e7983 */ /* 0x000ea80000300a00 */
[----:B------:R-:W2:Y:S01]  /*bfb0*/  LDL.LU.64 R12, [R1+0x2c88] ;  /* 0x002c8800010c7983 */ /* 0x000ea20000300a00 */
[----:B---3--:R-:W-:Y:S11]  /*bfc0*/  HMMA.16816.F32 R8, R4, R8, R20 ;  /* 0x000000080408723c */ /* 0x008ff60000001814 */
[----:B------:R-:W-:Y:S04]  /*bfd0*/  STL.64 [R1+0x50], R24 ;  /* 0x0000501801007387 */ /* 0x000fe80000100a00 */
[----:B------:R-:W-:Y:S04]  /*bfe0*/  STL.64 [R1+0x58], R26 ;  /* 0x0000581a01007387 */ /* 0x000fe80000100a00 */
[----:B------:R-:W1:Y:S04]  /*bff0*/  LDSM.16.M88.4 R20, [R2+UR5+0x2c000] ;  /* 0x02c000050214783b */ /* 0x000e680008000200 */
[----:B------:R-:W3:Y:S01]  /*c000*/  LDSM.16.M88.4 R24, [R2+UR5+0x2d000] ;  /* 0x02d000050218783b */ /* 0x000ee20008000200 */
[----:B0-----:R-:W-:Y:S01]  /*c010*/  IMAD.MOV.U32 R0, RZ, RZ, R11 ;  /* 0x000000ffff007224 */ /* 0x001fe200078e000b */
[----:B------:R-:W-:-:S02]  /*c020*/  MOV R29, R10 ;  /* 0x0000000a001d7202 */ /* 0x000fc40000000f00 */
[----:B------:R-:W-:Y:S04]  /*c030*/  STL.64 [R1+0x30], R8 ;  /* 0x0000300801007387 */ /* 0x000fe80000100a00 */
[----:B------:R0:W-:Y:S04]  /*c040*/  STL [R1+0x2c54], R0 ;  /* 0x002c540001007387 */ /* 0x0001e80000100800 */
[----:B------:R4:W-:Y:S04]  /*c050*/  STL [R1+0x2c50], R29 ;  /* 0x002c501d01007387 */ /* 0x0009e80000100800 */
[----:B------:R-:W-:Y:S04]  /*c060*/  LDSM.16.M88.4 R8, [R2+UR5+0x2e000] ;  /* 0x02e000050208783b */ /* 0x000fe80008000200 */
[----:B-1----:R-:W-:Y:S04]  /*c070*/  STL.64 [R1+0x138], R22 ;  /* 0x0001381601007387 */ /* 0x002fe80000100a00 */
[----:B---3--:R-:W-:Y:S01]  /*c080*/  STL.64 [R1+0x148], R26 ;  /* 0x0001481a01007387 */ /* 0x008fe20000100a00 */
[----:B--2---:R-:W-:-:S15]  /*c090*/  HMMA.16816.F32 R16, R4, R16, R12 ;  /* 0x000000100410723c */ /* 0x004fde000000180c */
[----:B------:R-:W-:-:S04]  /*c0a0*/  NOP ;  /* 0x0000000000007918 */ /* 0x000fc80000000000 */
[----:B0-----:R-:W-:Y:S01]  /*c0b0*/  MOV R0, R16 ;  /* 0x0000001000007202 */ /* 0x001fe20000000f00 */
[----:B----4-:R-:W-:Y:S01]  /*c0c0*/  IMAD.MOV.U32 R29, RZ, RZ, R17 ;  /* 0x000000ffff1d7224 */ /* 0x010fe200078e0011 */
[----:B------:R-:W-:Y:S01]  /*c0d0*/  MOV R15, R18 ;  /* 0x00000012000f7202 */ /* 0x000fe20000000f00 */
[----:B------:R-:W-:Y:S02]  /*c0e0*/  IMAD.MOV.U32 R14, RZ, RZ, R19 ;  /* 0x000000ffff0e7224 */ /* 0x000fe400078e0013 */
[----:B------:R-:W0:Y:S04]  /*c0f0*/  LDSM.16.M88.4 R16, [R2+UR5+0x2f000] ;  /* 0x02f000050210783b */ /* 0x000e280008000200 */
[----:B0-----:R0:W-:Y:S01]  /*c100*/  STL.64 [R1+0x158], R18 ;  /* 0x0001581201007387 */ /* 0x0011e20000100a00 */
[----:B------:R-:W-:Y:S01]  /*c110*/  MOV R13, R16 ;  /* 0x00000010000d7202 */ /* 0x000fe20000000f00 */
[----:B------:R-:W-:-:S02]  /*c120*/  IMAD.MOV.U32 R12, RZ, RZ, R17 ;  /* 0x000000ffff0c7224 */ /* 0x000fc400078e0011 */
[----:B0-----:R-:W2:Y:S04]  /*c130*/  LDL.LU.64 R18, [R1+0x2c80] ;  /* 0x002c800001127983 */ /* 0x001ea80000300a00 */
[----:B------:R-:W2:Y:S04]  /*c140*/  LDL.LU.64 R16, [R1+0x2c78] ;  /* 0x002c780001107983 */ /* 0x000ea80000300a00 */
[----:B------:R0:W-:Y:S01]  /*c150*/  STL [R1+0x29e8], R2 ;  /* 0x0029e80201007387 */ /* 0x0001e20000100800 */
[----:B--2---:R-:W-:-:S15]  /*c160*/  HMMA.16816.F32 R20, R4, R20, R16 ;  /* 0x000000140414723c */ /* 0x004fde0000001810 */
[----:B------:R-:W-:-:S04]  /*c170*/  NOP ;  /* 0x0000000000007918 */ /* 0x000fc80000000000 */
[----:B------:R-:W-:Y:S01]  /*c180*/  MOV R16, R22 ;  /* 0x0000001600107202 */ /* 0x000fe20000000f00 */
[----:B0-----:R-:W-:Y:S01]  /*c190*/  IMAD.MOV.U32 R2, RZ, RZ, R23 ;  /* 0x000000ffff027224 */ /* 0x001fe200078e0017 */
[----:B------:R-:W-:Y:S01]  /*c1a0*/  MOV R18, R20 ;  /* 0x0000001400127202 */ /* 0x000fe20000000f00 */
[----:B------:R-:W-:Y:S01]  /*c1b0*/  IMAD.MOV.U32 R17, RZ, RZ, R21 ;  /* 0x000000ffff117224 */ /* 0x000fe200078e0015 */
[----:B------:R-:W2:Y:S04]  /*c1c0*/  LDL.LU.64 R22, [R1+0x2c70] ;  /* 0x002c700001167983 */ /* 0x000ea80000300a00 */
[----:B------:R-:W2:Y:S04]  /*c1d0*/  LDL.LU.64 R20, [R1+0x2c68] ;  /* 0x002c680001147983 */ /* 0x000ea80000300a00 */
[----:B------:R-:W3:Y:S01]  /*c1e0*/  LDL.LU.64 R26, [R1+0x2c60] ;  /* 0x002c6000011a7983 */ /* 0x000ee20000300a00 */
[----:B--2---:R-:W-:Y:S03]  /*c1f0*/  HMMA.16816.F32 R20, R4, R24, R20 ;  /* 0x000000180414723c */ /* 0x004fe60000001814 */
[----:B------:R-:W3:-:S15]  /*c200*/  LDL.LU.64 R24, [R1+0x2c58] ;  /* 0x002c580001187983 */ /* 0x000ede0000300a00 */
[----:B------:R-:W-:Y:S01]  /*c210*/  NOP ;  /* 0x0000000000007918 */ /* 0x000fe20000000000 */
[----:B------:R0:W-:Y:S04]  /*c220*/  STL.64 [R1+0x2af8], R22 ;  /* 0x002af81601007387 */ /* 0x0001e80000100a00 */
[----:B------:R-:W-:Y:S04]  /*c230*/  STL.64 [R1+0x2af0], R20 ;  /* 0x002af01401007387 */ /* 0x000fe80000100a00 */
[----:B0-----:R-:W2:Y:S04]  /*c240*/  LDL.LU R22, [R1+0x138] ;  /* 0x0001380001167983 */ /* 0x001ea80000300800 */
[----:B------:R-:W2:Y:S01]  /*c250*/  LDL.LU R23, [R1+0x13c] ;  /* 0x00013c0001177983 */ /* 0x000ea20000300800 */
[----:B------:R-:W-:Y:S01]  /*c260*/  MOV R28, R10 ;  /* 0x0000000a001c7202 */ /* 0x000fe20000000f00 */
[----:B------:R-:W-:-:S02]  /*c270*/  IMAD.MOV.U32 R3, RZ, RZ, R11 ;  /* 0x000000ffff037224 */ /* 0x000fc400078e000b */
[----:B---3--:R-:W-:Y:S01]  /*c280*/  HMMA.16816.F32 R8, R4, R8, R24 ;  /* 0x000000080408723c */ /* 0x008fe20000001818 */
[----:B--2---:R-:W-:-:S15]  /*c290*/  STL.64 [R1+0x2b08], R22 ;  /* 0x002b081601007387 */ /* 0x004fde0000100a00 */
[----:B------:R-:W-:-:S03]  /*c2a0*/  NOP ;  /* 0x0000000000007918 */ /* 0x000fc60000000000 */
[----:B------:R0:W-:Y:S04]  /*c2b0*/  STL.64 [R1+0x2ae8], R10 ;  /* 0x002ae80a01007387 */ /* 0x0001e80000100a00 */
[----:B------:R-:W-:Y:S04]  /*c2c0*/  STL.64 [R1+0x2ae0], R8 ;  /* 0x002ae00801007387 */ /* 0x000fe80000100a00 */
[----:B0-----:R-:W2:Y:S04]  /*c2d0*/  LDL.LU R10, [R1+0x148] ;  /* 0x00014800010a7983 */ /* 0x001ea80000300800 */
[----:B------:R-:W2:Y:S04]  /*c2e0*/  LDL.LU R11, [R1+0x14c] ;  /* 0x00014c00010b7983 */ /* 0x000ea80000300800 */
[----:B------:R-:W3:Y:S04]  /*c2f0*/  LDL.LU R22, [R1+0x178] ;  /* 0x0001780001167983 */ /* 0x000ee80000300800 */
[----:B------:R-:W3:Y:S04]  /*c300*/  LDL.LU R23, [R1+0x17c] ;  /* 0x00017c0001177983 */ /* 0x000ee80000300800 */
[----:B---3--:R0:W-:Y:S04]  /*c310*/  STL.64 [R1+0x2b20], R22 ;  /* 0x002b201601007387 */ /* 0x0081e80000100a00 */
[----:B--2---:R1:W-:Y:S04]  /*c320*/  STL.64 [R1+0x2b00], R10 ;  /* 0x002b000a01007387 */ /* 0x0043e80000100a00 */
[----:B0-----:R-:W2:Y:S04]  /*c330*/  LDL.LU R22, [R1+0xe8] ;  /* 0x0000e80001167983 */ /* 0x001ea80000300800 */
[----:B------:R-:W2:Y:S01]  /*c340*/  LDL.LU R23, [R1+0xec] ;  /* 0x0000ec0001177983 */ /* 0x000ea20000300800 */
[----:B-1----:R-:W-:Y:S01]  /*c350*/  MOV R10, R16 ;  /* 0x00000010000a7202 */ /* 0x002fe20000000f00 */
[----:B------:R-:W-:Y:S01]  /*c360*/  IMAD.MOV.U32 R11, RZ, RZ, R2 ;  /* 0x000000ffff0b7224 */ /* 0x000fe200078e0002 */
[----:B------:R-:W-:Y:S01]  /*c370*/  MOV R8, R18 ;  /* 0x0000001200087202 */ /* 0x000fe20000000f00 */
[----:B------:R-:W-:Y:S01]  /*c380*/  IMAD.MOV.U32 R9, RZ, RZ, R17 ;  /* 0x000000ffff097224 */ /* 0x000fe200078e0011 */
[----:B--2---:R-:W-:Y:S04]  /*c390*/  STL.64 [R1+0x2b38], R22 ;  /* 0x002b381601007387 */ /* 0x004fe80000100a00 */
[----:B------:R-:W-:Y:S04]  /*c3a0*/  STL.64 [R1+0x2b18], R10 ;  /* 0x002b180a01007387 */ /* 0x000fe80000100a00 */
[----:B------:R0:W-:Y:S02]  /*c3b0*/  STL.64 [R1+0x2b10], R8 ;  /* 0x002b100801007387 */ /* 0x0001e40000100a00 */
[----:B0-----:R-:W-:Y:S01]  /*c3c0*/  MOV R8, R0 ;  /* 0x0000000000087202 */ /* 0x001fe20000000f00 */
[----:B------:R-:W-:Y:S01]  /*c3d0*/  IMAD.MOV.U32 R9, RZ, RZ, R29 ;  /* 0x000000ffff097224 */ /* 0x000fe200078e001d */
[----:B------:R-:W2:Y:S04]  /*c3e0*/  LDL.LU R0, [R1+0x2c54] ;  /* 0x002c540001007983 */ /* 0x000ea80000300800 */
[----:B------:R-:W3:Y:S04]  /*c3f0*/  LDL.LU R29, [R1+0x2c50] ;  /* 0x002c5000011d7983 */ /* 0x000ee80000300800 */
[----:B------:R-:W4:Y:S04]  /*c400*/  LDL.LU R22, [R1+0xf8] ;  /* 0x0000f80001167983 */ /* 0x000f280000300800 */
[----:B------:R-:W4:Y:S01]  /*c410*/  LDL.LU R23, [R1+0xfc] ;  /* 0x0000fc0001177983 */ /* 0x000f220000300800 */
[----:B------:R-:W-:Y:S01]  /*c420*/  MOV R10, R15 ;  /* 0x0000000f000a7202 */ /* 0x000fe20000000f00 */
[----:B------:R-:W-:-:S02]  /*c430*/  IMAD.MOV.U32 R11, RZ, RZ, R14 ;  /* 0x000000ffff0b7224 */ /* 0x000fc400078e000e */
[----:B----4-:R-:W-:Y:S04]  /*c440*/  STL.64 [R1+0x2b50], R22 ;  /* 0x002b501601007387 */ /* 0x010fe80000100a00 */
[----:B------:R3:W-:Y:S04]  /*c450*/  STL.64 [R1+0x2b30], R10 ;  /* 0x002b300a01007387 */ /* 0x0007e80000100a00 */
[----:B------:R0:W-:Y:S01]  /*c460*/  STL.64 [R1+0x2b28], R8 ;  /* 0x002b280801007387 */ /* 0x0001e20000100a00 */
[----:B---3--:R-:W-:Y:S01]  /*c470*/  MOV R10, R29 ;  /* 0x0000001d000a7202 */ /* 0x008fe20000000f00 */
[----:B--2---:R-:W-:-:S02]  /*c480*/  IMAD.MOV.U32 R11, RZ, RZ, R0 ;  /* 0x000000ffff0b7224 */ /* 0x004fc400078e0000 */
[----:B0-----:R-:W2:Y:S04]  /*c490*/  LDL.LU R8, [R1+0x30] ;  /* 0x0000300001087983 */ /* 0x001ea80000300800 */
[----:B------:R-:W2:Y:S04]  /*c4a0*/  LDL.LU R9, [R1+0x34] ;  /* 0x0000340001097983 */ /* 0x000ea80000300800 */
[----:B------:R-:W3:Y:S04]  /*c4b0*/  LDL.LU R29, [R1+0x2c4c] ;  /* 0x002c4c00011d7983 */ /* 0x000ee80000300800 */
[----:B------:R-:W4:Y:S04]  /*c4c0*/  LDL.LU R0, [R1+0x2c48] ;  /* 0x002c480001007983 */ /* 0x000f280000300800 */
[----:B------:R-:W5:Y:S04]  /*c4d0*/  LDL.LU R22, [R1+0x108] ;  /* 0x0001080001167983 */ /* 0x000f680000300800 */
[----:B------:R-:W5:Y:S04]  /*c4e0*/  LDL.LU R23, [R1+0x10c] ;  /* 0x00010c0001177983 */ /* 0x000f680000300800 */
[----:B-----5:R0:W-:Y:S04]  /*c4f0*/  STL.64 [R1+0x2b68], R22 ;  /* 0x002b681601007387 */ /* 0x0201e80000100a00 */
[----:B0-----:R-:W5:Y:S04]  /*c500*/  LDL.LU R22, [R1+0x118] ;  /* 0x0001180001167983 */ /* 0x001f680000300800 */
[----:B------:R-:W5:Y:S04]  /*c510*/  LDL.LU R23, [R1+0x11c] ;  /* 0x00011c0001177983 */ /* 0x000f680000300800 */
[----:B-----5:R-:W-:Y:S04]  /*c520*/  STL.64 [R1+0x2b80], R22 ;  /* 0x002b801601007387 */ /* 0x020fe80000100a00 */
[----:B------:R-:W-:Y:S04]  /*c530*/  STL.64 [R1+0x2b48], R10 ;  /* 0x002b480a01007387 */ /* 0x000fe80000100a00 */
[----:B--2---:R0:W-:Y:S04]  /*c540*/  STL.64 [R1+0x2b40], R8 ;  /* 0x002b400801007387 */ /* 0x0041e80000100a00 */
[----:B0-----:R-:W2:Y:S04]  /*c550*/  LDL.LU R8, [R1+0x50] ;  /* 0x0000500001087983 */ /* 0x001ea80000300800 */
[----:B------:R-:W2:Y:S04]  /*c560*/  LDL.LU R9, [R1+0x54] ;  /* 0x0000540001097983 */ /* 0x000ea80000300800 */
[----:B------:R-:W5:Y:S04]  /*c570*/  LDL.LU R10, [R1+0x58] ;  /* 0x00005800010a7983 */ /* 0x000f680000300800 */
[----:B------:R-:W5:Y:S04]  /*c580*/  LDL.LU R11, [R1+0x5c] ;  /* 0x00005c00010b7983 */ /* 0x000f680000300800 */
[----:B------:R-:W2:Y:S04]  /*c590*/  LDL.LU R22, [R1+0x128] ;  /* 0x0001280001167983 */ /* 0x000ea80000300800 */
[----:B------:R-:W2:Y:S04]  /*c5a0*/  LDL.LU R23, [R1+0x12c] ;  /* 0x00012c0001177983 */ /* 0x000ea80000300800 */
[----:B--2---:R-:W-:Y:S04]  /*c5b0*/  STL.64 [R1+0x2b98], R22 ;  /* 0x002b981601007387 */ /* 0x004fe80000100a00 */
[----:B-----5:R4:W-:Y:S04]  /*c5c0*/  STL.64 [R1+0x2b60], R10 ;  /* 0x002b600a01007387 */ /* 0x0209e80000100a00 */
[----:B------:R0:W-:Y:S01]  /*c5d0*/  STL.64 [R1+0x2b58], R8 ;  /* 0x002b580801007387 */ /* 0x0001e20000100a00 */
[----:B----4-:R-:W-:Y:S01]  /*c5e0*/  MOV R10, R0 ;  /* 0x00000000000a7202 */ /* 0x010fe20000000f00 */
[----:B---3--:R-:W-:-:S02]  /*c5f0*/  IMAD.MOV.U32 R11, RZ, RZ, R29 ;  /* 0x000000ffff0b7224 */ /* 0x008fc400078e001d */
[----:B0-----:R-:W2:Y:S04]  /*c600*/  LDL.LU R8, [R1+0x60] ;  /* 0x0000600001087983 */ /* 0x001ea80000300800 */
[----:B------:R-:W2:Y:S04]  /*c610*/  LDL.LU R9, [R1+0x64] ;  /* 0x0000640001097983 */ /* 0x000ea80000300800 */
[----:B------:R-:W3:Y:S04]  /*c620*/  LDL.LU R0, [R1+0x2c44] ;  /* 0x002c440001007983 */ /* 0x000ee80000300800 */
[----:B------:R-:W4:Y:S04]  /*c630*/  LDL.LU R29, [R1+0x2c40] ;  /* 0x002c4000011d7983 */ /* 0x000f280000300800 */
[----:B------:R-:W5:Y:S04]  /*c640*/  LDL.LU R22, [R1+0x1e8] ;  /* 0x0001e80001167983 */ /* 0x000f680000300800 */
        /* <DEDUP_REMOVED lines=10> */
[----:B--2---:R0:W-:Y:S04]  /*c6f0*/  STL.64 [R1+0x2bc8], R22 ;  /* 0x002bc81601007387 */ /* 0x0041e80000100a00 */
[----:B0-----:R-:W2:Y:S04]  /*c700*/  LDL.LU R22, [R1+0x198] ;  /* 0x0001980001167983 */ /* 0x001ea80000300800 */
        /* <DEDUP_REMOVED lines=13> */
[----:B------:R4:W-:Y:S04]  /*c7e0*/  STL.64 [R1+0x2ba8], R10 ;  /* 0x002ba80a01007387 */ /* 0x0009e80000100a00 */
[----:B--2---:R0:W-:Y:S01]  /*c7f0*/  STL.64 [R1+0x2ba0], R8 ;  /* 0x002ba00801007387 */ /* 0x0041e20000100a00 */
        /* <DEDUP_REMOVED lines=9> */
[----:B------:R-:W5:Y:S04]  /*c890*/  LDL.LU R18, [R1+0x1b8] ;  /* 0x0001b80001127983 */ /* 0x000f680000300800 */
[----:B------:R-:W5:Y:S04]  /*c8a0*/  LDL.LU R19, [R1+0x1bc] ;  /* 0x0001bc0001137983 */ /* 0x000f680000300800 */
[----:B-----5:R0:W-:Y:S04]  /*c8b0*/  STL.64 [R1+0x2c18], R18 ;  /* 0x002c181201007387 */ /* 0x0201e80000100a00 */
[----:B------:R-:W5:Y:S04]  /*c8c0*/  LDL.LU R16, [R1+0x10] ;  /* 0x0000100001107983 */ /* 0x000f680000300800 */
[----:B------:R-:W5:Y:S04]  /*c8d0*/  LDL.LU R17, [R1+0x14] ;  /* 0x0000140001117983 */ /* 0x000f680000300800 */
[----:B0-----:R-:W5:Y:S04]  /*c8e0*/  LDL.LU R18, [R1+0x18] ;  /* 0x0000180001127983 */ /* 0x001f680000300800 */
[----:B------:R-:W5:Y:S04]  /*c8f0*/  LDL.LU R19, [R1+0x1c] ;  /* 0x00001c0001137983 */ /* 0x000f680000300800 */
[----:B------:R-:W3:Y:S04]  /*c900*/  LDL.LU R20, [R1+0x40] ;  /* 0x0000400001147983 */ /* 0x000ee80000300800 */
[----:B------:R-:W3:Y:S04]  /*c910*/  LDL.LU R21, [R1+0x44] ;  /* 0x0000440001157983 */ /* 0x000ee80000300800 */
[----:B------:R-:W3:Y:S04]  /*c920*/  LDL.LU R22, [R1+0x48] ;  /* 0x0000480001167983 */ /* 0x000ee80000300800 */
[----:B------:R-:W3:Y:S04]  /*c930*/  LDL.LU R23, [R1+0x4c] ;  /* 0x00004c0001177983 */ /* 0x000ee80000300800 */
[----:B------:R-:W-:Y:S04]  /*c940*/  STL.64 [R1+0x2bc0], R10 ;  /* 0x002bc00a01007387 */ /* 0x000fe80000100a00 */
[----:B--2---:R0:W-:Y:S04]  /*c950*/  STL.64 [R1+0x2bb8], R8 ;  /* 0x002bb80801007387 */ /* 0x0041e80000100a00 */
[----:B0-----:R-:W2:Y:S04]  /*c960*/  LDL.LU R8, [R1+0xa0] ;  /* 0x0000a00001087983 */ /* 0x001ea80000300800 */
[----:B------:R-:W2:Y:S04]  /*c970*/  LDL.LU R9, [R1+0xa4] ;  /* 0x0000a40001097983 */ /* 0x000ea80000300800 */
[----:B------:R-:W2:Y:S04]  /*c980*/  LDL.LU R10, [R1+0xa8] ;  /* 0x0000a800010a7983 */ /* 0x000ea80000300800 */
[----:B------:R-:W2:Y:S04]  /*c990*/  LDL.LU R11, [R1+0xac] ;  /* 0x0000ac00010b7983 */ /* 0x000ea80000300800 */
[----:B--2---:R-:W-:Y:S04]  /*c9a0*/  STL.64 [R1+0x2bd8], R10 ;  /* 0x002bd80a01007387 */ /* 0x004fe80000100a00 */
[----:B------:R0:W-:Y:S04]  /*c9b0*/  STL.64 [R1+0x2bd0], R8 ;  /* 0x002bd00801007387 */ /* 0x0001e80000100a00 */
[----:B0-----:R-:W2:Y:S04]  /*c9c0*/  LDL.LU R8, [R1+0xb0] ;  /* 0x0000b00001087983 */ /* 0x001ea80000300800 */
[----:B------:R-:W2:Y:S01]  /*c9d0*/  LDL.LU R9, [R1+0xb4] ;  /* 0x0000b40001097983 */ /* 0x000ea20000300800 */
[----:B----4-:R-:W-:Y:S01]  /*c9e0*/  MOV R10, R29 ;  /* 0x0000001d000a7202 */ /* 0x010fe20000000f00 */
[----:B---3--:R-:W-:-:S02]  /*c9f0*/  IMAD.MOV.U32 R11, RZ, RZ, R0 ;  /* 0x000000ffff0b7224 */ /* 0x008fc400078e0000 */
[----:B------:R-:W3:Y:S04]  /*ca00*/  LDL.LU R29, [R1+0x2c2c] ;  /* 0x002c2c00011d7983 */ /* 0x000ee80000300800 */
[----:B------:R-:W4:Y:S04]  /*ca10*/  LDL.LU R0, [R1+0x2c28] ;  /* 0x002c280001007983 */ /* 0x000f280000300800 */
[----:B------:R-:W-:Y:S04]  /*ca20*/  STL.64 [R1+0x2bf0], R10 ;  /* 0x002bf00a01007387 */ /* 0x000fe80000100a00 */
[----:B--2---:R0:W-:Y:S04]  /*ca30*/  STL.64 [R1+0x2be8], R8 ;  /* 0x002be80801007387 */ /* 0x0041e80000100a00 */
[----:B0-----:R-:W2:Y:S04]  /*ca40*/  LDL.LU R8, [R1+0xc0] ;  /* 0x0000c00001087983 */ /* 0x001ea80000300800 */
[----:B------:R-:W2:Y:S04]  /*ca50*/  LDL.LU R9, [R1+0xc4] ;  /* 0x0000c40001097983 */ /* 0x000ea80000300800 */
[----:B------:R-:W2:Y:S01]  /*ca60*/  LDL.LU R10, [R1+0xc8] ;  /* 0x0000c800010a7983 */ /* 0x000ea20000300800 */
[----:B---3--:R-:W-:-:S03]  /*ca70*/  MOV R11, R29 ;  /* 0x0000001d000b7202 */ /* 0x008fc60000000f00 */
[----:B------:R-:W3:Y:S04]  /*ca80*/  LDL.LU R29, [R1+0x2c24] ;  /* 0x002c2400011d7983 */ /* 0x000ee80000300800 */
[----:B--2---:R4:W-:Y:S04]  /*ca90*/  STL.64 [R1+0x2c08], R10 ;  /* 0x002c080a01007387 */ /* 0x0049e80000100a00 */
[----:B------:R0:W-:Y:S01]  /*caa0*/  STL.64 [R1+0x2c00], R8 ;  /* 0x002c000801007387 */ /* 0x0001e20000100a00 */
[----:B----4-:R-:W-:-:S03]  /*cab0*/  IMAD.MOV.U32 R10, RZ, RZ, R0 ;  /* 0x000000ffff0a7224 */ /* 0x010fc600078e0000 */
[----:B0-----:R-:W2:Y:S04]  /*cac0*/  LDL.LU R8, [R1+0xd0] ;  /* 0x0000d00001087983 */ /* 0x001ea80000300800 */
[----:B------:R-:W2:Y:S04]  /*cad0*/  LDL.LU R9, [R1+0xd4] ;  /* 0x0000d40001097983 */ /* 0x000ea80000300800 */
[----:B------:R-:W4:Y:S01]  /*cae0*/  LDL.LU R0, [R1+0x2c20] ;  /* 0x002c200001007983 */ /* 0x000f220000300800 */
[----:B------:R-:W-:Y:S01]  /*caf0*/  MOV R24, R13 ;  /* 0x0000000d00187202 */ /* 0x000fe20000000f00 */
[----:B------:R-:W-:-:S02]  /*cb00*/  IMAD.MOV.U32 R25, RZ, RZ, R12 ;  /* 0x000000ffff197224 */ /* 0x000fc400078e000c */
[----:B------:R-:W2:Y:S04]  /*cb10*/  LDL.LU R11, [R1+0xdc] ;  /* 0x0000dc00010b7983 */ /* 0x000ea80000300800 */
[----:B---3--:R-:W-:Y:S01]  /*cb20*/  LDSM.16.MT88.4 R12, [R29+0x6000] ;  /* 0x006000001d0c783b */ /* 0x008fe20000004200 */
[----:B-----5:R-:W-:Y:S03]  /*cb30*/  HMMA.16816.F32 R4, R4, R24, R16 ;  /* 0x000000180404723c */ /* 0x020fe60000001810 */
[----:B------:R-:W-:-:S15]  /*cb40*/  LDSM.16.MT88.4 R24, [R29+0x8000] ;  /* 0x008000001d18783b */ /* 0x000fde0000004200 */
[----:B------:R-:W-:Y:S01]  /*cb50*/  NOP ;  /* 0x0000000000007918 */ /* 0x000fe20000000000 */
[----:B------:R-:W-:Y:S04]  /*cb60*/  STL.64 [R1+0x2ad8], R6 ;  /* 0x002ad80601007387 */ /* 0x000fe80000100a00 */
[----:B------:R-:W-:Y:S04]  /*cb70*/  STL.64 [R1+0x2ad0], R4 ;  /* 0x002ad00401007387 */ /* 0x000fe80000100a00 */
[----:B------:R-:W-:Y:S04]  /*cb80*/  STL [R1+0x2ab8], R29 ;  /* 0x002ab81d01007387 */ /* 0x000fe80000100800 */
[----:B----4-:R-:W0:Y:S04]  /*cb90*/  LDSM.16.M88.4 R16, [R0+UR5+0x20080] ;  /* 0x020080050010783b */ /* 0x010e280008000200 */
[----:B0-----:R0:W-:Y:S04]  /*cba0*/  STL.64 [R1+0x248], R18 ;  /* 0x0002481201007387 */ /* 0x0011e80000100a00 */
[----:B0-----:R-:W3:Y:S01]  /*cbb0*/  LDL.LU.64 R18, [R1+0x2c18] ;  /* 0x002c180001127983 */ /* 0x001ee20000300a00 */
[----:B------:R-:W-:Y:S01]  /*cbc0*/  MOV R4, R16 ;  /* 0x0000001000047202 */ /* 0x000fe20000000f00 */
[----:B------:R-:W-:-:S02]  /*cbd0*/  IMAD.MOV.U32 R2, RZ, RZ, R17 ;  /* 0x000000ffff027224 */ /* 0x000fc400078e0011 */
[C---:B---3--:R-:W-:Y:S01]  /*cbe0*/  HMMA.16816.F32 R16, R12.reuse, R18, R20 ;  /* 0x000000120c10723c */ /* 0x048fe20000001814 */
[----:B------:R-:W2:Y:S07]  /*cbf0*/  LDL.LU.64 R22, [R1+0x2c10] ;  /* 0x002c100001167983 */ /* 0x000eae0000300a00 */
[----:B--2---:R-:W-:Y:S01]  /*cc00*/  HMMA.16816.F32 R20, R12, R22, R8 ;  /* 0x000000160c14723c */ /* 0x004fe20000001808 */
[----:B------:R-:W2:Y:S04]  /*cc10*/  LDL.LU.64 R10, [R1+0x2c08] ;  /* 0x002c0800010a7983 */ /* 0x000ea80000300a00 */
[----:B------:R-:W2:-:S14]  /*cc20*/  LDL.LU.64 R8, [R1+0x2c00] ;  /* 0x002c000001087983 */ /* 0x000e9c0000300a00 */
[----:B------:R-:W-:Y:S01]  /*cc30*/  STL.64 [R1+0x1d0], R20 ;  /* 0x0001d01401007387 */ /* 0x000fe20000100a00 */
[----:B------:R-:W-:-:S03]  /*cc40*/  MOV R29, R23 ;  /* 0x00000017001d7202 */ /* 0x000fc60000000f00 */
[----:B------:R0:W-:Y:S04]  /*cc50*/  STL [R1+0x1d8], R22 ;  /* 0x0001d81601007387 */ /* 0x0001e80000100800 */
[----:B0-----:R-:W2:Y:S04]  /*cc60*/  LDL.LU.64 R22, [R1+0x2bf8] ;  /* 0x002bf80001167983 */ /* 0x001ea80000300a00 */
[----:B------:R-:W-:Y:S01]  /*cc70*/  STL [R1+0x2abc], R29 ;  /* 0x002abc1d01007387 */ /* 0x000fe20000100800 */
[----:B--2---:R-:W-:Y:S03]  /*cc80*/  HMMA.16816.F32 R20, R12, R22, R8 ;  /* 0x000000160c14723c */ /* 0x004fe60000001808 */
[----:B------:R-:W2:Y:S04]  /*cc90*/  LDL.LU.64 R10, [R1+0x2bf0] ;  /* 0x002bf000010a7983 */ /* 0x000ea80000300a00 */
[----:B------:R-:W2:-:S12]  /*cca0*/  LDL.LU.64 R8, [R1+0x2be8] ;  /* 0x002be80001087983 */ /* 0x000e980000300a00 */
[----:B------:R-:W-:Y:S04]  /*ccb0*/  STL.64 [R1+0x10], R20 ;  /* 0x0000101401007387 */ /* 0x000fe80000100a00 */
[----:B------:R0:W-:Y:S04]  /*ccc0*/  STL.64 [R1+0x18], R22 ;  /* 0x0000181601007387 */ /* 0x0001e80000100a00 */
[----:B0-----:R-:W2:Y:S02]  /*ccd0*/  LDL.LU.64 R22, [R1+0x2be0] ;  /* 0x002be00001167983 */ /* 0x001ea40000300a00 */
[----:B--2---:R-:W-:Y:S02]  /*cce0*/  HMMA.16816.F32 R20, R12, R22, R8 ;  /* 0x000000160c14723c */ /* 0x004fe40000001808 */
[----:B------:R-:W2:Y:S04]  /*ccf0*/  LDL.LU.64 R10, [R1+0x2bd8] ;  /* 0x002bd800010a7983 */ /* 0x000ea80000300a00 */
[----:B------:R-:W2:-:S13]  /*cd00*/  LDL.LU.64 R8, [R1+0x2bd0] ;  /* 0x002bd00001087983 */ /* 0x000e9a0000300a00 */
[----:B------:R-:W-:Y:S01]  /*cd10*/  STL.64 [R1+0x1c0], R20 ;  /* 0x0001c01401007387 */ /* 0x000fe20000100a00 */
[----:B------:R-:W-:-:S03]  /*cd20*/  IMAD.MOV.U32 R29, RZ, RZ, R22 ;  /* 0x000000ffff1d7224 */ /* 0x000fc600078e0016 */
[----:B------:R0:W-:Y:S04]  /*cd30*/  STL [R1+0x1cc], R23 ;  /* 0x0001cc1701007387 */ /* 0x0001e80000100800 */
[----:B0-----:R-:W2:Y:S02]  /*cd40*/  LDL.LU.64 R22, [R1+0x2bc8] ;  /* 0x002bc80001167983 */ /* 0x001ea40000300a00 */
[----:B--2---:R-:W-:Y:S02]  /*cd50*/  HMMA.16816.F32 R20, R12, R22, R8 ;  /* 0x000000160c14723c */ /* 0x004fe40000001808 */
[----:B------:R-:W2:Y:S04]  /*cd60*/  LDL.LU.64 R10, [R1+0x2bc0] ;  /* 0x002bc000010a7983 */ /* 0x000ea80000300a00 */
[----:B------:R-:W2:-:S13]  /*cd70*/  LDL.LU.64 R8, [R1+0x2bb8] ;  /* 0x002bb80001087983 */ /* 0x000e9a0000300a00 */
[----:B------:R-:W-:Y:S04]  /*cd80*/  STL.64 [R1+0x1b0], R20 ;  /* 0x0001b01401007387 */ /* 0x000fe80000100a00 */
[----:B------:R0:W-:Y:S04]  /*cd90*/  STL.64 [R1+0x1b8], R22 ;  /* 0x0001b81601007387 */ /* 0x0001e80000100a00 */
[----:B0-----:R-:W2:Y:S02]  /*cda0*/  LDL.LU.64 R22, [R1+0x2bb0] ;  /* 0x002bb00001167983 */ /* 0x001ea40000300a00 */
[----:B--2---:R-:W-:Y:S02]  /*cdb0*/  HMMA.16816.F32 R20, R12, R22, R8 ;  /* 0x000000160c14723c */ /* 0x004fe40000001808 */
[----:B------:R-:W2:Y:S04]  /*cdc0*/  LDL.LU.64 R10, [R1+0x2ba8] ;  /* 0x002ba800010a7983 */ /* 0x000ea80000300a00 */
[----:B------:R-:W2:-:S13]  /*cdd0*/  LDL.LU.64 R8, [R1+0x2ba0] ;  /* 0x002ba00001087983 */ /* 0x000e9a0000300a00 */
[----:B------:R-:W-:Y:S04]  /*cde0*/  STL.64 [R1+0x1a0], R20 ;  /* 0x0001a01401007387 */ /* 0x000fe80000100a00 */
[----:B------:R0:W-:Y:S04]  /*cdf0*/  STL.64 [R1+0x1a8], R22 ;  /* 0x0001a81601007387 */ /* 0x0001e80000100a00 */
[----:B0-----:R-:W2:Y:S01]  /*ce00*/  LDL.LU.64 R22, [R1+0x2b98] ;  /* 0x002b980001167983 */ /* 0x001ea20000300a00 */
[----:B------:R-:W-:Y:S01]  /*ce10*/  MOV R6, R28 ;  /* 0x0000001c00067202 */ /* 0x000fe20000000f00 */
[----:B------:R-:W-:Y:S01]  /*ce20*/  IMAD.MOV.U32 R7, RZ, RZ, R3 ;  /* 0x000000ffff077224 */ /* 0x000fe200078e0003 */
[----:B--2---:R-:W-:Y:S01]  /*ce30*/  HMMA.16816.F32 R20, R12, R22, R8 ;  /* 0x000000160c14723c */ /* 0x004fe20000001808 */
[----:B------:R-:W2:Y:S04]  /*ce40*/  LDL.LU.64 R10, [R1+0x2b90] ;  /* 0x002b9000010a7983 */ /* 0x000ea80000300a00 */
[----:B------:R-:W2:-:S14]  /*ce50*/  LDL.LU.64 R8, [R1+0x2b88] ;  /* 0x002b880001087983 */ /* 0x000e9c0000300a00 */
[----:B------:R-:W-:Y:S01]  /*ce60*/  MOV R28, R22 ;  /* 0x00000016001c7202 */ /* 0x000fe20000000f00 */
[----:B------:R2:W-:Y:S01]  /*ce70*/  STL.64 [R1+0x190], R20 ;  /* 0x0001901401007387 */ /* 0x0005e20000100a00 */
[----:B------:R-:W-:-:S03]  /*ce80*/  IMAD.MOV.U32 R3, RZ, RZ, R23 ;  /* 0x000000ffff037224 */ /* 0x000fc600078e0017 */
[----:B------:R-:W2:Y:S02]  /*ce90*/  LDL.LU.64 R22, [R1+0x2b80] ;  /* 0x002b800001167983 */ /* 0x000ea40000300a00 */
        /* <DEDUP_REMOVED lines=31> */
[----:B------:R-:W2:-:S15]  /*d090*/  LDL.LU.64 R10, [R1+0x2b00] ;  /* 0x002b0000010a7983 */ /* 0x000e9e0000300a00 */
[----:B------:R-:W-:Y:S02]  /*d0a0*/  NOP ;  /* 0x0000000000007918 */ /* 0x000fe40000000000 */
[----:B------:R-:W-:Y:S04]  /*d0b0*/  STL.64 [R1+0x100], R20 ;  /* 0x0001001401007387 */ /* 0x000fe80000100a00 */
[----:B------:R0:W-:Y:S04]  /*d0c0*/  STL.64 [R1+0x108], R22 ;  /* 0x0001081601007387 */ /* 0x0001e80000100a00 */
[----:B0-----:R-:W2:Y:S04]  /*d0d0*/  LDL.LU.64 R22, [R1+0x2af8] ;  /* 0x002af80001167983 */ /* 0x001ea80000300a00 */
[----:B------:R-:W2:Y:S02]  /*d0e0*/  LDL.LU.64 R20, [R1+0x2af0] ;  /* 0x002af00001147983 */ /* 0x000ea40000300a00 */
[----:B--2---:R-:W-:Y:S02]  /*d0f0*/  HMMA.16816.F32 R20, R12, R10, R20 ;  /* 0x0000000a0c14723c */ /* 0x004fe40000001814 */
[----:B------:R-:W2:Y:S04]  /*d100*/  LDL.LU.64 R10, [R1+0x2ae8] ;  /* 0x002ae800010a7983 */ /* 0x000ea80000300a00 */
[----:B------:R-:W2:-:S13]  /*d110*/  LDL.LU.64 R8, [R1+0x2ae0] ;  /* 0x002ae00001087983 */ /* 0x000e9a0000300a00 */
[----:B------:R0:W-:Y:S04]  /*d120*/  STL.64 [R1+0xf0], R20 ;  /* 0x0000f01401007387 */ /* 0x0001e80000100a00 */
[----:B------:R-:W-:Y:S01]  /*d130*/  STL.64 [R1+0xf8], R22 ;  /* 0x0000f81601007387 */ /* 0x000fe20000100a00 */
[----:B0-----:R-:W-:Y:S01]  /*d140*/  MOV R20, R4 ;  /* 0x0000000400147202 */ /* 0x001fe20000000f00 */
[----:B--2---:R-:W-:Y:S02]  /*d150*/  HMMA.16816.F32 R8, R12, R6, R8 ;  /* 0x000000060c08723c */ /* 0x004fe40000001808 */
[----:B------:R-:W2:Y:S04]  /*d160*/  LDL.LU.64 R6, [R1+0x2ad8] ;  /* 0x002ad80001067983 */ /* 0x000ea80000300a00 */
[----:B------:R-:W2:-:S13]  /*d170*/  LDL.LU.64 R4, [R1+0x2ad0] ;  /* 0x002ad00001047983 */ /* 0x000e9a0000300a00 */
[----:B------:R-:W-:Y:S04]  /*d180*/  STL.64 [R1+0xd0], R8 ;  /* 0x0000d00801007387 */ /* 0x000fe80000100a00 */
[----:B------:R0:W-:Y:S04]  /*d190*/  STL.64 [R1+0xd8], R10 ;  /* 0x0000d80a01007387 */ /* 0x0001e80000100a00 */
[----:B0-----:R-:W2:Y:S04]  /*d1a0*/  LDL.LU R10, [R1+0x158] ;  /* 0x00015800010a7983 */ /* 0x001ea80000300800 */
[----:B------:R-:W2:Y:S04]  /*d1b0*/  LDL.LU R11, [R1+0x15c] ;  /* 0x00015c00010b7983 */ /* 0x000ea80000300800 */
[----:B------:R-:W-:Y:S01]  /*d1c0*/  STL.64 [R1+0x2ac8], R26 ;  /* 0x002ac81a01007387 */ /* 0x000fe20000100a00 */
[----:B------:R-:W-:Y:S01]  /*d1d0*/  IMAD.MOV.U32 R21, RZ, RZ, R2 ;  /* 0x000000ffff157224 */ /* 0x000fe200078e0002 */
[----:B--2---:R-:W-:Y:S02]  /*d1e0*/  HMMA.16816.F32 R8, R12, R10, R4 ;  /* 0x0000000a0c08723c */ /* 0x004fe40000001804 */
[----:B------:R-:W-:-:S15]  /*d1f0*/  LDSM.16.M88.4 R12, [R0+UR5+0x25080] ;  /* 0x02508005000c783b */ /* 0x000fde0008000200 */
[----:B------:R-:W-:Y:S02]  /*d200*/  NOP ;  /* 0x0000000000007918 */ /* 0x000fe40000000000 */
[----:B------:R-:W-:Y:S04]  /*d210*/  STL.64 [R1+0x30], R8 ;  /* 0x0000300801007387 */ /* 0x000fe80000100a00 */
[----:B------:R-:W-:Y:S04]  /*d220*/  STL.64 [R1+0x38], R10 ;  /* 0x0000380a01007387 */ /* 0x000fe80000100a00 */
[----:B------:R-:W0:Y:S01]  /*d230*/  LDSM.16.M88.4 R8, [R0+UR5+0x21080] ;  /* 0x021080050008783b */ /* 0x000e220008000200 */
[----:B------:R-:W-:Y:S03]  /*d240*/  HMMA.16816.F32 R4, R24, R20, R16 ;  /* 0x000000141804723c */ /* 0x000fe60000001810 */
[----:B------:R-:W-:Y:S04]  /*d250*/  STL.64 [R1+0x2ac0], R24 ;  /* 0x002ac01801007387 */ /* 0x000fe80000100a00 */
[----:B------:R-:W-:Y:S04]  /*d260*/  LDSM.16.M88.4 R24, [R0+UR5+0x27080] ;  /* 0x027080050018783b */ /* 0x000fe80008000200 */
[----:B------:R-:W-:Y:S08]  /*d270*/  LDSM.16.M88.4 R16, [R0+UR5+0x26080] ;  /* 0x026080050010783b */ /* 0x000ff00008000200 */
[----:B------:R-:W-:Y:S04]  /*d280*/  STL.64 [R1+0x29f8], R6 ;  /* 0x0029f80601007387 */ /* 0x000fe80000100a00 */
[----:B------:R0:W-:Y:S02]  /*d290*/  STL.64 [R1+0x29f0], R4 ;  /* 0x0029f00401007387 */ /* 0x0001e40000100a00 */
[----:B0-----:R-:W-:-:S02]  /*d2a0*/  MOV R5, R8 ;  /* 0x0000000800057202 */ /* 0x001fc40000000f00 */
[----:B------:R-:W-:Y:S01]  /*d2b0*/  STL.64 [R1+0x98], R10 ;  /* 0x0000980a01007387 */ /* 0x000fe20000100a00 */
[----:B------:R-:W-:-:S03]  /*d2c0*/  IMAD.MOV.U32 R4, RZ, RZ, R9 ;  /* 0x000000ffff047224 */ /* 0x000fc600078e0009 */
[----:B------:R-:W0:Y:S02]  /*d2d0*/  LDSM.16.M88.4 R8, [R0+UR5+0x22080] ;  /* 0x022080050008783b */ /* 0x000e240008000200 */
[----:B0-----:R-:W-:Y:S02]  /*d2e0*/  MOV R20, R8 ;  /* 0x0000000800147202 */ /* 0x001fe40000000f00 */
[----:B------:R-:W-:Y:S01]  /*d2f0*/  STL.64 [R1+0x88], R10 ;  /* 0x0000880a01007387 */ /* 0x000fe20000100a00 */
[----:B------:R-:W-:-:S03]  /*d300*/  IMAD.MOV.U32 R7, RZ, RZ, R9 ;  /* 0x000000ffff077224 */ /* 0x000fc600078e0009 */
[----:B------:R-:W0:Y:S01]  /*d310*/  LDSM.16.M88.4 R8, [R0+UR5+0x23080] ;  /* 0x023080050008783b */ /* 0x000e220008000200 */
[----:B------:R-:W-:Y:S01]  /*d320*/  IMAD.MOV.U32 R6, RZ, RZ, R24 ;  /* 0x000000ffff067224 */ /* 0x000fe200078e0018 */
[----:B0-----:R-:W-:Y:S01]  /*d330*/  MOV R22, R8 ;  /* 0x0000000800167202 */ /* 0x001fe20000000f00 */
[----:B------:R-:W-:Y:S01]  /*d340*/  IMAD.MOV.U32 R21, RZ, RZ, R9 ;  /* 0x000000ffff157224 */ /* 0x000fe200078e0009 */
[----:B------:R-:W-:Y:S01]  /*d350*/  STL [R1+0x78], R10 ;  /* 0x0000780a01007387 */ /* 0x000fe20000100800 */
[----:B------:R-:W-:-:S03]  /*d360*/  MOV R2, R11 ;  /* 0x0000000b00027202 */ /* 0x000fc60000000f00 */
[----:B------:R-:W0:Y:S04]  /*d370*/  LDSM.16.M88.4 R8, [R0+UR5+0x24080] ;  /* 0x024080050008783b */ /* 0x000e280008000200 */
[----:B------:R1:W-:Y:S04]  /*d380*/  STL [R1+0x2a28], R2 ;  /* 0x002a280201007387 */ /* 0x0003e80000100800 */
[----:B------:R2:W-:Y:S01]  /*d390*/  STL.64 [R1+0xb8], R26 ;  /* 0x0000b81a01007387 */ /* 0x0005e20000100a00 */
[----:B-1----:R-:W-:-:S03]  /*d3a0*/  MOV R2, R25 ;  /* 0x0000001900027202 */ /* 0x002fc60000000f00 */
[----:B--2---:R-:W2:Y:S04]  /*d3b0*/  LDL.LU.64 R26, [R1+0x2ac8] ;  /* 0x002ac800011a7983 */ /* 0x004ea80000300a00 */
[----:B------:R-:W2:Y:S04]  /*d3c0*/  LDL.LU.64 R24, [R1+0x2ac0] ;  /* 0x002ac00001187983 */ /* 0x000ea80000300a00 */
[----:B0-----:R-:W-:Y:S04]  /*d3d0*/  STL.64 [R1+0x68], R10 ;  /* 0x0000680a01007387 */ /* 0x001fe80000100a00 */
[----:B------:R-:W-:Y:S04]  /*d3e0*/  STL.64 [R1+0x2a80], R8 ;  /* 0x002a800801007387 */ /* 0x000fe80000100a00 */
[----:B------:R-:W0:Y:S04]  /*d3f0*/  LDSM.16.M88.4 R8, [R0+UR5+0x28080] ;  /* 0x028080050008783b */ /* 0x000e280008000200 */
[----:B------:R-:W-:Y:S04]  /*d400*/  STL.64 [R1+0x58], R14 ;  /* 0x0000580e01007387 */ /* 0x000fe80000100a00 */
[----:B------:R-:W-:Y:S04]  /*d410*/  STL.64 [R1+0x2a78], R12 ;  /* 0x002a780c01007387 */ /* 0x000fe80000100a00 */
[----:B------:R-:W-:Y:S04]  /*d420*/  LDSM.16.M88.4 R12, [R0+UR5+0x2c080] ;  /* 0x02c08005000c783b */ /* 0x000fe80008000200 */
        /* <DEDUP_REMOVED lines=9> */
[----:B0-----:R0:W-:Y:S04]  /*d4c0*/  STL.64 [R1+0x1e0], R8 ;  /* 0x0001e00801007387 */ /* 0x0011e80000100a00 */
[----:B------:R-:W-:Y:S04]  /*d4d0*/  STL.64 [R1+0x1e8], R10 ;  /* 0x0001e80a01007387 */ /* 0x000fe80000100a00 */
[----:B------:R-:W-:Y:S01]  /*d4e0*/  STL.64 [R1+0x1f0], R16 ;  /* 0x0001f01001007387 */ /* 0x000fe20000100a00 */
[----:B0-----:R-:W-:Y:S01]  /*d4f0*/  IMAD.MOV.U32 R8, RZ, RZ, R22 ;  /* 0x000000ffff087224 */ /* 0x001fe200078e0016 */
[----:B------:R-:W-:-:S02]  /*d500*/  MOV R9, R21 ;  /* 0x0000001500097202 */ /* 0x000fc40000000f00 */
[----:B------:R-:W-:Y:S04]  /*d510*/  STL.64 [R1+0x1f8], R18 ;  /* 0x0001f81201007387 */ /* 0x000fe80000100a00 */
[----:B------:R-:W-:Y:S04]  /*d520*/  STL.64 [R1+0x200], R12 ;  /* 0x0002000c01007387 */ /* 0x000fe80000100a00 */
[----:B------:R-:W-:Y:S04]  /*d530*/  STL.64 [R1+0x208], R14 ;  /* 0x0002080e01007387 */ /* 0x000fe80000100a00 */
[----:B------:R0:W-:Y:S02]  /*d540*/  STL.64 [R1+0x2a98], R8 ;  /* 0x002a980801007387 */ /* 0x0001e40000100a00 */
[----:B0-----:R-:W-:Y:S01]  /*d550*/  IMAD.MOV.U32 R8, RZ, RZ, R20 ;  /* 0x000000ffff087224 */ /* 0x001fe200078e0014 */
[----:B------:R-:W-:Y:S01]  /*d560*/  MOV R9, R7 ;  /* 0x0000000700097202 */ /* 0x000fe20000000f00 */
[----:B------:R-:W0:Y:S04]  /*d570*/  LDSM.16.M88.4 R20, [R0+UR5+0x2d080] ;  /* 0x02d080050014783b */ /* 0x000e280008000200 */
[----:B------:R-:W-:Y:S04]  /*d580*/  STL.64 [R1+0x2aa0], R8 ;  /* 0x002aa00801007387 */ /* 0x000fe80000100a00 */
[----:B------:R-:W3:Y:S04]  /*d590*/  LDL.LU R12, [R1+0x1b0] ;  /* 0x0001b000010c7983 */ /* 0x000ee80000300800 */
[----:B------:R-:W3:Y:S04]  /*d5a0*/  LDL.LU R13, [R1+0x1b4] ;  /* 0x0001b400010d7983 */ /* 0x000ee80000300800 */
[----:B------:R-:W4:Y:S04]  /*d5b0*/  LDL.LU R14, [R1+0x1b8] ;  /* 0x0001b800010e7983 */ /* 0x000f280000300800 */
[----:B------:R-:W4:Y:S04]  /*d5c0*/  LDL.LU R15, [R1+0x1bc] ;  /* 0x0001bc00010f7983 */ /* 0x000f280000300800 */
[----:B----4-:R1:W-:Y:S04]  /*d5d0*/  STL.64 [R1+0x2a90], R14 ;  /* 0x002a900e01007387 */ /* 0x0103e80000100a00 */
[----:B---3--:R3:W-:Y:S01]  /*d5e0*/  STL.64 [R1+0x2a88], R12 ;  /* 0x002a880c01007387 */ /* 0x0087e20000100a00 */
[----:B-1----:R-:W-:-:S03]  /*d5f0*/  MOV R14, R29 ;  /* 0x0000001d000e7202 */ /* 0x002fc60000000f00 */
[----:B---3--:R-:W3:Y:S04]  /*d600*/  LDL.LU R12, [R1+0x1c0] ;  /* 0x0001c000010c7983 */ /* 0x008ee80000300800 */
[----:B------:R-:W3:Y:S04]  /*d610*/  LDL.LU R13, [R1+0x1c4] ;  /* 0x0001c400010d7983 */ /* 0x000ee80000300800 */
[----:B------:R-:W4:Y:S04]  /*d620*/  LDL.LU R29, [R1+0x2abc] ;  /* 0x002abc00011d7983 */ /* 0x000f280000300800 */
[----:B------:R-:W5:Y:S01]  /*d630*/  LDL.LU R15, [R1+0x1cc] ;  /* 0x0001cc00010f7983 */ /* 0x000f620000300800 */
[----:B------:R-:W-:Y:S01]  /*d640*/  IMAD.MOV.U32 R11, RZ, RZ, R6 ;  /* 0x000000ffff0b7224 */ /* 0x000fe200078e0006 */
[----:B------:R-:W-:Y:S01]  /*d650*/  MOV R8, R5 ;  /* 0x0000000500087202 */ /* 0x000fe20000000f00 */
[----:B------:R-:W-:-:S02]  /*d660*/  IMAD.MOV.U32 R9, RZ, RZ, R4 ;  /* 0x000000ffff097224 */ /* 0x000fc400078e0004 */
[----:B------:R-:W1:Y:S04]  /*d670*/  LDSM.16.M88.4 R4, [R0+UR5+0x2e080] ;  /* 0x02e080050004783b */ /* 0x000e680008000200 */
[----:B-----5:R4:W-:Y:S04]  /*d680*/  STL.64 [R1+0x2ab0], R14 ;  /* 0x002ab00e01007387 */ /* 0x0209e80000100a00 */
[----:B---3--:R3:W-:Y:S01]  /*d690*/  STL.64 [R1+0x2aa8], R12 ;  /* 0x002aa80c01007387 */ /* 0x0087e20000100a00 */
[----:B----4-:R-:W-:-:S03]  /*d6a0*/  IMAD.MOV.U32 R15, RZ, RZ, R29 ;  /* 0x000000ffff0f7224 */ /* 0x010fc600078e001d */
[----:B---3--:R-:W2:Y:S04]  /*d6b0*/  LDL.LU R12, [R1+0x1d0] ;  /* 0x0001d000010c7983 */ /* 0x008ea80000300800 */
[----:B------:R-:W2:Y:S04]  /*d6c0*/  LDL.LU R13, [R1+0x1d4] ;  /* 0x0001d400010d7983 */ /* 0x000ea80000300800 */
[----:B------:R-:W2:Y:S04]  /*d6d0*/  LDL.LU R14, [R1+0x1d8] ;  /* 0x0001d800010e7983 */ /* 0x000ea80000300800 */
[----:B------:R-:W3:Y:S04]  /*d6e0*/  LDL.LU R29, [R1+0x2ab8] ;  /* 0x002ab800011d7983 */ /* 0x000ee80000300800 */
[----:B------:R-:W4:Y:S04]  /*d6f0*/  LDL.LU R16, [R1+0x1a0] ;  /* 0x0001a00001107983 */ /* 0x000f280000300800 */
[----:B0-----:R-:W-:Y:S04]  /*d700*/  STL.64 [R1+0x210], R20 ;  /* 0x0002101401007387 */ /* 0x001fe80000100a00 */
[----:B------:R-:W-:Y:S04]  /*d710*/  STL.64 [R1+0x218], R22 ;  /* 0x0002181601007387 */ /* 0x000fe80000100a00 */
[----:B-1----:R-:W-:Y:S04]  /*d720*/  STL.64 [R1+0x220], R4 ;  /* 0x0002200401007387 */ /* 0x002fe80000100a00 */
[----:B------:R-:W-:Y:S04]  /*d730*/  STL.64 [R1+0x228], R6 ;  /* 0x0002280601007387 */ /* 0x000fe80000100a00 */
[----:B------:R-:W-:Y:S04]  /*d740*/  LDSM.16.M88.4 R4, [R0+UR5+0x2f080] ;  /* 0x02f080050004783b */ /* 0x000fe80008000200 */
[----:B------:R-:W4:Y:S04]  /*d750*/  LDL.LU R17, [R1+0x1a4] ;  /* 0x0001a40001117983 */ /* 0x000f280000300800 */
[----:B------:R-:W4:Y:S04]  /*d760*/  LDL.LU R18, [R1+0x1a8] ;  /* 0x0001a80001127983 */ /* 0x000f280000300800 */
[----:B------:R-:W4:Y:S04]  /*d770*/  LDL.LU R19, [R1+0x1ac] ;  /* 0x0001ac0001137983 */ /* 0x000f280000300800 */
[----:B------:R-:W-:Y:S04]  /*d780*/  STL [R1+0x26b8], R0 ;  /* 0x0026b80001007387 */ /* 0x000fe80000100800 */
[----:B---3--:R-:W0:Y:S04]  /*d790*/  LDSM.16.MT88.4 R20, [R29+0xa000] ;  /* 0x00a000001d14783b */ /* 0x008e280000004200 */
[----:B------:R-:W-:Y:S04]  /*d7a0*/  STL [R1+0x2a2c], R29 ;  /* 0x002a2c1d01007387 */ /* 0x000fe80000100800 */
[----:B0-----:R-:W-:Y:S04]  /*d7b0*/  STL.64 [R1+0x2a08], R22 ;  /* 0x002a081601007387 */ /* 0x001fe80000100a00 */
[----:B------:R0:W-:Y:S02]  /*d7c0*/  STL.64 [R1+0x2a00], R20 ;  /* 0x002a001401007387 */ /* 0x0001e40000100a00 */
[----:B0-----:R-:W-:-:S02]  /*d7d0*/  MOV R20, R11 ;  /* 0x0000000b00147202 */ /* 0x001fc40000000f00 */
[----:B--2---:R-:W-:Y:S01]  /*d7e0*/  HMMA.16816.F32 R8, R24, R8, R12 ;  /* 0x000000081808723c */ /* 0x004fe2000000180c */
[----:B------:R-:W2:Y:S04]  /*d7f0*/  LDL.LU.64 R14, [R1+0x2ab0] ;  /* 0x002ab000010e7983 */ /* 0x000ea80000300a00 */
[----:B------:R-:W2:-:S14]  /*d800*/  LDL.LU.64 R12, [R1+0x2aa8] ;  /* 0x002aa800010c7983 */ /* 0x000e9c0000300a00 */
[----:B------:R0:W-:Y:S04]  /*d810*/  STL.64 [R1+0x20], R8 ;  /* 0x0000200801007387 */ /* 0x0001e80000100a00 */
[----:B------:R-:W-:Y:S04]  /*d820*/  STL [R1+0x28], R10 ;  /* 0x0000280a01007387 */ /* 0x000fe80000100800 */
[----:B0-----:R-:W3:Y:S04]  /*d830*/  LDL.LU.64 R8, [R1+0x2aa0] ;  /* 0x002aa00001087983 */ /* 0x001ee80000300a00 */
[----:B------:R-:W-:Y:S04]  /*d840*/  STL.64 [R1+0x238], R6 ;  /* 0x0002380601007387 */ /* 0x000fe80000100a00 */
[----:B------:R0:W-:Y:S04]  /*d850*/  STL.64 [R1+0x2a10], R4 ;  /* 0x002a100401007387 */ /* 0x0001e80000100a00 */
[----:B0-----:R-:W3:Y:S04]  /*d860*/  LDL.LU R4, [R1+0x10] ;  /* 0x0000100001047983 */ /* 0x001ee80000300800 */
[----:B------:R-:W3:Y:S04]  /*d870*/  LDL.LU R5, [R1+0x14] ;  /* 0x0000140001057983 */ /* 0x000ee80000300800 */
[----:B------:R-:W3:Y:S04]  /*d880*/  LDL.LU R6, [R1+0x18] ;  /* 0x0000180001067983 */ /* 0x000ee80000300800 */
[----:B------:R-:W3:Y:S01]  /*d890*/  LDL.LU R7, [R1+0x1c] ;  /* 0x00001c0001077983 */ /* 0x000ee20000300800 */
[----:B------:R-:W-:Y:S01]  /*d8a0*/  IMAD.MOV.U32 R21, RZ, RZ, R2 ;  /* 0x000000ffff157224 */ /* 0x000fe200078e0002 */
[----:B------:R-:W-:-:S02]  /*d8b0*/  MOV R2, R11 ;  /* 0x0000000b00027202 */ /* 0x000fc40000000f00 */
[----:B---3--:R-:W-:-:S15]  /*d8c0*/  HMMA.16816.F32 R8, R24, R8, R4 ;  /* 0x000000081808723c */ /* 0x008fde0000001804 */
[----:B------:R-:W-:-:S04]  /*d8d0*/  NOP ;  /* 0x0000000000007918 */ /* 0x000fc80000000000 */
[----:B------:R-:W-:Y:S01]  /*d8e0*/  IMAD.MOV.U32 R29, RZ, RZ, R9 ;  /* 0x000000ffff1d7224 */ /* 0x000fe200078e0009 */
[----:B------:R0:W-:Y:S04]  /*d8f0*/  STL [R1+0x10], R8 ;  /* 0x0000100801007387 */ /* 0x0001e80000100800 */
[----:B0-----:R-:W2:Y:S01]  /*d900*/  LDL.LU.64 R8, [R1+0x2a98] ;  /* 0x002a980001087983 */ /* 0x001ea20000300a00 */
[----:B------:R-:W-:Y:S01]  /*d910*/  MOV R7, R10 ;  /* 0x0000000a00077202 */ /* 0x000fe20000000f00 */
[----:B------:R-:W-:-:S05]  /*d920*/  IMAD.MOV.U32 R6, RZ, RZ, R11 ;  /* 0x000000ffff067224 */ /* 0x000fca00078e000b */
[----:B------:R-:W-:Y:S04]  /*d930*/  STL.64 [R1+0x2a60], R6 ;  /* 0x002a600601007387 */ /* 0x000fe80000100a00 */
[----:B------:R-:W3:Y:S04]  /*d940*/  LDL.LU R4, [R1+0x190] ;  /* 0x0001900001047983 */ /* 0x000ee80000300800 */
[----:B------:R-:W3:Y:S01]  /*d950*/  LDL.LU R5, [R1+0x194] ;  /* 0x0001940001057983 */ /* 0x000ee20000300800 */
[----:B--2---:R-:W-:Y:S03]  /*d960*/  HMMA.16816.F32 R8, R24, R8, R12 ;  /* 0x000000081808723c */ /* 0x004fe6000000180c */
[----:B------:R-:W2:Y:S04]  /*d970*/  LDL.LU.64 R14, [R1+0x2a90] ;  /* 0x002a9000010e7983 */ /* 0x000ea80000300a00 */
[----:B------:R-:W2:-:S12]  /*d980*/  LDL.LU.64 R12, [R1+0x2a88] ;  /* 0x002a8800010c7983 */ /* 0x000e980000300a00 */
[----:B------:R0:W-:Y:S04]  /*d990*/  STL.64 [R1], R8 ;  /* 0x0000000801007387 */ /* 0x0001e80000100a00 */
[----:B0-----:R-:W2:Y:S01]  /*d9a0*/  LDL.LU.64 R8, [R1+0x2a80] ;  /* 0x002a800001087983 */ /* 0x001ea20000300a00 */
[----:B------:R-:W-:Y:S01]  /*d9b0*/  MOV R6, R28 ;  /* 0x0000001c00067202 */ /* 0x000fe20000000f00 */
[----:B------:R-:W-:Y:S01]  /*d9c0*/  IMAD.MOV.U32 R7, RZ, RZ, R3 ;  /* 0x000000ffff077224 */ /* 0x000fe200078e0003 */
[----:B------:R-:W-:Y:S01]  /*d9d0*/  MOV R28, R10 ;  /* 0x0000000a001c7202 */ /* 0x000fe20000000f00 */
[----:B------:R-:W-:Y:S02]  /*d9e0*/  IMAD.MOV.U32 R3, RZ, RZ, R11 ;  /* 0x000000ffff037224 */ /* 0x000fe400078e000b */
[----:B--2---:R-:W-:Y:S01]  /*d9f0*/  HMMA.16816.F32 R8, R24, R8, R12 ;  /* 0x000000081808723c */ /* 0x004fe2000000180c */
[----:B------:R-:W4:-:S15]  /*da00*/  LDL.LU.64 R12, [R1+0x2a78] ;  /* 0x002a7800010c7983 */ /* 0x000f1e0000300a00 */
[----:B------:R-:W-:-:S03]  /*da10*/  NOP ;  /* 0x0000000000007918 */ /* 0x000fc60000000000 */
[----:B------:R0:W-:Y:S04]  /*da20*/  STL [R1+0x2964], R8 ;  /* 0x0029640801007387 */ /* 0x0001e80000100800 */
[----:B------:R1:W-:Y:S04]  /*da30*/  STL [R1+0x2960], R9 ;  /* 0x0029600901007387 */ /* 0x0003e80000100800 */
[----:B------:R-:W-:Y:S04]  /*da40*/  STL [R1+0x295c], R10 ;  /* 0x00295c0a01007387 */ /* 0x000fe80000100800 */
[----:B------:R-:W-:Y:S04]  /*da50*/  STL [R1+0x2958], R11 ;  /* 0x0029580b01007387 */ /* 0x000fe80000100800 */
[----:B0-----:R-:W2:Y:S04]  /*da60*/  LDL.LU R8, [R1+0xe0] ;  /* 0x0000e00001087983 */ /* 0x001ea80000300800 */
[----:B-1----:R-:W2:Y:S01]  /*da70*/  LDL.LU R9, [R1+0xe4] ;  /* 0x0000e40001097983 */ /* 0x002ea20000300800 */
[----:B----4-:R-:W-:Y:S03]  /*da80*/  HMMA.16816.F32 R12, R24, R12, R16 ;  /* 0x0000000c180c723c */ /* 0x010fe60000001810 */
[----:B------:R-:W3:-:S15]  /*da90*/  LDL.LU.64 R16, [R1+0x2a70] ;  /* 0x002a700001107983 */ /* 0x000ede0000300a00 */
[----:B------:R-:W-:Y:S01]  /*daa0*/  NOP ;  /* 0x0000000000007918 */ /* 0x000fe20000000000 */
[----:B------:R-:W-:Y:S04]  /*dab0*/  STL.64 [R1+0x2950], R14 ;  /* 0x0029500e01007387 */ /* 0x000fe80000100a00 */
[----:B------:R0:W-:Y:S04]  /*dac0*/  STL.64 [R1+0x2948], R12 ;  /* 0x0029480c01007387 */ /* 0x0001e80000100a00 */
[----:B0-----:R-:W4:Y:S04]  /*dad0*/  LDL.LU R12, [R1+0xa0] ;  /* 0x0000a000010c7983 */ /* 0x001f280000300800 */
[----:B------:R-:W4:Y:S04]  /*dae0*/  LDL.LU R13, [R1+0xa4] ;  /* 0x0000a400010d7983 */ /* 0x000f280000300800 */
[----:B------:R-:W4:Y:S04]  /*daf0*/  LDL.LU R14, [R1+0xa8] ;  /* 0x0000a800010e7983 */ /* 0x000f280000300800 */
[----:B------:R-:W4:Y:S01]  /*db00*/  LDL.LU R15, [R1+0xac] ;  /* 0x0000ac00010f7983 */ /* 0x000f220000300800 */
[C---:B---3--:R-:W-:Y:S03]  /*db10*/  HMMA.16816.F32 R16, R24.reuse, R16, R4 ;  /* 0x000000101810723c */ /* 0x048fe60000001804 */
[----:B------:R-:W3:Y:S04]  /*db20*/  LDL.LU R4, [R1+0x1e0] ;  /* 0x0001e00001047983 */ /* 0x000ee80000300800 */
[----:B------:R-:W3:Y:S01]  /*db30*/  LDL.LU R5, [R1+0x1e4] ;  /* 0x0001e40001057983 */ /* 0x000ee20000300800 */
[----:B----4-:R-:W-:-:S15]  /*db40*/  HMMA.16816.F32 R20, R24, R20, R12 ;  /* 0x000000141814723c */ /* 0x010fde000000180c */
[----:B------:R-:W-:-:S04]  /*db50*/  NOP ;  /* 0x0000000000007918 */ /* 0x000fc80000000000 */
[----:B------:R-:W-:Y:S01]  /*db60*/  IMAD.MOV.U32 R0, RZ, RZ, R23 ;  /* 0x000000ffff007224 */ /* 0x000fe200078e0017 */
[----:B------:R-:W-:Y:S01]  /*db70*/  MOV R12, R22 ;  /* 0x00000016000c7202 */ /* 0x000fe20000000f00 */
[----:B------:R-:W-:Y:S01]  /*db80*/  IMAD.MOV.U32 R13, RZ, RZ, R21 ;  /* 0x000000ffff0d7224 */ /* 0x000fe200078e0015 */
[----:B---3--:R0:W-:Y:S04]  /*db90*/  STL.64 [R1+0x2a68], R4 ;  /* 0x002a680401007387 */ /* 0x0081e80000100a00 */
[----:B0-----:R-:W3:Y:S04]  /*dba0*/  LDL.LU R4, [R1+0x150] ;  /* 0x0001500001047983 */ /* 0x001ee80000300800 */
[----:B------:R-:W3:Y:S04]  /*dbb0*/  LDL.LU R5, [R1+0x154] ;  /* 0x0001540001057983 */ /* 0x000ee80000300800 */
[----:B------:R-:W-:Y:S04]  /*dbc0*/  STL.64 [R1+0x2940], R18 ;  /* 0x0029401201007387 */ /* 0x000fe80000100a00 */
[----:B------:R0:W-:Y:S02]  /*dbd0*/  STL.64 [R1+0x2938], R16 ;  /* 0x0029381001007387 */ /* 0x0001e40000100a00 */
[----:B0-----:R-:W-:-:S02]  /*dbe0*/  MOV R16, R20 ;  /* 0x0000001400107202 */ /* 0x001fc40000000f00 */
[----:B------:R-:W4:Y:S04]  /*dbf0*/  LDL.LU R20, [R1+0x1f0] ;  /* 0x0001f00001147983 */ /* 0x000f280000300800 */
[----:B------:R-:W4:Y:S04]  /*dc00*/  LDL.LU R21, [R1+0x1f4] ;  /* 0x0001f40001157983 */ /* 0x000f280000300800 */
[----:B------:R-:W-:Y:S04]  /*dc10*/  STL [R1+0x2974], R0 ;  /* 0x0029740001007387 */ /* 0x000fe80000100800 */
[----:B------:R0:W-:Y:S04]  /*dc20*/  STL [R1+0x2970], R12 ;  /* 0x0029700c01007387 */ /* 0x0001e80000100800 */
[----:B------:R1:W-:Y:S04]  /*dc30*/  STL [R1+0x296c], R13 ;  /* 0x00296c0d01007387 */ /* 0x0003e80000100800 */
[----:B0-----:R-:W5:Y:S04]  /*dc40*/  LDL.LU R12, [R1+0x120] ;  /* 0x00012000010c7983 */ /* 0x001f680000300800 */
[----:B-1----:R-:W5:Y:S04]  /*dc50*/  LDL.LU R13, [R1+0x124] ;  /* 0x00012400010d7983 */ /* 0x002f680000300800 */
[----:B------:R-:W5:Y:S04]  /*dc60*/  LDL.LU R14, [R1+0x128] ;  /* 0x00012800010e7983 */ /* 0x000f680000300800 */
[----:B------:R-:W5:Y:S04]  /*dc70*/  LDL.LU R15, [R1+0x12c] ;  /* 0x00012c00010f7983 */ /* 0x000f680000300800 */
[----:B------:R0:W-:Y:S04]  /*dc80*/  STL [R1+0x2968], R16 ;  /* 0x0029681001007387 */ /* 0x0001e80000100800 */
[----:B0-----:R-:W2:Y:S04]  /*dc90*/  LDL.LU R16, [R1+0xc0] ;  /* 0x0000c00001107983 */ /* 0x001ea80000300800 */
[----:B------:R-:W2:Y:S04]  /*dca0*/  LDL.LU R17, [R1+0xc4] ;  /* 0x0000c40001117983 */ /* 0x000ea80000300800 */
[----:B------:R-:W2:Y:S04]  /*dcb0*/  LDL.LU R18, [R1+0xc8] ;  /* 0x0000c80001127983 */ /* 0x000ea80000300800 */
[----:B------:R-:W2:Y:S02]  /*dcc0*/  LDL.LU R19, [R1+0xcc] ;  /* 0x0000cc0001137983 */ /* 0x000ea40000300800 */
[----:B--2---:R-:W-:-:S15]  /*dcd0*/  HMMA.16816.F32 R16, R24, R8, R16 ;  /* 0x000000081810723c */ /* 0x004fde0000001810 */
[----:B------:R-:W-:-:S04]  /*dce0*/  NOP ;  /* 0x0000000000007918 */ /* 0x000fc80000000000 */
[----:B------:R0:W-:Y:S01]  /*dcf0*/  STL [R1+0xc4], R17 ;  /* 0x0000c41101007387 */ /* 0x0001e20000100800 */
[----:B------:R-:W-:-:S03]  /*dd00*/  MOV R11, R16 ;  /* 0x00000010000b7202 */ /* 0x000fc60000000f00 */
[----:B------:R-:W-:Y:S01]  /*dd10*/  STL [R1+0xc8], R18 ;  /* 0x0000c81201007387 */ /* 0x000fe20000100800 */
[----:B0-----:R-:W-:-:S05]  /*dd20*/  IMAD.MOV.U32 R17, RZ, RZ, R19 ;  /* 0x000000ffff117224 */ /* 0x001fca00078e0013 */
[----:B------:R0:W-:Y:S04]  /*dd30*/  STL [R1+0x297c], R17 ;  /* 0x00297c1101007387 */ /* 0x0001e80000100800 */
[----:B------:R-:W3:Y:S04]  /*dd40*/  LDL.LU R16, [R1+0x180] ;  /* 0x0001800001107983 */ /* 0x000ee80000300800 */
[----:B0-----:R-:W3:Y:S04]  /*dd50*/  LDL.LU R17, [R1+0x184] ;  /* 0x0001840001117983 */ /* 0x001ee80000300800 */
[----:B------:R-:W3:Y:S04]  /*dd60*/  LDL.LU R18, [R1+0x188] ;  /* 0x0001880001127983 */ /* 0x000ee80000300800 */
[----:B------:R-:W3:Y:S04]  /*dd70*/  LDL.LU R19, [R1+0x18c] ;  /* 0x00018c0001137983 */ /* 0x000ee80000300800 */
[----:B------:R-:W-:Y:S01]  /*dd80*/  STL [R1+0x2978], R11 ;  /* 0x0029780b01007387 */ /* 0x000fe20000100800 */
[----:B---3--:R-:W-:-:S15]  /*dd90*/  HMMA.16816.F32 R4, R24, R4, R16 ;  /* 0x000000041804723c */ /* 0x008fde0000001810 */
[----:B------:R-:W-:-:S04]  /*dda0*/  NOP ;  /* 0x0000000000007918 */ /* 0x000fc80000000000 */
[----:B------:R-:W-:Y:S01]  /*ddb0*/  IMAD.MOV.U32 R10, RZ, RZ, R7 ;  /* 0x000000ffff0a7224 */ /* 0x000fe200078e0007 */
[----:B------:R-:W-:Y:S01]  /*ddc0*/  MOV R9, R6 ;  /* 0x0000000600097202 */ /* 0x000fe20000000f00 */
[----:B------:R-:W-:Y:S01]  /*ddd0*/  IMAD.MOV.U32 R8, RZ, RZ, R5 ;  /* 0x000000ffff087224 */ /* 0x000fe200078e0005 */
[----:B------:R-:W-:Y:S02]  /*dde0*/  MOV R16, R4 ;  /* 0x0000000400107202 */ /* 0x000fe40000000f00 */
[----:B------:R-:W5:Y:S04]  /*ddf0*/  LDL.LU.64 R4, [R1+0x2a68] ;  /* 0x002a680001047983 */ /* 0x000f680000300a00 */
[----:B------:R-:W-:Y:S04]  /*de00*/  STL [R1+0x298c], R10 ;  /* 0x00298c0a01007387 */ /* 0x000fe80000100800 */
[----:B------:R-:W-:Y:S04]  /*de10*/  STL [R1+0x2988], R9 ;  /* 0x0029880901007387 */ /* 0x000fe80000100800 */
[----:B------:R0:W-:Y:S04]  /*de20*/  STL [R1+0x2984], R8 ;  /* 0x0029840801007387 */ /* 0x0001e80000100800 */
[----:B0-----:R-:W4:Y:S04]  /*de30*/  LDL.LU R8, [R1+0x110] ;  /* 0x0001100001087983 */ /* 0x001f280000300800 */
[----:B------:R-:W4:Y:S04]  /*de40*/  LDL.LU R9, [R1+0x114] ;  /* 0x0001140001097983 */ /* 0x000f280000300800 */
[----:B------:R-:W4:Y:S04]  /*de50*/  LDL.LU R10, [R1+0x118] ;  /* 0x00011800010a7983 */ /* 0x000f280000300800 */
[----:B------:R-:W4:Y:S04]  /*de60*/  LDL.LU R11, [R1+0x11c] ;  /* 0x00011c00010b7983 */ /* 0x000f280000300800 */
[----:B------:R0:W-:Y:S01]  /*de70*/  STL [R1+0x2980], R16 ;  /* 0x0029801001007387 */ /* 0x0001e20000100800 */
[----:B-----5:R-:W-:-:S15]  /*de80*/  HMMA.16816.F32 R4, R24, R4, R12 ;  /* 0x000000041804723c */ /* 0x020fde000000180c */
[----:B------:R-:W-:-:S04]  /*de90*/  NOP ;  /* 0x0000000000007918 */ /* 0x000fc80000000000 */
[----:B------:R-:W-:Y:S01]  /*dea0*/  MOV R19, R6 ;  /* 0x0000000600137202 */ /* 0x000fe20000000f00 */
[----:B------:R-:W-:Y:S02]  /*deb0*/  IMAD.MOV.U32 R18, RZ, RZ, R7 ;  /* 0x000000ffff127224 */ /* 0x000fe400078e0007 */
[----:B------:R-:W2:Y:S01]  /*dec0*/  LDL.LU.64 R6, [R1+0x2a60] ;  /* 0x002a600001067983 */ /* 0x000ea20000300a00 */
[----:B----4-:R-:W-:Y:S03]  /*ded0*/  HMMA.16816.F32 R20, R24, R20, R8 ;  /* 0x000000141814723c */ /* 0x010fe60000001808 */
[----:B------:R-:W-:Y:S01]  /*dee0*/  STL [R1+0x2998], R19 ;  /* 0x0029981301007387 */ /* 0x000fe20000100800 */
[----:B------:R-:W-:Y:S01]  /*def0*/  IMAD.MOV.U32 R13, RZ, RZ, R5 ;  /* 0x000000ffff0d7224 */ /* 0x000fe200078e0005 */
[----:B------:R-:W-:Y:S02]  /*df00*/  MOV R12, R4 ;  /* 0x00000004000c7202 */ /* 0x000fe40000000f00 */
[----:B------:R1:W-:Y:S04]  /*df10*/  STL [R1+0x2a58], R18 ;  /* 0x002a581201007387 */ /* 0x0003e80000100800 */
[----:B0-----:R-:W3:Y:S04]  /*df20*/  LDL.LU R16, [R1+0x100] ;  /* 0x0001000001107983 */ /* 0x001ee80000300800 */
[----:B------:R-:W3:Y:S04]  /*df30*/  LDL.LU R17, [R1+0x104] ;  /* 0x0001040001117983 */ /* 0x000ee80000300800 */
[----:B-1----:R-:W3:Y:S01]  /*df40*/  LDL.LU R18, [R1+0x108] ;  /* 0x0001080001127983 */ /* 0x002ee20000300800 */
[----:B------:R-:W-:Y:S01]  /*df50*/  MOV R15, R22 ;  /* 0x00000016000f7202 */ /* 0x000fe20000000f00 */
[----:B------:R-:W-:-:S02]  /*df60*/  IMAD.MOV.U32 R14, RZ, RZ, R23 ;  /* 0x000000ffff0e7224 */ /* 0x000fc400078e0017 */
[----:B------:R-:W3:Y:S04]  /*df70*/  LDL.LU R19, [R1+0x10c] ;  /* 0x00010c0001137983 */ /* 0x000ee80000300800 */
[----:B------:R-:W-:Y:S04]  /*df80*/  STL [R1+0x2994], R13 ;  /* 0x0029940d01007387 */ /* 0x000fe80000100800 */
[----:B------:R0:W-:Y:S04]  /*df90*/  STL [R1+0x2990], R12 ;  /* 0x0029900c01007387 */ /* 0x0001e80000100800 */
[----:B------:R1:W-:Y:S04]  /*dfa0*/  STL.64 [R1+0x2a40], R14 ;  /* 0x002a400e01007387 */ /* 0x0003e80000100a00 */
[----:B0-----:R-:W4:Y:S04]  /*dfb0*/  LDL.LU R12, [R1+0xf0] ;  /* 0x0000f000010c7983 */ /* 0x001f280000300800 */
[----:B------:R-:W4:Y:S04]  /*dfc0*/  LDL.LU R13, [R1+0xf4] ;  /* 0x0000f400010d7983 */ /* 0x000f280000300800 */
[----:B-1----:R-:W5:Y:S04]  /*dfd0*/  LDL.LU R14, [R1+0xf8] ;  /* 0x0000f800010e7983 */ /* 0x002f680000300800 */
[----:B------:R-:W5:Y:S01]  /*dfe0*/  LDL.LU R15, [R1+0xfc] ;  /* 0x0000fc00010f7983 */ /* 0x000f620000300800 */
[----:B------:R-:W-:Y:S01]  /*dff0*/  MOV R11, R20 ;  /* 0x00000014000b7202 */ /* 0x000fe20000000f00 */
[----:B------:R-:W-:-:S02]  /*e000*/  IMAD.MOV.U32 R0, RZ, RZ, R21 ;  /* 0x000000ffff007224 */ /* 0x000fc400078e0015 */
[----:B-----5:R-:W-:Y:S04]  /*e010*/  STL.64 [R1+0x2a50], R14 ;  /* 0x002a500e01007387 */ /* 0x020fe80000100a00 */
[----:B----4-:R0:W-:Y:S04]  /*e020*/  STL.64 [R1+0x2a48], R12 ;  /* 0x002a480c01007387 */ /* 0x0101e80000100a00 */
[----:B0-----:R-:W3:Y:S04]  /*e030*/  LDL.LU R12, [R1+0x200] ;  /* 0x00020000010c7983 */ /* 0x001ee80000300800 */
[----:B------:R-:W3:Y:S04]  /*e040*/  LDL.LU R13, [R1+0x204] ;  /* 0x00020400010d7983 */ /* 0x000ee80000300800 */
[----:B------:R-:W4:Y:S04]  /*e050*/  LDL.LU R20, [R1+0x30] ;  /* 0x0000300001147983 */ /* 0x000f280000300800 */
[----:B------:R-:W4:Y:S04]  /*e060*/  LDL.LU R21, [R1+0x34] ;  /* 0x0000340001157983 */ /* 0x000f280000300800 */
[----:B------:R-:W5:Y:S04]  /*e070*/  LDL.LU R22, [R1+0x38] ;  /* 0x0000380001167983 */ /* 0x000f680000300800 */
[----:B------:R-:W5:Y:S04]  /*e080*/  LDL.LU R23, [R1+0x3c] ;  /* 0x00003c0001177983 */ /* 0x000f680000300800 */
[----:B-----5:R-:W-:Y:S04]  /*e090*/  STL.64 [R1+0x2a20], R22 ;  /* 0x002a201601007387 */ /* 0x020fe80000100a00 */
[----:B----4-:R-:W-:Y:S04]  /*e0a0*/  STL.64 [R1+0x2a18], R20 ;  /* 0x002a181401007387 */ /* 0x010fe80000100a00 */
[----:B------:R-:W4:Y:S04]  /*e0b0*/  LDL.LU R4, [R1+0x220] ;  /* 0x0002200001047983 */ /* 0x000f280000300800 */
[----:B------:R-:W4:Y:S01]  /*e0c0*/  LDL.LU R5, [R1+0x224] ;  /* 0x0002240001057983 */ /* 0x000f220000300800 */
[----:B---3--:R-:W-:Y:S03]  /*e0d0*/  HMMA.16816.F32 R12, R24, R12, R16 ;  /* 0x0000000c180c723c */ /* 0x008fe60000001810 */
[----:B--2---:R-:W-:-:S15]  /*e0e0*/  STL.64 [R1+0x2a38], R6 ;  /* 0x002a380601007387 */ /* 0x004fde0000100a00 */
[----:B------:R-:W-:Y:S01]  /*e0f0*/  NOP ;  /* 0x0000000000007918 */ /* 0x000fe20000000000 */
[----:B------:R-:W-:Y:S01]  /*e100*/  MOV R16, R14 ;  /* 0x0000000e00107202 */ /* 0x000fe20000000f00 */
[----:B------:R-:W-:Y:S01]  /*e110*/  IMAD.MOV.U32 R17, RZ, RZ, R15 ;  /* 0x000000ffff117224 */ /* 0x000fe200078e000f */
[----:B------:R-:W-:Y:S01]  /*e120*/  MOV R9, R12 ;  /* 0x0000000c00097202 */ /* 0x000fe20000000f00 */
[----:B------:R-:W-:Y:S01]  /*e130*/  IMAD.MOV.U32 R8, RZ, RZ, R13 ;  /* 0x000000ffff087224 */ /* 0x000fe200078e000d */
[----:B----4-:R0:W-:Y:S04]  /*e140*/  STL.64 [R1+0x2a30], R4 ;  /* 0x002a300401007387 */ /* 0x0101e80000100a00 */
[----:B0-----:R-:W2:Y:S04]  /*e150*/  LDL.LU R4, [R1+0x210] ;  /* 0x0002100001047983 */ /* 0x001ea80000300800 */
[----:B------:R-:W2:Y:S04]  /*e160*/  LDL.LU R5, [R1+0x214] ;  /* 0x0002140001057983 */ /* 0x000ea80000300800 */
[----:B------:R-:W3:Y:S04]  /*e170*/  LDL.LU R20, [R1+0xd0] ;  /* 0x0000d00001147983 */ /* 0x000ee80000300800 */
[----:B------:R-:W3:Y:S04]  /*e180*/  LDL.LU R21, [R1+0xd4] ;  /* 0x0000d40001157983 */ /* 0x000ee80000300800 */
[----:B------:R-:W3:Y:S04]  /*e190*/  LDL.LU R22, [R1+0xd8] ;  /* 0x0000d80001167983 */ /* 0x000ee80000300800 */
[----:B------:R-:W3:Y:S04]  /*e1a0*/  LDL.LU R23, [R1+0xdc] ;  /* 0x0000dc0001177983 */ /* 0x000ee80000300800 */
[----:B------:R-:W4:Y:S04]  /*e1b0*/  LDL.LU R18, [R1+0x2a58] ;  /* 0x002a580001127983 */ /* 0x000f280000300800 */
[----:B------:R-:W2:Y:S04]  /*e1c0*/  LDL.LU.64 R14, [R1+0x2a50] ;  /* 0x002a5000010e7983 */ /* 0x000ea80000300a00 */
[----:B------:R-:W2:Y:S02]  /*e1d0*/  LDL.LU.64 R12, [R1+0x2a48] ;  /* 0x002a4800010c7983 */ /* 0x000ea40000300a00 */
[----:B--2---:R-:W-:Y:S02]  /*e1e0*/  HMMA.16816.F32 R4, R24, R4, R12 ;  /* 0x000000041804723c */ /* 0x004fe4000000180c */
[----:B------:R-:W2:-:S15]  /*e1f0*/  LDL.LU.64 R14, [R1+0x2a40] ;  /* 0x002a4000010e7983 */ /* 0x000e9e0000300a00 */
[----:B------:R-:W-:Y:S02]  /*e200*/  NOP ;  /* 0x0000000000007918 */ /* 0x000fe40000000000 */
[----:B------:R-:W-:Y:S01]  /*e210*/  IMAD.MOV.U32 R10, RZ, RZ, R7 ;  /* 0x000000ffff0a7224 */ /* 0x000fe200078e0007 */
[----:B------:R-:W-:Y:S01]  /*e220*/  MOV R12, R6 ;  /* 0x00000006000c7202 */ /* 0x000fe20000000f00 */
[----:B------:R-:W-:Y:S01]  /*e230*/  IMAD.MOV.U32 R13, RZ, RZ, R5 ;  /* 0x000000ffff0d7224 */ /* 0x000fe200078e0005 */
[----:B------:R-:W-:Y:S01]  /*e240*/  MOV R19, R4 ;  /* 0x0000000400137202 */ /* 0x000fe20000000f00 */
[----:B------:R-:W5:Y:S04]  /*e250*/  LDL.LU.64 R6, [R1+0x2a38] ;  /* 0x002a380001067983 */ /* 0x000f680000300a00 */
[----:B------:R-:W3:Y:S04]  /*e260*/  LDL.LU.64 R4, [R1+0x2a30] ;  /* 0x002a300001047983 */ /* 0x000ee80000300a00 */
[----:B------:R0:W-:Y:S04]  /*e270*/  STL.64 [R1+0x29c8], R10 ;  /* 0x0029c80a01007387 */ /* 0x0001e80000100a00 */
[----:B------:R-:W-:Y:S04]  /*e280*/  STL.64 [R1+0x29c0], R8 ;  /* 0x0029c00801007387 */ /* 0x000fe80000100a00 */
[----:B0-----:R-:W2:Y:S04]  /*e290*/  LDL.LU R10, [R1+0x98] ;  /* 0x00009800010a7983 */ /* 0x001ea80000300800 */
[----:B------:R-:W2:Y:S04]  /*e2a0*/  LDL.LU R11, [R1+0x9c] ;  /* 0x00009c00010b7983 */ /* 0x000ea80000300800 */
[----:B--2---:R0:W-:Y:S04]  /*e2b0*/  STL.64 [R1+0x29e0], R10 ;  /* 0x0029e00a01007387 */ /* 0x0041e80000100a00 */
[----:B0-----:R-:W2:Y:S04]  /*e2c0*/  LDL.LU R10, [R1+0x248] ;  /* 0x00024800010a7983 */ /* 0x001ea80000300800 */
[----:B------:R-:W2:Y:S04]  /*e2d0*/  LDL.LU R11, [R1+0x24c] ;  /* 0x00024c00010b7983 */ /* 0x000ea80000300800 */
[----:B------:R-:W-:Y:S04]  /*e2e0*/  STL.64 [R1+0x29b8], R14 ;  /* 0x0029b80e01007387 */ /* 0x000fe80000100a00 */
[----:B------:R0:W-:Y:S04]  /*e2f0*/  STL.64 [R1+0x29b0], R12 ;  /* 0x0029b00c01007387 */ /* 0x0001e80000100a00 */
[----:B0-----:R-:W2:Y:S01]  /*e300*/  LDL.LU R12, [R1+0x10] ;  /* 0x00001000010c7983 */ /* 0x001ea20000300800 */
[----:B-----5:R-:W-:Y:S01]  /*e310*/  IMAD.MOV.U32 R14, RZ, RZ, R7 ;  /* 0x000000ffff0e7224 */ /* 0x020fe200078e0007 */
[----:B------:R-:W-:-:S02]  /*e320*/  MOV R15, R6 ;  /* 0x00000006000f7202 */ /* 0x000fc40000000f00 */
[C---:B---3--:R-:W-:Y:S01]  /*e330*/  HMMA.16816.F32 R4, R24.reuse, R4, R20 ;  /* 0x000000041804723c */ /* 0x048fe20000001814 */
[----:B------:R-:W-:Y:S02]  /*e340*/  MOV R13, R29 ;  /* 0x0000001d000d7202 */ /* 0x000fe40000000f00 */
[----:B------:R-:W3:Y:S04]  /*e350*/  LDL.LU R29, [R1+0x2a2c] ;  /* 0x002a2c00011d7983 */ /* 0x000ee80000300800 */
[----:B------:R0:W-:Y:S02]  /*e360*/  STL.64 [R1+0x29d8], R14 ;  /* 0x0029d80e01007387 */ /* 0x0001e40000100a00 */
[----:B0-----:R-:W-:Y:S02]  /*e370*/  IMAD.MOV.U32 R15, RZ, RZ, R2 ;  /* 0x000000ffff0f7224 */ /* 0x001fe400078e0002 */
[----:B--2---:R0:W-:Y:S04]  /*e380*/  STL.64 [R1+0x29d0], R12 ;  /* 0x0029d00c01007387 */ /* 0x0041e80000100a00 */
[----:B0-----:R-:W2:Y:S04]  /*e390*/  LDL.LU R12, [R1+0x20] ;  /* 0x00002000010c7983 */ /* 0x001ea80000300800 */
[----:B------:R-:W2:Y:S04]  /*e3a0*/  LDL.LU R13, [R1+0x24] ;  /* 0x00002400010d7983 */ /* 0x000ea80000300800 */
[----:B------:R-:W2:Y:S04]  /*e3b0*/  LDL.LU R14, [R1+0x28] ;  /* 0x00002800010e7983 */ /* 0x000ea80000300800 */
[----:B------:R-:W5:Y:S04]  /*e3c0*/  LDL.LU R2, [R1+0x2a28] ;  /* 0x002a280001027983 */ /* 0x000f680000300800 */
[----:B----4-:R0:W-:Y:S04]  /*e3d0*/  STL.64 [R1+0x29a8], R18 ;  /* 0x0029a81201007387 */ /* 0x0101e80000100a00 */
[----:B------:R-:W-:Y:S04]  /*e3e0*/  STL.64 [R1+0x29a0], R16 ;  /* 0x0029a01001007387 */ /* 0x000fe80000100a00 */
[----:B0-----:R-:W4:Y:S04]  /*e3f0*/  LDL.LU R18, [R1+0x88] ;  /* 0x0000880001127983 */ /* 0x001f280000300800 */
[----:B------:R-:W4:Y:S04]  /*e400*/  LDL.LU R19, [R1+0x8c] ;  /* 0x00008c0001137983 */ /* 0x000f280000300800 */
[----:B------:R-:W2:Y:S04]  /*e410*/  LDL.LU.64 R22, [R1+0x2a20] ;  /* 0x002a200001167983 */ /* 0x000ea80000300a00 */
[----:B------:R-:W2:Y:S04]  /*e420*/  LDL.LU.64 R20, [R1+0x2a18] ;  /* 0x002a180001147983 */ /* 0x000ea80000300a00 */
[----:B------:R0:W-:Y:S04]  /*e430*/  STL.64 [R1+0xd0], R4 ;  /* 0x0000d00401007387 */ /* 0x0001e80000100a00 */
[----:B------:R1:W-:Y:S04]  /*e440*/  STL.64 [R1+0xd8], R6 ;  /* 0x0000d80601007387 */ /* 0x0003e80000100a00 */
[----:B0-----:R-:W2:Y:S02]  /*e450*/  LDL.LU.64 R4, [R1+0x2a10] ;  /* 0x002a100001047983 */ /* 0x001ea40000300a00 */
[----:B--2---:R-:W-:Y:S02]  /*e460*/  HMMA.16816.F32 R24, R24, R4, R20 ;  /* 0x000000041818723c */ /* 0x004fe40000001814 */
[----:B------:R-:W2:Y:S04]  /*e470*/  LDL.LU.64 R22, [R1+0x2a08] ;  /* 0x002a080001167983 */ /* 0x000ea80000300a00 */
[----:B------:R-:W2:Y:S04]  /*e480*/  LDL.LU.64 R20, [R1+0x2a00] ;  /* 0x002a000001147983 */ /* 0x000ea80000300a00 */
[----:B-1----:R-:W2:Y:S04]  /*e490*/  LDL.LU.64 R6, [R1+0x29f8] ;  /* 0x0029f80001067983 */ /* 0x002ea80000300a00 */
[----:B------:R-:W2:Y:S05]  /*e4a0*/  LDL.LU.64 R4, [R1+0x29f0] ;  /* 0x0029f00001047983 */ /* 0x000eaa0000300a00 */
[----:B------:R0:W-:Y:S04]  /*e4b0*/  STL.64 [R1+0x2898], R26 ;  /* 0x0028981a01007387 */ /* 0x0001e80000100a00 */
[----:B------:R-:W-:Y:S04]  /*e4c0*/  STL.64 [R1+0x2890], R24 ;  /* 0x0028901801007387 */ /* 0x000fe80000100a00 */
[----:B0-----:R-:W4:Y:S01]  /*e4d0*/  LDL.LU R26, [R1+0x78] ;  /* 0x00007800011a7983 */ /* 0x001f220000300800 */
[----:B-----5:R-:W-:-:S03]  /*e4e0*/  MOV R27, R2 ;  /* 0x00000002001b7202 */ /* 0x020fc60000000f00 */
[----:B------:R-:W5:Y:S01]  /*e4f0*/  LDL.LU R2, [R1+0x29e8] ;  /* 0x0029e80001027983 */ /* 0x000f620000300800 */
[----:B--2---:R-:W-:Y:S03]  /*e500*/  HMMA.16816.F32 R8, R20, R10, R4 ;  /* 0x0000000a1408723c */ /* 0x004fe60000001804 */
[----:B---3--:R-:W0:Y:S04]  /*e510*/  LDSM.16.MT88.4 R4, [R29+0xc000] ;  /* 0x00c000001d04783b */ /* 0x008e280000004200 */
[----:B0-----:R0:W-:-:S12]  /*e520*/  STL.64 [R1+0x28a8], R6 ;  /* 0x0028a80601007387 */ /* 0x0011d80000100a00 */
[----:B------:R-:W-:Y:S04]  /*e530*/  STL.64 [R1+0x180], R8 ;  /* 0x0001800801007387 */ /* 0x000fe80000100a00 */
[----:B------:R-:W-:Y:S04]  /*e540*/  STL.64 [R1+0x188], R10 ;  /* 0x0001880a01007387 */ /* 0x000fe80000100a00 */
[----:B-----5:R-:W1:Y:S01]  /*e550*/  LDSM.16.M88.4 R8, [R2+UR5+0x20080] ;  /* 0x020080050208783b */ /* 0x020e620008000200 */
[----:B0-----:R-:W-:-:S03]  /*e560*/  IMAD.MOV.U32 R6, RZ, RZ, R28 ;  /* 0x000000ffff067224 */ /* 0x001fc600078e001c */
[----:B------:R0:W-:Y:S01]  /*e570*/  STL.64 [R1+0x28a0], R4 ;  /* 0x0028a00401007387 */ /* 0x0001e20000100a00 */
[----:B------:R-:W-:-:S03]  /*e580*/  MOV R7, R3 ;  /* 0x0000000300077202 */ /* 0x000fc60000000f00 */
[----:B0-----:R-:W2:Y:S04]  /*e590*/  LDL.LU R4, [R1] ;  /* 0x0000000001047983 */ /* 0x001ea80000300800 */
[----:B------:R-:W2:Y:S04]  /*e5a0*/  LDL.LU R5, [R1+0x4] ;  /* 0x0000040001057983 */ /* 0x000ea80000300800 */
[----:B------:R-:W-:Y:S01]  /*e5b0*/  STL [R1+0x2820], R29 ;  /* 0x0028201d01007387 */ /* 0x000fe20000100800 */
[----:B-1----:R-:W-:-:S03]  /*e5c0*/  IMAD.MOV.U32 R28, RZ, RZ, R10 ;  /* 0x000000ffff1c7224 */ /* 0x002fc600078e000a */
[----:B------:R0:W-:Y:S01]  /*e5d0*/  STL.64 [R1+0x260], R8 ;  /* 0x0002600801007387 */ /* 0x0001e20000100a00 */
[----:B------:R-:W-:-:S03]  /*e5e0*/  MOV R3, R11 ;  /* 0x0000000b00037202 */ /* 0x000fc60000000f00 */
[----:B------:R-:W0:Y:S04]  /*e5f0*/  LDL.LU.64 R10, [R1+0x29e0] ;  /* 0x0029e000010a7983 */ /* 0x000e280000300a00 */
[----:B------:R-:W-:Y:S04]  /*e600*/  STL [R1+0x26ec], R3 ;  /* 0x0026ec0301007387 */ /* 0x000fe80000100800 */
[----:B------:R-:W-:Y:S01]  /*e610*/  STL [R1+0x26e8], R28 ;  /* 0x0026e81c01007387 */ /* 0x000fe20000100800 */
[----:B0-----:R-:W-:Y:S03]  /*e620*/  HMMA.16816.F32 R8, R20, R10, R12 ;  /* 0x0000000a1408723c */ /* 0x001fe6000000180c */
[----:B------:R-:W4:Y:S04]  /*e630*/  LDL.LU.64 R14, [R1+0x29d8] ;  /* 0x0029d800010e7983 */ /* 0x000f280000300a00 */
[----:B------:R-:W4:-:S12]  /*e640*/  LDL.LU.64 R12, [R1+0x29d0] ;  /* 0x0029d000010c7983 */ /* 0x000f180000300a00 */
[----:B------:R-:W-:Y:S04]  /*e650*/  STL.64 [R1+0x1d0], R8 ;  /* 0x0001d00801007387 */ /* 0x000fe80000100a00 */
[----:B------:R0:W-:Y:S04]  /*e660*/  STL.64 [R1+0x1d8], R10 ;  /* 0x0001d80a01007387 */ /* 0x0001e80000100a00 */
[----:B0-----:R-:W3:Y:S04]  /*e670*/  LDL.LU.64 R10, [R1+0x29c8] ;  /* 0x0029c800010a7983 */ /* 0x001ee80000300a00 */
[----:B------:R-:W5:Y:S01]  /*e680*/  LDL.LU.64 R8, [R1+0x29c0] ;  /* 0x0029c00001087983 */ /* 0x000f620000300a00 */
[----:B----4-:R-:W-:Y:S03]  /*e690*/  HMMA.16816.F32 R16, R20, R18, R12 ;  /* 0x000000121410723c */ /* 0x010fe6000000180c */
[----:B------:R-:W4:Y:S04]  /*e6a0*/  LDL.LU.64 R14, [R1+0x29b8] ;  /* 0x0029b800010e7983 */ /* 0x000f280000300a00 */
[----:B------:R-:W4:-:S12]  /*e6b0*/  LDL.LU.64 R12, [R1+0x29b0] ;  /* 0x0029b000010c7983 */ /* 0x000f180000300a00 */
[----:B------:R-:W-:Y:S01]  /*e6c0*/  STL.64 [R1+0x170], R16 ;  /* 0x0001701001007387 */ /* 0x000fe20000100a00 */
[----:B------:R-:W-:-:S03]  /*e6d0*/  IMAD.MOV.U32 R29, RZ, RZ, R19 ;  /* 0x000000ffff1d7224 */ /* 0x000fc600078e0013 */
[----:B------:R0:W-:Y:S04]  /*e6e0*/  STL [R1+0x178], R18 ;  /* 0x0001781201007387 */ /* 0x0001e80000100800 */
[----:B0-----:R-:W5:Y:S01]  /*e6f0*/  LDL.LU.64 R18, [R1+0x29a8] ;  /* 0x0029a80001127983 */ /* 0x001f620000300a00 */
[----:B--2---:R-:W-:Y:S03]  /*e700*/  HMMA.16816.F32 R4, R20, R26, R4 ;  /* 0x0000001a1404723c */ /* 0x004fe60000001804 */
[----:B------:R-:W2:Y:S01]  /*e710*/  LDL.LU.64 R16, [R1+0x29a0] ;  /* 0x0029a00001107983 */ /* 0x000ea20000300a00 */
[----:B---3--:R-:W-:-:S03]  /*e720*/  IMAD.MOV.U32 R27, RZ, RZ, R10 ;  /* 0x000000ffff1b7224 */ /* 0x008fc600078e000a */
[----:B------:R-:W-:Y:S01]  /*e730*/  STL [R1+0x2824], R29 ;  /* 0x0028241d01007387 */ /* 0x000fe20000100800 */
[----:B----4-:R-:W-:Y:S01]  /*e740*/  MOV R26, R12 ;  /* 0x0000000c001a7202 */ /* 0x010fe20000000f00 */
[----:B------:R-:W-:Y:S01]  /*e750*/  IMAD.MOV.U32 R25, RZ, RZ, R13 ;  /* 0x000000ffff197224 */ /* 0x000fe200078e000d */
[----:B-----5:R-:W-:Y:S02]  /*e760*/  MOV R24, R19 ;  /* 0x0000001300187202 */ /* 0x020fe40000000f00 */
[----:B------:R-:W3:Y:S07]  /*e770*/  LDL.LU R19, [R1+0x2998] ;  /* 0x0029980001137983 */ /* 0x000eee0000300800 */
[----:B------:R-:W-:Y:S04]  /*e780*/  STL.64 [R1+0x160], R4 ;  /* 0x0001600401007387 */ /* 0x000fe80000100a00 */
[----:B------:R0:W-:Y:S04]  /*e790*/  STL.64 [R1+0x168], R6 ;  /* 0x0001680601007387 */ /* 0x0001e80000100a00 */
[----:B------:R-:W4:Y:S04]  /*e7a0*/  LDL.LU R13, [R1+0x2994] ;  /* 0x00299400010d7983 */ /* 0x000f280000300800 */
[----:B------:R-:W5:Y:S04]  /*e7b0*/  LDL.LU R12, [R1+0x2990] ;  /* 0x00299000010c7983 */ /* 0x000f680000300800 */
[----:B------:R-:W3:Y:S04]  /*e7c0*/  LDL.LU R10, [R1+0x298c] ;  /* 0x00298c00010a7983 */ /* 0x000ee80000300800 */
[----:B------:R2:W-:Y:S04]  /*e7d0*/  STL.64 [R1+0x28b8], R26 ;  /* 0x0028b81a01007387 */ /* 0x0005e80000100a00 */
[----:B------:R1:W-:Y:S04]  /*e7e0*/  STL.64 [R1+0x28b0], R24 ;  /* 0x0028b01801007387 */ /* 0x0003e80000100a00 */
[----:B0-----:R-:W3:Y:S04]  /*e7f0*/  LDL.LU R6, [R1+0x208] ;  /* 0x0002080001067983 */ /* 0x001ee80000300800 */
[----:B------:R-:W3:Y:S01]  /*e800*/  LDL.LU R7, [R1+0x20c] ;  /* 0x00020c0001077983 */ /* 0x000ee20000300800 */
[----:B--2---:R-:W-:Y:S01]  /*e810*/  MOV R26, R16 ;  /* 0x00000010001a7202 */ /* 0x004fe20000000f00 */
[----:B------:R-:W-:Y:S01]  /*e820*/  IMAD.MOV.U32 R27, RZ, RZ, R17 ;  /* 0x000000ffff1b7224 */ /* 0x000fe200078e0011 */
[----:B-1----:R-:W-:Y:S01]  /*e830*/  MOV R24, R9 ;  /* 0x0000000900187202 */ /* 0x002fe20000000f00 */
[----:B------:R-:W-:Y:S01]  /*e840*/  IMAD.MOV.U32 R25, RZ, RZ, R8 ;  /* 0x000000ffff197224 */ /* 0x000fe200078e0008 */
[----:B---3--:R0:W-:Y:S04]  /*e850*/  STL.64 [R1+0x28c0], R6 ;  /* 0x0028c00601007387 */ /* 0x0081e80000100a00 */
[----:B------:R-:W2:Y:S04]  /*e860*/  LDL.LU R9, [R1+0x2988] ;  /* 0x0029880001097983 */ /* 0x000ea80000300800 */
[----:B------:R-:W3:Y:S04]  /*e870*/  LDL.LU R8, [R1+0x2984] ;  /* 0x0029840001087983 */ /* 0x000ee80000300800 */
[----:B------:R-:W2:Y:S04]  /*e880*/  LDL.LU R16, [R1+0x2980] ;  /* 0x0029800001107983 */ /* 0x000ea80000300800 */
[----:B------:R-:W2:Y:S04]  /*e890*/  LDL.LU R17, [R1+0x297c] ;  /* 0x00297c0001117983 */ /* 0x000ea80000300800 */
[----:B------:R1:W-:Y:S04]  /*e8a0*/  STL.64 [R1+0x28d0], R26 ;  /* 0x0028d01a01007387 */ /* 0x0003e80000100a00 */
[----:B------:R4:W-:Y:S04]  /*e8b0*/  STL.64 [R1+0x28c8], R24 ;  /* 0x0028c81801007387 */ /* 0x0009e80000100a00 */
[----:B0-----:R-:W2:Y:S04]  /*e8c0*/  LDL.LU R6, [R1+0x1f8] ;  /* 0x0001f80001067983 */ /* 0x001ea80000300800 */
[----:B------:R-:W2:Y:S01]  /*e8d0*/  LDL.LU R7, [R1+0x1fc] ;  /* 0x0001fc0001077983 */ /* 0x000ea20000300800 */
[----:B-1----:R-:W-:Y:S01]  /*e8e0*/  MOV R26, R15 ;  /* 0x0000000f001a7202 */ /* 0x002fe20000000f00 */
[----:B------:R-:W-:Y:S01]  /*e8f0*/  IMAD.MOV.U32 R27, RZ, RZ, R14 ;  /* 0x000000ffff1b7224 */ /* 0x000fe200078e000e */
[----:B----4-:R-:W-:Y:S01]  /*e900*/  MOV R24, R11 ;  /* 0x0000000b00187202 */ /* 0x010fe20000000f00 */
[----:B------:R-:W-:Y:S01]  /*e910*/  IMAD.MOV.U32 R25, RZ, RZ, R0 ;  /* 0x000000ffff197224 */ /* 0x000fe200078e0000 */
[----:B--2---:R0:W-:Y:S04]  /*e920*/  STL.64 [R1+0x28d8], R6 ;  /* 0x0028d80601007387 */ /* 0x0041e80000100a00 */
[----:B------:R-:W2:Y:S04]  /*e930*/  LDL.LU R11, [R1+0x2978] ;  /* 0x00297800010b7983 */ /* 0x000ea80000300800 */
[----:B------:R-:W4:Y:S04]  /*e940*/  LDL.LU R0, [R1+0x2974] ;  /* 0x0029740001007983 */ /* 0x000f280000300800 */
[----:B------:R-:W-:Y:S04]  /*e950*/  STL.64 [R1+0x28e8], R26 ;  /* 0x0028e81a01007387 */ /* 0x000fe80000100a00 */
[----:B------:R-:W-:Y:S04]  /*e960*/  STL.64 [R1+0x28e0], R24 ;  /* 0x0028e01801007387 */ /* 0x000fe80000100a00 */
[----:B0-----:R-:W2:Y:S04]  /*e970*/  LDL.LU R6, [R1+0x1e8] ;  /* 0x0001e80001067983 */ /* 0x001ea80000300800 */
[----:B------:R-:W2:Y:S04]  /*e980*/  LDL.LU R7, [R1+0x1ec] ;  /* 0x0001ec0001077983 */ /* 0x000ea80000300800 */
[----:B--2---:R0:W-:Y:S04]  /*e990*/  STL.64 [R1+0x28f0], R6 ;  /* 0x0028f00601007387 */ /* 0x0041e80000100a00 */
[----:B0-----:R-:W2:Y:S04]  /*e9a0*/  LDL.LU R6, [R1+0x158] ;  /* 0x0001580001067983 */ /* 0x001ea80000300800 */
[----:B------:R-:W2:Y:S01]  /*e9b0*/  LDL.LU R7, [R1+0x15c] ;  /* 0x00015c0001077983 */ /* 0x000ea20000300800 */
[----:B-----5:R-:W-:-:S03]  /*e9c0*/  MOV R24, R12 ;  /* 0x0000000c00187202 */ /* 0x020fc60000000f00 */
[----:B------:R-:W5:Y:S01]  /*e9d0*/  LDL.LU R14, [R1+0x68] ;  /* 0x00006800010e7983 */ /* 0x000f620000300800 */
[----:B------:R-:W-:-:S03]  /*e9e0*/  IMAD.MOV.U32 R25, RZ, RZ, R13 ;  /* 0x000000ffff197224 */ /* 0x000fc600078e000d */
[----:B------:R-:W5:Y:S04]  /*e9f0*/  LDL.LU R15, [R1+0x6c] ;  /* 0x00006c00010f7983 */ /* 0x000f680000300800 */
[----:B--2---:R0:W-:Y:S04]  /*ea00*/  STL.64 [R1+0x2908], R6 ;  /* 0x0029080601007387 */ /* 0x0041e80000100a00 */
[----:B------:R-:W2:Y:S04]  /*ea10*/  LDL.LU R12, [R1+0x2970] ;  /* 0x00297000010c7983 */ /* 0x000ea80000300800 */
[----:B------:R-:W2:Y:S04]  /*ea20*/  LDL.LU R13, [R1+0x296c] ;  /* 0x00296c00010d7983 */ /* 0x000ea80000300800 */
[----:B0-----:R-:W2:Y:S04]  /*ea30*/  LDL.LU R6, [R1+0xe8] ;  /* 0x0000e80001067983 */ /* 0x001ea80000300800 */
[----:B------:R-:W2:Y:S01]  /*ea40*/  LDL.LU R7, [R1+0xec] ;  /* 0x0000ec0001077983 */ /* 0x000ea20000300800 */
[----:B------:R-:W-:Y:S01]  /*ea50*/  MOV R26, R19 ;  /* 0x00000013001a7202 */ /* 0x000fe20000000f00 */
[----:B------:R-:W-:-:S02]  /*ea60*/  IMAD.MOV.U32 R27, RZ, RZ, R18 ;  /* 0x000000ffff1b7224 */ /* 0x000fc400078e0012 */
[----:B------:R-:W3:Y:S04]  /*ea70*/  LDL.LU R18, [R1+0x58] ;  /* 0x0000580001127983 */ /* 0x000ee80000300800 */
[----:B------:R-:W3:Y:S04]  /*ea80*/  LDL.LU R19, [R1+0x5c] ;  /* 0x00005c0001137983 */ /* 0x000ee80000300800 */
[----:B--2---:R-:W-:Y:S04]  /*ea90*/  STL.64 [R1+0x2920], R6 ;  /* 0x0029200601007387 */ /* 0x004fe80000100a00 */
[----:B------:R0:W-:Y:S04]  /*eaa0*/  STL.64 [R1+0x2900], R26 ;  /* 0x0029001a01007387 */ /* 0x0001e80000100a00 */
[----:B------:R1:W-:Y:S01]  /*eab0*/  STL.64 [R1+0x28f8], R24 ;  /* 0x0028f81801007387 */ /* 0x0003e20000100a00 */
[----:B0-----:R-:W-:Y:S01]  /*eac0*/  MOV R26, R9 ;  /* 0x00000009001a7202 */ /* 0x001fe20000000f00 */
[----:B------:R-:W-:Y:S01]  /*ead0*/  IMAD.MOV.U32 R27, RZ, RZ, R10 ;  /* 0x000000ffff1b7224 */ /* 0x000fe200078e000a */
[----:B-1----:R-:W-:Y:S01]  /*eae0*/  MOV R24, R16 ;  /* 0x0000001000187202 */ /* 0x002fe20000000f00 */
[----:B---3--:R-:W-:Y:S01]  /*eaf0*/  IMAD.MOV.U32 R25, RZ, RZ, R8 ;  /* 0x000000ffff197224 */ /* 0x008fe200078e0008 */
[----:B------:R-:W2:Y:S04]  /*eb00*/  LDL.LU R16, [R1+0x2968] ;  /* 0x0029680001107983 */ /* 0x000ea80000300800 */
[----:B------:R-:W5:Y:S04]  /*eb10*/  LDL.LU R8, [R1+0x2964] ;  /* 0x0029640001087983 */ /* 0x000f680000300800 */
[----:B------:R-:W5:Y:S04]  /*eb20*/  LDL.LU R9, [R1+0x2960] ;  /* 0x0029600001097983 */ /* 0x000f680000300800 */
[----:B------:R-:W5:Y:S04]  /*eb30*/  LDL.LU R10, [R1+0x295c] ;  /* 0x00295c00010a7983 */ /* 0x000f680000300800 */
[----:B------:R-:W3:Y:S04]  /*eb40*/  LDL.LU R6, [R1+0xb8] ;  /* 0x0000b80001067983 */ /* 0x000ee80000300800 */
[----:B------:R-:W3:Y:S04]  /*eb50*/  LDL.LU R7, [R1+0xbc] ;  /* 0x0000bc0001077983 */ /* 0x000ee80000300800 */
[----:B------:R-:W-:Y:S04]  /*eb60*/  STL.64 [R1+0x2918], R26 ;  /* 0x0029181a01007387 */ /* 0x000fe80000100a00 */
[----:B------:R0:W-:Y:S02]  /*eb70*/  STL.64 [R1+0x2910], R24 ;  /* 0x0029101801007387 */ /* 0x0001e40000100a00 */
[----:B0-----:R-:W-:-:S02]  /*eb80*/  MOV R24, R11 ;  /* 0x0000000b00187202 */ /* 0x001fc40000000f00 */
[----:B------:R-:W5:Y:S04]  /*eb90*/  LDL.LU R11, [R1+0x2958] ;  /* 0x00295800010b7983 */ /* 0x000f680000300800 */
[----:B------:R-:W2:Y:S04]  /*eba0*/  LDL.LU R25, [R1+0xc4] ;  /* 0x0000c40001197983 */ /* 0x000ea80000300800 */
[----:B------:R-:W2:Y:S01]  /*ebb0*/  LDL.LU R26, [R1+0xc8] ;  /* 0x0000c800011a7983 */ /* 0x000ea20000300800 */
[----:B------:R-:W-:-:S05]  /*ebc0*/  IMAD.MOV.U32 R27, RZ, RZ, R17 ;  /* 0x000000ffff1b7224 */ /* 0x000fca00078e0011 */
[----:B--2---:R0:W-:Y:S04]  /*ebd0*/  STL.64 [R1+0x2930], R26 ;  /* 0x0029301a01007387 */ /* 0x0041e80000100a00 */
[----:B------:R1:W-:Y:S01]  /*ebe0*/  STL.64 [R1+0x2928], R24 ;  /* 0x0029281801007387 */ /* 0x0003e20000100a00 */
[----:B0-----:R-:W-:Y:S01]  /*ebf0*/  MOV R26, R12 ;  /* 0x0000000c001a7202 */ /* 0x001fe20000000f00 */
[----:B-1----:R-:W-:Y:S02]  /*ec00*/  IMAD.MOV.U32 R25, RZ, RZ, R13 ;  /* 0x000000ffff197224 */ /* 0x002fe400078e000d */
[----:B-----5:R-:W-:-:S15]  /*ec10*/  HMMA.16816.F32 R12, R20, R14, R8 ;  /* 0x0000000e140c723c */ /* 0x020fde0000001808 */
[----:B------:R-:W-:-:S04]  /*ec20*/  NOP ;  /* 0x0000000000007918 */ /* 0x000fc80000000000 */
[----:B------:R-:W-:Y:S01]  /*ec30*/  MOV R9, R14 ;  /* 0x0000000e00097202 */ /* 0x000fe20000000f00 */
[----:B------:R-:W-:Y:S01]  /*ec40*/  IMAD.MOV.U32 R8, RZ, RZ, R15 ;  /* 0x000000ffff087224 */ /* 0x000fe200078e000f */
[----:B------:R-:W-:Y:S01]  /*ec50*/  MOV R11, R12 ;  /* 0x0000000c000b7202 */ /* 0x000fe20000000f00 */
[----:B------:R-:W-:Y:S01]  /*ec60*/  IMAD.MOV.U32 R10, RZ, RZ, R13 ;  /* 0x000000ffff0a7224 */ /* 0x000fe200078e000d */
[----:B------:R-:W2:Y:S04]  /*ec70*/  LDL.LU.64 R14, [R1+0x2950] ;  /* 0x00295000010e7983 */ /* 0x000ea80000300a00 */
[----:B------:R-:W2:Y:S04]  /*ec80*/  LDL.LU.64 R12, [R1+0x2948] ;  /* 0x00294800010c7983 */ /* 0x000ea80000300a00 */
[----:B------:R-:W-:Y:S04]  /*ec90*/  STL [R1+0x2834], R8 ;  /* 0x0028340801007387 */ /* 0x000fe80000100800 */
[----:B------:R-:W-:Y:S04]  /*eca0*/  STL [R1+0x2830], R9 ;  /* 0x0028300901007387 */ /* 0x000fe80000100800 */
[----:B------:R0:W-:Y:S01]  /*ecb0*/  STL [R1+0x282c], R10 ;  /* 0x00282c0a01007387 */ /* 0x0001e20000100800 */
[----:B------:R-:W-:-:S03]  /*ecc0*/  MOV R24, R16 ;  /* 0x0000001000187202 */ /* 0x000fc60000000f00 */
[----:B------:R1:W-:Y:S04]  /*ecd0*/  STL [R1+0x2828], R11 ;  /* 0x0028280b01007387 */ /* 0x0003e80000100800 */
[----:B0-----:R-:W5:Y:S04]  /*ece0*/  LDL.LU R10, [R1+0x48] ;  /* 0x00004800010a7983 */ /* 0x001f680000300800 */
[----:B-1----:R-:W5:Y:S01]  /*ecf0*/  LDL.LU R11, [R1+0x4c] ;  /* 0x00004c00010b7983 */ /* 0x002f620000300800 */
[----:B--2---:R-:W-:Y:S03]  /*ed00*/  HMMA.16816.F32 R12, R20, R18, R12 ;  /* 0x00000012140c723c */ /* 0x004fe6000000180c */
[----:B------:R-:W5:Y:S04]  /*ed10*/  LDL.LU.64 R18, [R1+0x2940] ;  /* 0x0029400001127983 */ /* 0x000f680000300a00 */
[----:B------:R-:W5:Y:S01]  /*ed20*/  LDL.LU.64 R16, [R1+0x2938] ;  /* 0x0029380001107983 */ /* 0x000f620000300a00 */
[----:B----4-:R-:W-:-:S07]  /*ed30*/  IMAD.MOV.U32 R27, RZ, RZ, R0 ;  /* 0x000000ffff1b7224 */ /* 0x010fce00078e0000 */
[C---:B---3--:R-:W-:Y:S04]  /*ed40*/  HMMA.16816.F32 R4, R20.reuse, R6, R24 ;  /* 0x000000061404723c */ /* 0x048fe80000001818 */
[----:B------:R-:W-:Y:S01]  /*ed50*/  MOV R29, R15 ;  /* 0x0000000f001d7202 */ /* 0x000fe20000000f00 */
[----:B------:R-:W-:Y:S04]  /*ed60*/  STL.64 [R1+0x70], R12 ;  /* 0x0000700c01007387 */ /* 0x000fe80000100a00 */
[----:B------:R0:W-:Y:S04]  /*ed70*/  STL [R1+0x78], R14 ;  /* 0x0000780e01007387 */ /* 0x0001e80000100800 */
[----:B0-----:R-:W2:Y:S04]  /*ed80*/  LDL.LU R14, [R1+0x218] ;  /* 0x00021800010e7983 */ /* 0x001ea80000300800 */
[----:B------:R-:W2:Y:S04]  /*ed90*/  LDL.LU R15, [R1+0x21c] ;  /* 0x00021c00010f7983 */ /* 0x000ea80000300800 */
[----:B------:R-:W-:Y:S01]  /*eda0*/  STL [R1+0x2838], R29 ;  /* 0x0028381d01007387 */ /* 0x000fe20000100800 */
[----:B-----5:R-:W-:-:S15]  /*edb0*/  HMMA.16816.F32 R16, R20, R10, R16 ;  /* 0x0000000a1410723c */ /* 0x020fde0000001810 */
[----:B------:R-:W-:-:S04]  /*edc0*/  NOP ;  /* 0x0000000000007918 */ /* 0x000fc80000000000 */
[----:B------:R-:W-:Y:S01]  /*edd0*/  IMAD.MOV.U32 R8, RZ, RZ, R16 ;  /* 0x000000ffff087224 */ /* 0x000fe200078e0010 */
[----:B------:R-:W-:Y:S01]  /*ede0*/  MOV R9, R17 ;  /* 0x0000001100097202 */ /* 0x000fe20000000f00 */
[----:B------:R-:W-:Y:S01]  /*edf0*/  IMAD.MOV.U32 R10, RZ, RZ, R18 ;  /* 0x000000ffff0a7224 */ /* 0x000fe200078e0012 */
[----:B------:R-:W-:Y:S01]  /*ee00*/  MOV R11, R19 ;  /* 0x00000013000b7202 */ /* 0x000fe20000000f00 */
[----:B------:R-:W3:Y:S04]  /*ee10*/  LDL.LU R18, [R1+0x228] ;  /* 0x0002280001127983 */ /* 0x000ee80000300800 */
[----:B------:R-:W3:Y:S04]  /*ee20*/  LDL.LU R19, [R1+0x22c] ;  /* 0x00022c0001137983 */ /* 0x000ee80000300800 */
[----:B------:R-:W-:Y:S04]  /*ee30*/  STL [R1+0x2848], R8 ;  /* 0x0028480801007387 */ /* 0x000fe80000100800 */
[----:B------:R-:W-:Y:S04]  /*ee40*/  STL [R1+0x2844], R9 ;  /* 0x0028440901007387 */ /* 0x000fe80000100800 */
[----:B------:R0:W-:Y:S04]  /*ee50*/  STL [R1+0x2840], R10 ;  /* 0x0028400a01007387 */ /* 0x0001e80000100800 */
[----:B------:R1:W-:Y:S04]  /*ee60*/  STL [R1+0x283c], R11 ;  /* 0x00283c0b01007387 */ /* 0x0003e80000100800 */
[----:B0-----:R-:W4:Y:S04]  /*ee70*/  LDL.LU R10, [R1+0x238] ;  /* 0x00023800010a7983 */ /* 0x001f280000300800 */
[----:B-1----:R-:W4:Y:S04]  /*ee80*/  LDL.LU R11, [R1+0x23c] ;  /* 0x00023c00010b7983 */ /* 0x002f280000300800 */
[----:B------:R-:W5:Y:S04]  /*ee90*/  LDL.LU.64 R26, [R1+0x2930] ;  /* 0x00293000011a7983 */ /* 0x000f680000300a00 */
[----:B------:R-:W5:Y:S04]  /*eea0*/  LDL.LU.64 R24, [R1+0x2928] ;  /* 0x0029280001187983 */ /* 0x000f680000300a00 */
[----:B------:R-:W-:Y:S04]  /*eeb0*/  STL.64 [R1+0x50], R4 ;  /* 0x0000500401007387 */ /* 0x000fe80000100a00 */
[----:B------:R0:W-:Y:S04]  /*eec0*/  STL.64 [R1+0x58], R6 ;  /* 0x0000580601007387 */ /* 0x0001e80000100a00 */
[----:B0-----:R-:W5:Y:S02]  /*eed0*/  LDL.LU.64 R6, [R1+0x2920] ;  /* 0x0029200001067983 */ /* 0x001f640000300a00 */
[----:B-----5:R-:W-:Y:S02]  /*eee0*/  HMMA.16816.F32 R4, R20, R6, R24 ;  /* 0x000000061404723c */ /* 0x020fe40000001818 */
[----:B------:R-:W5:Y:S04]  /*eef0*/  LDL.LU.64 R26, [R1+0x2918] ;  /* 0x00291800011a7983 */ /* 0x000f680000300a00 */
[----:B------:R-:W5:-:S13]  /*ef00*/  LDL.LU.64 R24, [R1+0x2910] ;  /* 0x0029100001187983 */ /* 0x000f5a0000300a00 */
        /* <DEDUP_REMOVED lines=12> */
[----:B------:R-:W-:Y:S04]  /*efd0*/  STL [R1+0x20], R4 ;  /* 0x0000200401007387 */ /* 0x000fe80000100800 */
[----:B------:R0:W-:Y:S04]  /*efe0*/  STL.64 [R1+0x28], R6 ;  /* 0x0000280601007387 */ /* 0x0001e80000100a00 */
[----:B0-----:R-:W5:Y:S01]  /*eff0*/  LDL.LU.64 R6, [R1+0x28d8] ;  /* 0x0028d80001067983 */ /* 0x001f620000300a00 */
[----:B------:R-:W-:Y:S02]  /*f000*/  IMAD.MOV.U32 R0, RZ, RZ, R5 ;  /* 0x000000ffff007224 */ /* 0x000fe400078e0005 */
[----:B-----5:R-:W-:Y:S01]  /*f010*/  HMMA.16816.F32 R4, R20, R6, R24 ;  /* 0x000000061404723c */ /* 0x020fe20000001818 */
[----:B------:R-:W5:Y:S04]  /*f020*/  LDL.LU.64 R26, [R1+0x28d0] ;  /* 0x0028d000011a7983 */ /* 0x000f680000300a00 */
[----:B------:R-:W5:-:S14]  /*f030*/  LDL.LU.64 R24, [R1+0x28c8] ;  /* 0x0028c80001187983 */ /* 0x000f5c0000300a00 */
[----:B------:R-:W-:Y:S04]  /*f040*/  STL.64 [R1+0x10], R4 ;  /* 0x0000100401007387 */ /* 0x000fe80000100a00 */
[----:B------:R0:W-:Y:S04]  /*f050*/  STL.64 [R1+0x18], R6 ;  /* 0x0000180601007387 */ /* 0x0001e80000100a00 */
[----:B0-----:R-:W5:Y:S02]  /*f060*/  LDL.LU.64 R6, [R1+0x28c0] ;  /* 0x0028c00001067983 */ /* 0x001f640000300a00 */
[----:B-----5:R-:W-:Y:S02]  /*f070*/  HMMA.16816.F32 R4, R20, R6, R24 ;  /* 0x000000061404723c */ /* 0x020fe40000001818 */
[----:B------:R-:W2:Y:S04]  /*f080*/  LDL.LU.64 R26, [R1+0x28b8] ;  /* 0x0028b800011a7983 */ /* 0x000ea80000300a00 */
[----:B------:R-:W2:-:S13]  /*f090*/  LDL.LU.64 R24, [R1+0x28b0] ;  /* 0x0028b00001187983 */ /* 0x000e9a0000300a00 */
[----:B------:R-:W-:Y:S04]  /*f0a0*/  STL.64 [R1], R4 ;  /* 0x0000000401007387 */ /* 0x000fe80000100a00 */
[----:B------:R0:W-:Y:S04]  /*f0b0*/  STL.64 [R1+0x8], R6 ;  /* 0x0000080601007387 */ /* 0x0001e80000100a00 */
[----:B0-----:R-:W5:Y:S04]  /*f0c0*/  LDL.LU.64 R6, [R1+0x28a8] ;  /* 0x0028a80001067983 */ /* 0x001f680000300a00 */
[----:B------:R-:W3:Y:S01]  /*f0d0*/  LDL.LU.64 R4, [R1+0x28a0] ;  /* 0x0028a00001047983 */ /* 0x000ee20000300a00 */
[----:B--2---:R-:W-:Y:S03]  /*f0e0*/  HMMA.16816.F32 R12, R20, R14, R24 ;  /* 0x0000000e140c723c */ /* 0x004fe60000001818 */
[----:B------:R-:W4:Y:S04]  /*f0f0*/  LDL.LU.64 R26, [R1+0x2898] ;  /* 0x00289800011a7983 */ /* 0x000f280000300a00 */
[----:B------:R-:W4:-:S12]  /*f100*/  LDL.LU.64 R24, [R1+0x2890] ;  /* 0x0028900001187983 */ /* 0x000f180000300a00 */
[----:B------:R-:W-:Y:S04]  /*f110*/  STL.64 [R1+0x2708], R14 ;  /* 0x0027080e01007387 */ /* 0x000fe80000100a00 */
[----:B------:R0:W-:Y:S04]  /*f120*/  STL.64 [R1+0x2700], R12 ;  /* 0x0027000c01007387 */ /* 0x0001e80000100a00 */
[----:B0-----:R-:W3:Y:S04]  /*f130*/  LDL.LU R12, [R1+0xd0] ;  /* 0x0000d000010c7983 */ /* 0x001ee80000300800 */
[----:B------:R-:W3:Y:S04]  /*f140*/  LDL.LU R13, [R1+0xd4] ;  /* 0x0000d400010d7983 */ /* 0x000ee80000300800 */
[----:B------:R-:W3:Y:S04]  /*f150*/  LDL.LU R14, [R1+0xd8] ;  /* 0x0000d800010e7983 */ /* 0x000ee80000300800 */
[----:B------:R-:W3:Y:S02]  /*f160*/  LDL.LU R15, [R1+0xdc] ;  /* 0x0000dc00010f7983 */ /* 0x000ee40000300800 */
[C---:B---3--:R-:W-:Y:S02]  /*f170*/  HMMA.16816.F32 R16, R20.reuse, R18, R12 ;  /* 0x000000121410723c */ /* 0x048fe4000000180c */
[----:B------:R-:W0:Y:S06]  /*f180*/  LDSM.16.M88.4 R12, [R2+UR5+0x21080] ;  /* 0x02108005020c783b */ /* 0x000e2c0008000200 */
[----:B----4-:R-:W-:Y:S11]  /*f190*/  HMMA.16816.F32 R20, R20, R10, R24 ;  /* 0x0000000a1414723c */ /* 0x010ff60000001818 */
[----:B------:R-:W-:Y:S04]  /*f1a0*/  STL.64 [R1+0x26f8], R18 ;  /* 0x0026f81201007387 */ /* 0x000fe80000100a00 */
[----:B------:R1:W-:Y:S04]  /*f1b0*/  STL.64 [R1+0x26f0], R16 ;  /* 0x0026f01001007387 */ /* 0x0003e80000100a00 */
[----:B-1----:R-:W2:Y:S04]  /*f1c0*/  LDL.LU R16, [R1+0x260] ;  /* 0x0002600001107983 */ /* 0x002ea80000300800 */
[----:B------:R-:W2:Y:S04]  /*f1d0*/  LDL.LU R17, [R1+0x264] ;  /* 0x0002640001117983 */ /* 0x000ea80000300800 */
[----:B------:R-:W2:Y:S04]  /*f1e0*/  LDL.LU R24, [R1+0x180] ;  /* 0x0001800001187983 */ /* 0x000ea80000300800 */
[----:B------:R-:W2:Y:S04]  /*f1f0*/  LDL.LU R25, [R1+0x184] ;  /* 0x0001840001197983 */ /* 0x000ea80000300800 */
[----:B------:R-:W2:Y:S04]  /*f200*/  LDL.LU R26, [R1+0x188] ;  /* 0x00018800011a7983 */ /* 0x000ea80000300800 */
[----:B------:R-:W2:Y:S01]  /*f210*/  LDL.LU R27, [R1+0x18c] ;  /* 0x00018c00011b7983 */ /* 0x000ea20000300800 */
[----:B0-----:R-:W-:Y:S01]  /*f220*/  MOV R11, R12 ;  /* 0x0000000c000b7202 */ /* 0x001fe20000000f00 */
[----:B------:R-:W-:Y:S01]  /*f230*/  IMAD.MOV.U32 R29, RZ, RZ, R13 ;  /* 0x000000ffff1d7224 */ /* 0x000fe200078e000d */
[----:B------:R-:W-:Y:S01]  /*f240*/  MOV R3, R14 ;  /* 0x0000000e00037202 */ /* 0x000fe20000000f00 */
[----:B------:R-:W-:-:S02]  /*f250*/  IMAD.MOV.U32 R28, RZ, RZ, R15 ;  /* 0x000000ffff1c7224 */ /* 0x000fc400078e000f */
[----:B------:R-:W0:Y:S04]  /*f260*/  LDSM.16.M88.4 R12, [R2+UR5+0x22080] ;  /* 0x02208005020c783b */ /* 0x000e280008000200 */
[----:B------:R-:W-:Y:S04]  /*f270*/  STL.64 [R1+0x26e0], R22 ;  /* 0x0026e01601007387 */ /* 0x000fe80000100a00 */
[----:B------:R-:W-:Y:S04]  /*f280*/  STL.64 [R1+0x26d8], R20 ;  /* 0x0026d81401007387 */ /* 0x000fe80000100a00 */
[----:B------:R-:W-:Y:S04]  /*f290*/  STL [R1+0x2858], R28 ;  /* 0x0028581c01007387 */ /* 0x000fe80000100800 */
[----:B------:R-:W-:Y:S04]  /*f2a0*/  STL [R1+0x2854], R3 ;  /* 0x0028540301007387 */ /* 0x000fe80000100800 */
[----:B------:R-:W-:Y:S04]  /*f2b0*/  STL [R1+0x2850], R29 ;  /* 0x0028501d01007387 */ /* 0x000fe80000100800 */
[----:B------:R-:W-:Y:S04]  /*f2c0*/  STL [R1+0x284c], R11 ;  /* 0x00284c0b01007387 */ /* 0x000fe80000100800 */
[----:B------:R-:W1:Y:S01]  /*f2d0*/  LDSM.16.M88.4 R20, [R2+UR5+0x24080] ;  /* 0x024080050214783b */ /* 0x000e620008000200 */
[----:B0-----:R-:W-:-:S03]  /*f2e0*/  MOV R9, R12 ;  /* 0x0000000c00097202 */ /* 0x001fc60000000f00 */
[----:B------:R-:W-:Y:S01]  /*f2f0*/  STL.64 [R1+0xb8], R14 ;  /* 0x0000b80e01007387 */ /* 0x000fe20000100a00 */
[----:B------:R-:W-:-:S03]  /*f300*/  IMAD.MOV.U32 R10, RZ, RZ, R13 ;  /* 0x000000ffff0a7224 */ /* 0x000fc600078e000d */
[----:B------:R-:W0:Y:S04]  /*f310*/  LDSM.16.M88.4 R12, [R2+UR5+0x23080] ;  /* 0x02308005020c783b */ /* 0x000e280008000200 */
[----:B------:R-:W-:Y:S04]  /*f320*/  STL [R1+0x2860], R10 ;  /* 0x0028600a01007387 */ /* 0x000fe80000100800 */
[----:B------:R-:W-:Y:S01]  /*f330*/  STL [R1+0x285c], R9 ;  /* 0x00285c0901007387 */ /* 0x000fe20000100800 */
[----:B-1----:R-:W-:Y:S01]  /*f340*/  IMAD.MOV.U32 R3, RZ, RZ, R20 ;  /* 0x000000ffff037224 */ /* 0x002fe200078e0014 */
[----:B------:R-:W-:Y:S01]  /*f350*/  MOV R29, R21 ;  /* 0x00000015001d7202 */ /* 0x000fe20000000f00 */
[----:B0-----:R-:W-:Y:S01]  /*f360*/  IMAD.MOV.U32 R8, RZ, RZ, R13 ;  /* 0x000000ffff087224 */ /* 0x001fe200078e000d */
[----:B------:R-:W-:Y:S01]  /*f370*/  MOV R11, R12 ;  /* 0x0000000c000b7202 */ /* 0x000fe20000000f00 */
[----:B------:R-:W-:Y:S04]  /*f380*/  STL.64 [R1+0xe8], R14 ;  /* 0x0000e80e01007387 */ /* 0x000fe80000100a00 */
[----:B------:R-:W-:Y:S04]  /*f390*/  STL [R1+0x2868], R8 ;  /* 0x0028680801007387 */ /* 0x000fe80000100800 */
[----:B------:R-:W-:Y:S04]  /*f3a0*/  STL [R1+0x2864], R11 ;  /* 0x0028640b01007387 */ /* 0x000fe80000100800 */
[----:B------:R-:W-:Y:S04]  /*f3b0*/  STL.64 [R1+0x198], R22 ;  /* 0x0001981601007387 */ /* 0x000fe80000100a00 */
[----:B------:R-:W0:Y:S04]  /*f3c0*/  LDSM.16.M88.4 R20, [R2+UR5+0x25080] ;  /* 0x025080050214783b */ /* 0x000e280008000200 */
[----:B------:R-:W-:Y:S04]  /*f3d0*/  STL [R1+0x2870], R29 ;  /* 0x0028701d01007387 */ /* 0x000fe80000100800 */
[----:B------:R-:W-:Y:S01]  /*f3e0*/  STL [R1+0x286c], R3 ;  /* 0x00286c0301007387 */ /* 0x000fe20000100800 */
[----:B0-----:R-:W-:Y:S01]  /*f3f0*/  MOV R28, R21 ;  /* 0x00000015001c7202 */ /* 0x001fe20000000f00 */
[----:B------:R-:W-:-:S02]  /*f400*/  IMAD.MOV.U32 R9, RZ, RZ, R20 ;  /* 0x000000ffff097224 */ /* 0x000fc400078e0014 */
[----:B------:R-:W-:Y:S04]  /*f410*/  STL.64 [R1+0x1a8], R22 ;  /* 0x0001a81601007387 */ /* 0x000fe80000100a00 */
[----:B------:R-:W-:Y:S04]  /*f420*/  STL [R1+0x2878], R28 ;  /* 0x0028781c01007387 */ /* 0x000fe80000100800 */
[----:B------:R-:W-:Y:S04]  /*f430*/  STL [R1+0x2874], R9 ;  /* 0x0028740901007387 */ /* 0x000fe80000100800 */
[----:B------:R-:W-:Y:S04]  /*f440*/  STL [R1+0x2888], R4 ;  /* 0x0028880401007387 */ /* 0x000fe80000100800 */
[----:B------:R-:W-:Y:S04]  /*f450*/  STL [R1+0x2884], R5 ;  /* 0x0028840501007387 */ /* 0x000fe80000100800 */
[----:B-----5:R-:W-:Y:S04]  /*f460*/  STL [R1+0x2880], R6 ;  /* 0x0028800601007387 */ /* 0x020fe80000100800 */
[----:B------:R-:W-:Y:S01]  /*f470*/  STL [R1+0x287c], R7 ;  /* 0x00287c0701007387 */ /* 0x000fe20000100800 */
[----:B------:R-:W-:-:S03]  /*f480*/  MOV R15, R0 ;  /* 0x00000000000f7202 */ /* 0x000fc60000000f00 */
[----:B------:R-:W-:Y:S01]  /*f490*/  LDSM.16.M88.4 R20, [R2+UR5+0x2e080] ;  /* 0x02e080050214783b */ /* 0x000fe20008000200 */
[----:B--2---:R-:W-:Y:S03]  /*f4a0*/  HMMA.16816.F32 R24, R4, R16, R24 ;  /* 0x000000100418723c */ /* 0x004fe60000001818 */
[----:B------:R-:W0:Y:S04]  /*f4b0*/  LDSM.16.M88.4 R16, [R2+UR5+0x26080] ;  /* 0x026080050210783b */ /* 0x000e280008000200 */
[----:B------:R-:W1:-:S12]  /*f4c0*/  LDSM.16.M88.4 R4, [R2+UR5+0x27080] ;  /* 0x027080050204783b */ /* 0x000e580008000200 */
[----:B------:R-:W-:Y:S04]  /*f4d0*/  STL.64 [R1+0x26d0], R26 ;  /* 0x0026d01a01007387 */ /* 0x000fe80000100a00 */
[----:B------:R-:W-:Y:S04]  /*f4e0*/  STL.64 [R1+0x26c8], R24 ;  /* 0x0026c81801007387 */ /* 0x000fe80000100a00 */
[----:B------:R-:W-:Y:S01]  /*f4f0*/  LDSM.16.M88.4 R24, [R2+UR5+0x2f080] ;  /* 0x02f080050218783b */ /* 0x000fe20008000200 */
[----:B0-----:R-:W-:-:S03]  /*f500*/  IMAD.MOV.U32 R11, RZ, RZ, R16 ;  /* 0x000000ffff0b7224 */ /* 0x001fc600078e0010 */
[----:B------:R-:W-:Y:S01]  /*f510*/  STL.64 [R1+0x1b8], R18 ;  /* 0x0001b81201007387 */ /* 0x000fe20000100a00 */
[----:B------:R-:W-:-:S03]  /*f520*/  MOV R10, R17 ;  /* 0x00000011000a7202 */ /* 0x000fc60000000f00 */
[----:B------:R-:W0:Y:S01]  /*f530*/  LDSM.16.M88.4 R16, [R2+UR5+0x29080] ;  /* 0x029080050210783b */ /* 0x000e220008000200 */
[----:B-1----:R-:W-:Y:S01]  /*f540*/  IMAD.MOV.U32 R3, RZ, RZ, R4 ;  /* 0x000000ffff037224 */ /* 0x002fe200078e0004 */
[----:B------:R-:W-:Y:S02]  /*f550*/  MOV R8, R5 ;  /* 0x0000000500087202 */ /* 0x000fe40000000f00 */
[----:B------:R-:W-:Y:S04]  /*f560*/  STL [R1+0x288c], R11 ;  /* 0x00288c0b01007387 */ /* 0x000fe80000100800 */
[----:B------:R-:W-:Y:S04]  /*f570*/  STL.64 [R1+0x1c8], R6 ;  /* 0x0001c80601007387 */ /* 0x000fe80000100a00 */
[----:B------:R-:W1:Y:S01]  /*f580*/  LDSM.16.M88.4 R4, [R2+UR5+0x28080] ;  /* 0x028080050204783b */ /* 0x000e620008000200 */
[----:B0-----:R-:W-:-:S03]  /*f590*/  IMAD.MOV.U32 R0, RZ, RZ, R19 ;  /* 0x000000ffff007224 */ /* 0x001fc600078e0013 */
[----:B-1----:R-:W-:Y:S04]  /*f5a0*/  STL.64 [R1+0x1e8], R6 ;  /* 0x0001e80601007387 */ /* 0x002fe80000100a00 */
[----:B------:R-:W-:Y:S04]  /*f5b0*/  STL [R1+0x1f8], R18 ;  /* 0x0001f81201007387 */ /* 0x000fe80000100800 */
[----:B------:R0:W-:Y:S02]  /*f5c0*/  STL [R1+0x26c0], R0 ;  /* 0x0026c00001007387 */ /* 0x0001e40000100800 */
[----:B0-----:R-:W-:-:S02]  /*f5d0*/  MOV R0, R15 ;  /* 0x0000000f00007202 */ /* 0x001fc40000000f00 */
[----:B------:R-:W0:Y:S01]  /*f5e0*/  LDSM.16.M88.4 R12, [R2+UR5+0x2a080] ;  /* 0x02a08005020c783b */ /* 0x000e220008000200 */
[----:B------:R-:W-:Y:S01]  /*f5f0*/  MOV R29, R5 ;  /* 0x00000005001d7202 */ /* 0x000fe20000000f00 */
[----:B0-----:R-:W-:Y:S02]  /*f600*/  IMAD.MOV.U32 R5, RZ, RZ, R12 ;  /* 0x000000ffff057224 */ /* 0x001fe400078e000c */
[----:B------:R-:W-:Y:S01]  /*f610*/  STL.64 [R1+0x208], R14 ;  /* 0x0002080e01007387 */ /* 0x000fe20000100a00 */
[----:B------:R-:W-:-:S03]  /*f620*/  MOV R6, R13 ;  /* 0x0000000d00067202 */ /* 0x000fc60000000f00 */
[----:B------:R-:W0:Y:S01]  /*f630*/  LDSM.16.M88.4 R12, [R2+UR5+0x2b080] ;  /* 0x02b08005020c783b */ /* 0x000e220008000200 */
[----:B------:R-:W-:Y:S01]  /*f640*/  IMAD.MOV.U32 R9, RZ, RZ, R4 ;  /* 0x000000ffff097224 */ /* 0x000fe200078e0004 */
[----:B------:R-:W-:Y:S01]  /*f650*/  MOV R28, R17 ;  /* 0x00000011001c7202 */ /* 0x000fe20000000f00 */
[----:B------:R-:W-:Y:S02]  /*f660*/  IMAD.MOV.U32 R7, RZ, RZ, R16 ;  /* 0x000000ffff077224 */ /* 0x000fe400078e0010 */
[----:B------:R-:W-:Y:S01]  /*f670*/  LDSM.16.M88.4 R16, [R2+UR5+0x2d080] ;  /* 0x02d080050210783b */ /* 0x000fe20008000200 */
[----:B0-----:R-:W-:-:S03]  /*f680*/  IMAD.MOV.U32 R11, RZ, RZ, R12 ;  /* 0x000000ffff0b7224 */ /* 0x001fc600078e000c */
[----:B------:R-:W-:Y:S01]  /*f690*/  STL.64 [R1+0x218], R14 ;  /* 0x0002180e01007387 */ /* 0x000fe20000100a00 */
[----:B------:R-:W-:-:S03]  /*f6a0*/  MOV R4, R13 ;  /* 0x0000000d00047202 */ /* 0x000fc60000000f00 */
[----:B------:R-:W0:Y:S04]  /*f6b0*/  LDSM.16.M88.4 R12, [R2+UR5+0x2c080] ;  /* 0x02c08005020c783b */ /* 0x000e280008000200 */
[----:B0-----:R-:W-:Y:S04]  /*f6c0*/  STL.64 [R1+0x228], R14 ;  /* 0x0002280e01007387 */ /* 0x001fe80000100a00 */
[----:B------:R0:W-:Y:S02]  /*f6d0*/  STL.64 [R1+0x2718], R12 ;  /* 0x0027180c01007387 */ /* 0x0001e40000100a00 */
[----:B0-----:R-:W-:Y:S01]  /*f6e0*/  IMAD.MOV.U32 R12, RZ, RZ, R11 ;  /* 0x000000ffff0c7224 */ /* 0x001fe200078e000b */
[----:B------:R-:W-:Y:S01]  /*f6f0*/  MOV R13, R4 ;  /* 0x00000004000d7202 */ /* 0x000fe20000000f00 */
[----:B------:R-:W2:Y:S04]  /*f700*/  LDL.LU R11, [R1+0x288c] ;  /* 0x00288c00010b7983 */ /* 0x000ea80000300800 */
[----:B------:R-:W3:Y:S04]  /*f710*/  LDL.LU R4, [R1+0x2888] ;  /* 0x0028880001047983 */ /* 0x000ee80000300800 */
[----:B------:R0:W-:Y:S02]  /*f720*/  STL.64 [R1+0x2730], R12 ;  /* 0x0027300c01007387 */ /* 0x0001e40000100a00 */
[----:B0-----:R-:W-:Y:S01]  /*f730*/  IMAD.MOV.U32 R12, RZ, RZ, R5 ;  /* 0x000000ffff0c7224 */ /* 0x001fe200078e0005 */
[----:B------:R-:W-:Y:S01]  /*f740*/  MOV R13, R6 ;  /* 0x00000006000d7202 */ /* 0x000fe20000000f00 */
[----:B------:R-:W3:Y:S04]  /*f750*/  LDL.LU R5, [R1+0x2884] ;  /* 0x0028840001057983 */ /* 0x000ee80000300800 */
[----:B------:R-:W3:Y:S04]  /*f760*/  LDL.LU R6, [R1+0x2880] ;  /* 0x0028800001067983 */ /* 0x000ee80000300800 */
[----:B------:R0:W-:Y:S02]  /*f770*/  STL.64 [R1+0x2748], R12 ;  /* 0x0027480c01007387 */ /* 0x0001e40000100a00 */
[----:B0-----:R-:W-:Y:S01]  /*f780*/  IMAD.MOV.U32 R12, RZ, RZ, R7 ;  /* 0x000000ffff0c7224 */ /* 0x001fe200078e0007 */
[----:B------:R-:W-:Y:S01]  /*f790*/  MOV R13, R28 ;  /* 0x0000001c000d7202 */ /* 0x000fe20000000f00 */
[----:B------:R-:W3:Y:S04]  /*f7a0*/  LDL.LU R7, [R1+0x287c] ;  /* 0x00287c0001077983 */ /* 0x000ee80000300800 */
[----:B------:R-:W4:Y:S04]  /*f7b0*/  LDL.LU R28, [R1+0x2878] ;  /* 0x00287800011c7983 */ /* 0x000f280000300800 */
[----:B------:R-:W-:Y:S04]  /*f7c0*/  STL.64 [R1+0x2760], R12 ;  /* 0x0027600c01007387 */ /* 0x000fe80000100a00 */
[----:B------:R-:W-:Y:S04]  /*f7d0*/  STL [R1+0x24a0], R2 ;  /* 0x0024a00201007387 */ /* 0x000fe80000100800 */
[----:B------:R-:W-:Y:S04]  /*f7e0*/  STL.64 [R1+0x238], R18 ;  /* 0x0002381201007387 */ /* 0x000fe80000100a00 */
[----:B------:R0:W-:Y:S04]  /*f7f0*/  STL.64 [R1+0x2710], R16 ;  /* 0x0027101001007387 */ /* 0x0001e80000100a00 */
[----:B0-----:R-:W5:Y:S04]  /*f800*/  LDL.LU R16, [R1] ;  /* 0x0000000001107983 */ /* 0x001f680000300800 */
[----:B------:R-:W5:Y:S04]  /*f810*/  LDL.LU R17, [R1+0x4] ;  /* 0x0000040001117983 */ /* 0x000f680000300800 */
[----:B------:R-:W2:Y:S04]  /*f820*/  LDL.LU R18, [R1+0x8] ;  /* 0x0000080001127983 */ /* 0x000ea80000300800 */
[----:B------:R-:W2:Y:S01]  /*f830*/  LDL.LU R19, [R1+0xc] ;  /* 0x00000c0001137983 */ /* 0x000ea20000300800 */
[----:B------:R-:W-:Y:S01]  /*f840*/  IMAD.MOV.U32 R12, RZ, RZ, R9 ;  /* 0x000000ffff0c7224 */ /* 0x000fe200078e0009 */
[----:B------:R-:W-:-:S02]  /*f850*/  MOV R13, R29 ;  /* 0x0000001d000d7202 */ /* 0x000fc40000000f00 */
[----:B------:R-:W3:Y:S04]  /*f860*/  LDL.LU R9, [R1+0x2874] ;  /* 0x0028740001097983 */ /* 0x000ee80000300800 */
[----:B------:R-:W3:Y:S04]  /*f870*/  LDL.LU R29, [R1+0x2870] ;  /* 0x00287000011d7983 */ /* 0x000ee80000300800 */
[----:B------:R-:W-:Y:S04]  /*f880*/  STL.64 [R1+0x2778], R12 ;  /* 0x0027780c01007387 */ /* 0x000fe80000100a00 */
[----:B--2---:R-:W-:Y:S04]  /*f890*/  STL.64 [R1+0x2728], R18 ;  /* 0x0027281201007387 */ /* 0x004fe80000100a00 */
[----:B-----5:R0:W-:Y:S04]  /*f8a0*/  STL.64 [R1+0x2720], R16 ;  /* 0x0027201001007387 */ /* 0x0201e80000100a00 */
[----:B0-----:R-:W2:Y:S04]  /*f8b0*/  LDL.LU R16, [R1+0x10] ;  /* 0x0000100001107983 */ /* 0x001ea80000300800 */
[----:B------:R-:W2:Y:S04]  /*f8c0*/  LDL.LU R17, [R1+0x14] ;  /* 0x0000140001117983 */ /* 0x000ea80000300800 */
[----:B------:R-:W5:Y:S04]  /*f8d0*/  LDL.LU R18, [R1+0x18] ;  /* 0x0000180001127983 */ /* 0x000f680000300800 */
[----:B------:R-:W5:Y:S01]  /*f8e0*/  LDL.LU R19, [R1+0x1c] ;  /* 0x00001c0001137983 */ /* 0x000f620000300800 */
[----:B------:R-:W-:Y:S01]  /*f8f0*/  IMAD.MOV.U32 R12, RZ, RZ, R3 ;  /* 0x000000ffff0c7224 */ /* 0x000fe200078e0003 */
[----:B------:R-:W-:-:S02]  /*f900*/  MOV R13, R8 ;  /* 0x00000008000d7202 */ /* 0x000fc40000000f00 */
[----:B------:R-:W2:Y:S04]  /*f910*/  LDL.LU R3, [R1+0x286c] ;  /* 0x00286c0001037983 */ /* 0x000ea80000300800 */
[----:B------:R-:W3:Y:S04]  /*f920*/  LDL.LU R8, [R1+0x2868] ;  /* 0x0028680001087983 */ /* 0x000ee80000300800 */
[----:B------:R-:W-:Y:S04]  /*f930*/  STL.64 [R1+0x2790], R12 ;  /* 0x0027900c01007387 */ /* 0x000fe80000100a00 */
[----:B-----5:R-:W-:Y:S04]  /*f940*/  STL.64 [R1+0x2740], R18 ;  /* 0x0027401201007387 */ /* 0x020fe80000100a00 */
[----:B--2---:R0:W-:Y:S04]  /*f950*/  STL.64 [R1+0x2738], R16 ;  /* 0x0027381001007387 */ /* 0x0041e80000100a00 */
[----:B0-----:R-:W2:Y:S04]  /*f960*/  LDL.LU R16, [R1+0x20] ;  /* 0x0000200001107983 */ /* 0x001ea80000300800 */
[----:B------:R-:W5:Y:S04]  /*f970*/  LDL.LU R18, [R1+0x28] ;  /* 0x0000280001127983 */ /* 0x000f680000300800 */
[----:B------:R-:W5:Y:S01]  /*f980*/  LDL.LU R19, [R1+0x2c] ;  /* 0x00002c0001137983 */ /* 0x000f620000300800 */
[----:B------:R-:W-:Y:S01]  /*f990*/  MOV R12, R11 ;  /* 0x0000000b000c7202 */ /* 0x000fe20000000f00 */
[----:B------:R-:W-:-:S02]  /*f9a0*/  IMAD.MOV.U32 R13, RZ, RZ, R10 ;  /* 0x000000ffff0d7224 */ /* 0x000fc400078e000a */
[----:B------:R-:W2:Y:S04]  /*f9b0*/  LDL.LU R11, [R1+0x2864] ;  /* 0x00286400010b7983 */ /* 0x000ea80000300800 */
[----:B------:R-:W2:Y:S01]  /*f9c0*/  LDL.LU R10, [R1+0x2860] ;  /* 0x00286000010a7983 */ /* 0x000ea20000300800 */
[----:B------:R-:W-:-:S03]  /*f9d0*/  IMAD.MOV.U32 R17, RZ, RZ, R0 ;  /* 0x000000ffff117224 */ /* 0x000fc600078e0000 */
[----:B------:R3:W-:Y:S02]  /*f9e0*/  STL.64 [R1+0x27a8], R12 ;  /* 0x0027a80c01007387 */ /* 0x0007e40000100a00 */
[----:B---3--:R-:W-:Y:S01]  /*f9f0*/  MOV R12, R9 ;  /* 0x00000009000c7202 */ /* 0x008fe20000000f00 */
[----:B----4-:R-:W-:Y:S01]  /*fa00*/  IMAD.MOV.U32 R13, RZ, RZ, R28 ;  /* 0x000000ffff0d7224 */ /* 0x010fe200078e001c */
[----:B------:R-:W3:Y:S04]  /*fa10*/  LDL.LU R9, [R1+0x285c] ;  /* 0x00285c0001097983 */ /* 0x000ee80000300800 */
[----:B------:R-:W4:Y:S04]  /*fa20*/  LDL.LU R28, [R1+0x2858] ;  /* 0x00285800011c7983 */ /* 0x000f280000300800 */
[----:B------:R-:W-:Y:S04]  /*fa30*/  STL.64 [R1+0x27c0], R12 ;  /* 0x0027c00c01007387 */ /* 0x000fe80000100a00 */
[----:B-----5:R-:W-:Y:S04]  /*fa40*/  STL.64 [R1+0x2758], R18 ;  /* 0x0027581201007387 */ /* 0x020fe80000100a00 */
[----:B--2---:R0:W-:Y:S04]  /*fa50*/  STL.64 [R1+0x2750], R16 ;  /* 0x0027501001007387 */ /* 0x0041e80000100a00 */
[----:B0-----:R-:W2:Y:S04]  /*fa60*/  LDL.LU R16, [R1+0x30] ;  /* 0x0000300001107983 */ /* 0x001ea80000300800 */
[----:B------:R-:W2:Y:S04]  /*fa70*/  LDL.LU R17, [R1+0x34] ;  /* 0x0000340001117983 */ /* 0x000ea80000300800 */
[----:B------:R-:W5:Y:S04]  /*fa80*/  LDL.LU R18, [R1+0x38] ;  /* 0x0000380001127983 */ /* 0x000f680000300800 */
[----:B------:R-:W5:Y:S01]  /*fa90*/  LDL.LU R19, [R1+0x3c] ;  /* 0x00003c0001137983 */ /* 0x000f620000300800 */
[----:B------:R-:W-:Y:S01]  /*faa0*/  MOV R12, R3 ;  /* 0x00000003000c7202 */ /* 0x000fe20000000f00 */
[----:B------:R-:W-:-:S02]  /*fab0*/  IMAD.MOV.U32 R13, RZ, RZ, R29 ;  /* 0x000000ffff0d7224 */ /* 0x000fc400078e001d */
[----:B------:R-:W2:Y:S04]  /*fac0*/  LDL.LU R3, [R1+0x2854] ;  /* 0x0028540001037983 */ /* 0x000ea80000300800 */
[----:B------:R-:W3:Y:S04]  /*fad0*/  LDL.LU R29, [R1+0x2850] ;  /* 0x00285000011d7983 */ /* 0x000ee80000300800 */
[----:B------:R0:W-:Y:S02]  /*fae0*/  STL.64 [R1+0x27d8], R12 ;  /* 0x0027d80c01007387 */ /* 0x0001e40000100a00 */
[----:B0-----:R-:W-:-:S02]  /*faf0*/  MOV R12, R11 ;  /* 0x0000000b000c7202 */ /* 0x001fc40000000f00 */
[----:B-----5:R-:W-:Y:S04]  /*fb00*/  STL.64 [R1+0x2770], R18 ;  /* 0x0027701201007387 */ /* 0x020fe80000100a00 */
[----:B--2---:R0:W-:Y:S04]  /*fb10*/  STL.64 [R1+0x2768], R16 ;  /* 0x0027681001007387 */ /* 0x0041e80000100a00 */
[----:B0-----:R-:W2:Y:S04]  /*fb20*/  LDL.LU R16, [R1+0x40] ;  /* 0x0000400001107983 */ /* 0x001ea80000300800 */
[----:B------:R-:W2:Y:S04]  /*fb30*/  LDL.LU R17, [R1+0x44] ;  /* 0x0000440001117983 */ /* 0x000ea80000300800 */
[----:B------:R-:W5:Y:S04]  /*fb40*/  LDL.LU R18, [R1+0x48] ;  /* 0x0000480001127983 */ /* 0x000f680000300800 */
[----:B------:R-:W5:Y:S04]  /*fb50*/  LDL.LU R19, [R1+0x4c] ;  /* 0x00004c0001137983 */ /* 0x000f680000300800 */
[----:B------:R-:W2:Y:S01]  /*fb60*/  LDL.LU R11, [R1+0x284c] ;  /* 0x00284c00010b7983 */ /* 0x000ea20000300800 */
[----:B------:R-:W-:-:S03]  /*fb70*/  IMAD.MOV.U32 R13, RZ, RZ, R8 ;  /* 0x000000ffff0d7224 */ /* 0x000fc600078e0008 */
[----:B------:R-:W4:Y:S04]  /*fb80*/  LDL.LU R8, [R1+0x2848] ;  /* 0x0028480001087983 */ /* 0x000f280000300800 */
[----:B------:R3:W-:Y:S02]  /*fb90*/  STL.64 [R1+0x27f0], R12 ;  /* 0x0027f00c01007387 */ /* 0x0007e40000100a00 */
[----:B---3--:R-:W-:Y:S01]  /*fba0*/  MOV R12, R9 ;  /* 0x00000009000c7202 */ /* 0x008fe20000000f00 */
[----:B------:R-:W-:Y:S01]  /*fbb0*/  IMAD.MOV.U32 R13, RZ, RZ, R10 ;  /* 0x000000ffff0d7224 */ /* 0x000fe200078e000a */
[----:B-----5:R-:W-:Y:S04]  /*fbc0*/  STL.64 [R1+0x2788], R18 ;  /* 0x0027881201007387 */ /* 0x020fe80000100a00 */
[----:B--2---:R0:W-:Y:S04]  /*fbd0*/  STL.64 [R1+0x2780], R16 ;  /* 0x0027801001007387 */ /* 0x0041e80000100a00 */
[----:B0-----:R-:W2:Y:S04]  /*fbe0*/  LDL.LU R16, [R1+0x50] ;  /* 0x0000500001107983 */ /* 0x001ea80000300800 */
[----:B------:R-:W2:Y:S04]  /*fbf0*/  LDL.LU R17, [R1+0x54] ;  /* 0x0000540001117983 */ /* 0x000ea80000300800 */
[----:B------:R-:W3:Y:S04]  /*fc00*/  LDL.LU R18, [R1+0x58] ;  /* 0x0000580001127983 */ /* 0x000ee80000300800 */
[----:B------:R-:W3:Y:S04]  /*fc10*/  LDL.LU R19, [R1+0x5c] ;  /* 0x00005c0001137983 */ /* 0x000ee80000300800 */
[----:B------:R-:W5:Y:S04]  /*fc20*/  LDL.LU R9, [R1+0x2844] ;  /* 0x0028440001097983 */ /* 0x000f680000300800 */
[----:B------:R-:W4:Y:S04]  /*fc30*/  LDL.LU R10, [R1+0x2840] ;  /* 0x00284000010a7983 */ /* 0x000f280000300800 */
[----:B------:R0:W-:Y:S02]  /*fc40*/  STL.64 [R1+0x2808], R12 ;  /* 0x0028080c01007387 */ /* 0x0001e40000100a00 */
[----:B0-----:R-:W-:-:S02]  /*fc50*/  MOV R12, R11 ;  /* 0x0000000b000c7202 */ /* 0x001fc40000000f00 */
[----:B------:R-:W5:Y:S01]  /*fc60*/  LDL.LU R11, [R1+0x283c] ;  /* 0x00283c00010b7983 */ /* 0x000f620000300800 */
[----:B------:R-:W-:-:S03]  /*fc70*/  IMAD.MOV.U32 R13, RZ, RZ, R29 ;  /* 0x000000ffff0d7224 */ /* 0x000fc600078e001d */
[----:B------:R-:W5:Y:S04]  /*fc80*/  LDL.LU R29, [R1+0x2838] ;  /* 0x00283800011d7983 */ /* 0x000f680000300800 */
[----:B---3--:R4:W-:Y:S04]  /*fc90*/  STL.64 [R1+0x27a0], R18 ;  /* 0x0027a01201007387 */ /* 0x0089e80000100a00 */
[----:B--2---:R0:W-:Y:S01]  /*fca0*/  STL.64 [R1+0x2798], R16 ;  /* 0x0027981001007387 */ /* 0x0041e20000100a00 */
[----:B----4-:R-:W-:Y:S02]  /*fcb0*/  MOV R18, R10 ;  /* 0x0000000a00127202 */ /* 0x010fe40000000f00 */
[----:B0-----:R-:W-:Y:S01]  /*fcc0*/  MOV R16, R8 ;  /* 0x0000000800107202 */ /* 0x001fe20000000f00 */
[----:B-----5:R-:W-:Y:S01]  /*fcd0*/  IMAD.MOV.U32 R17, RZ, RZ, R9 ;  /* 0x000000ffff117224 */ /* 0x020fe200078e0009 */
[----:B------:R-:W2:Y:S04]  /*fce0*/  LDL.LU R8, [R1+0x2834] ;  /* 0x0028340001087983 */ /* 0x000ea80000300800 */
[----:B------:R-:W3:Y:S01]  /*fcf0*/  LDL.LU R9, [R1+0x2830] ;  /* 0x0028300001097983 */ /* 0x000ee20000300800 */
[----:B------:R-:W-:-:S03]  /*fd00*/  IMAD.MOV.U32 R19, RZ, RZ, R11 ;  /* 0x000000ffff137224 */ /* 0x000fc600078e000b */
[----:B------:R-:W4:Y:S04]  /*fd10*/  LDL.LU R10, [R1+0x282c] ;  /* 0x00282c00010a7983 */ /* 0x000f280000300800 */
[----:B------:R-:W5:Y:S04]  /*fd20*/  LDL.LU R11, [R1+0x2828] ;  /* 0x00282800010b7983 */ /* 0x000f680000300800 */
[----:B------:R-:W-:Y:S04]  /*fd30*/  STL.64 [R1+0x27b8], R18 ;  /* 0x0027b81201007387 */ /* 0x000fe80000100a00 */
[----:B------:R0:W-:Y:S04]  /*fd40*/  STL.64 [R1+0x27b0], R16 ;  /* 0x0027b01001007387 */ /* 0x0001e80000100a00 */
[----:B0-----:R-:W2:Y:S04]  /*fd50*/  LDL.LU R16, [R1+0x70] ;  /* 0x0000700001107983 */ /* 0x001ea80000300800 */
[----:B------:R-:W2:Y:S04]  /*fd60*/  LDL.LU R17, [R1+0x74] ;  /* 0x0000740001117983 */ /* 0x000ea80000300800 */
[----:B------:R-:W2:Y:S01]  /*fd70*/  LDL.LU R18, [R1+0x78] ;  /* 0x0000780001127983 */ /* 0x000ea20000300800 */
[----:B------:R-:W-:-:S03]  /*fd80*/  MOV R19, R29 ;  /* 0x0000001d00137202 */ /* 0x000fc60000000f00 */
[----:B------:R-:W3:Y:S04]  /*fd90*/  LDL.LU R29, [R1+0x2824] ;  /* 0x00282400011d7983 */ /* 0x000ee80000300800 */
[----:B--2---:R3:W-:Y:S04]  /*fda0*/  STL.64 [R1+0x27d0], R18 ;  /* 0x0027d01201007387 */ /* 0x0047e80000100a00 */
[----:B------:R5:W-:Y:S01]  /*fdb0*/  STL.64 [R1+0x27c8], R16 ;  /* 0x0027c81001007387 */ /* 0x000be20000100a00 */
[----:B---3--:R-:W-:Y:S01]  /*fdc0*/  IMAD.MOV.U32 R18, RZ, RZ, R9 ;  /* 0x000000ffff127224 */ /* 0x008fe200078e0009 */
[----:B------:R-:W-:Y:S01]  /*fdd0*/  MOV R19, R8 ;  /* 0x0000000800137202 */ /* 0x000fe20000000f00 */
[----:B-----5:R-:W-:Y:S01]  /*fde0*/  IMAD.MOV.U32 R16, RZ, RZ, R11 ;  /* 0x000000ffff107224 */ /* 0x020fe200078e000b */
[----:B----4-:R-:W-:-:S03]  /*fdf0*/  MOV R17, R10 ;  /* 0x0000000a00117202 */ /* 0x010fc60000000f00 */
[----:B------:R-:W-:Y:S04]  /*fe00*/  STL.64 [R1+0x27e8], R18 ;  /* 0x0027e81201007387 */ /* 0x000fe80000100a00 */
[----:B------:R0:W-:Y:S04]  /*fe10*/  STL.64 [R1+0x27e0], R16 ;  /* 0x0027e01001007387 */ /* 0x0001e80000100a00 */
[----:B0-----:R-:W2:Y:S04]  /*fe20*/  LDL.LU R16, [R1+0x160] ;  /* 0x0001600001107983 */ /* 0x001ea80000300800 */
[----:B------:R-:W2:Y:S04]  /*fe30*/  LDL.LU R17, [R1+0x164] ;  /* 0x0001640001117983 */ /* 0x000ea80000300800 */
[----:B------:R-:W3:Y:S04]  /*fe40*/  LDL.LU R18, [R1+0x168] ;  /* 0x0001680001127983 */ /* 0x000ee80000300800 */
[----:B------:R-:W3:Y:S04]  /*fe50*/  LDL.LU R19, [R1+0x16c] ;  /* 0x00016c0001137983 */ /* 0x000ee80000300800 */
[----:B---3--:R-:W-:Y:S04]  /*fe60*/  STL.64 [R1+0x2800], R18 ;  /* 0x0028001201007387 */ /* 0x008fe80000100a00 */
[----:B--2---:R0:W-:Y:S04]  /*fe70*/  STL.64 [R1+0x27f8], R16 ;  /* 0x0027f81001007387 */ /* 0x0041e80000100a00 */
[----:B0-----:R-:W2:Y:S04]  /*fe80*/  LDL.LU R16, [R1+0x170] ;  /* 0x0001700001107983 */ /* 0x001ea80000300800 */
[----:B------:R-:W2:Y:S04]  /*fe90*/  LDL.LU R17, [R1+0x174] ;  /* 0x0001740001117983 */ /* 0x000ea80000300800 */
[----:B------:R-:W3:Y:S01]  /*fea0*/  LDL.LU R18, [R1+0x178] ;  /* 0x0001780001127983 */ /* 0x000ee20000300800 */
[----:B------:R-:W-:-:S03]  /*feb0*/  IMAD.MOV.U32 R19, RZ, RZ, R29 ;  /* 0x000000ffff137224 */ /* 0x000fc600078e001d */
[----:B------:R-:W4:Y:S04]  /*fec0*/  LDL.LU R29, [R1+0x2820] ;  /* 0x00282000011d7983 */ /* 0x000f280000300800 */
[----:B---3--:R-:W-:Y:S04]  /*fed0*/  STL.64 [R1+0x2818], R18 ;  /* 0x0028181201007387 */ /* 0x008fe80000100a00 */
[----:B--2---:R0:W-:Y:S04]  /*fee0*/  STL.64 [R1+0x2810], R16 ;  /* 0x0028101001007387 */ /* 0x0041e80000100a00 */
[----:B----4-:R-:W1:Y:S04]  /*fef0*/  LDSM.16.MT88.4 R8, [R29+0xe000] ;  /* 0x00e000001d08783b */ /* 0x010e680000004200 */
[----:B0-----:R-:W2:Y:S04]  /*ff00*/  LDL.LU R16, [R1+0x1d0] ;  /* 0x0001d00001107983 */ /* 0x001ea80000300800 */
[----:B------:R-:W2:Y:S04]  /*ff10*/  LDL.LU R17, [R1+0x1d4] ;  /* 0x0001d40001117983 */ /* 0x000ea80000300800 */
[----:B------:R-:W2:Y:S04]  /*ff20*/  LDL.LU R18, [R1+0x1d8] ;  /* 0x0001d80001127983 */ /* 0x000ea80000300800 */
[----:B------:R-:W2:Y:S04]  /*ff30*/  LDL.LU R19, [R1+0x1dc] ;  /* 0x0001dc0001137983 */ /* 0x000ea80000300800 */
[----:B------:R-:W-:Y:S04]  /*ff40*/  STL.64 [R1+0x248], R22 ;  /* 0x0002481601007387 */ /* 0x000fe80000100a00 */
[----:B------:R-:W-:Y:S04]  /*ff50*/  STL [R1+0x26bc], R29 ;  /* 0x0026bc1d01007387 */ /* 0x000fe80000100800 */
[----:B------:R0:W-:Y:S01]  /*ff60*/  STL.64 [R1+0x258], R26 ;  /* 0x0002581a01007387 */ /* 0x0001e20000100a00 */
[----:B--2---:R-:W-:Y:S03]  /*ff70*/  HMMA.16816.F32 R12, R4, R12, R16 ;  /* 0x0000000c040c723c */ /* 0x004fe60000001810 */
[----:B------:R-:W2:Y:S04]  /*ff80*/  LDL.LU.64 R18, [R1+0x2818] ;  /* 0x0028180001127983 */ /* 0x000ea80000300a00 */
[----:B------:R-:W2:-:S12]  /*ff90*/  LDL.LU.64 R16, [R1+0x2810] ;  /* 0x0028100001107983 */ /* 0x000e980000300a00 */
[----:B0-----:R-:W-:Y:S01]  /*ffa0*/  MOV R27, R13 ;  /* 0x0000000d001b7202 */ /* 0x001fe20000000f00 */
[----:B------:R0:W-:Y:S04]  /*ffb0*/  STL [R1+0x80], R12 ;  /* 0x0000800c01007387 */ /* 0x0001e80000100800 */
[----:B0-----:R-:W2:Y:S01]  /*ffc0*/  LDL.LU.64 R12, [R1+0x2808] ;  /* 0x00280800010c7983 */ /* 0x001ea20000300a00 */
[----:B------:R-:W-:Y:S01]  /*ffd0*/  IMAD.MOV.U32 R26, RZ, RZ, R14 ;  /* 0x000000ffff1a7224 */ /* 0x000fe200078e000e */
[----:B------:R-:W-:Y:S02]  /*ffe0*/  MOV R2, R15 ;  /* 0x0000000f00027202 */ /* 0x000fe40000000f00 */
[----:B--2---:R-:W-:Y:S01]  /*fff0*/  HMMA.16816.F32 R12, R4, R12, R16 ;  /* 0x0000000c040c723c */ /* 0x004fe20000001810 */
[----:B------:R-:W2:Y:S04]  /*10000*/  LDL.LU.64 R18, [R1+0x2800] ;  /* 0x0028000001127983 */ /* 0x000ea80000300a00 */
[----:B------:R-:W2:-:S14]  /*10010*/  LDL.LU.64 R16, [R1+0x27f8] ;  /* 0x0027f80001107983 */ /* 0x000e9c0000300a00 */
[----:B------:R0:W-:Y:S04]  /*10020*/  STL.64 [R1+0xa0], R12 ;  /* 0x0000a00c01007387 */ /* 0x0001e80000100a00 */
[----:B------:R2:W-:Y:S04]  /*10030*/  STL.64 [R1+0xa8], R14 ;  /* 0x0000a80e01007387 */ /* 0x0005e80000100a00 */
[----:B0-----:R-:W2:Y:S02]  /*10040*/  LDL.LU.64 R12, [R1+0x27f0] ;  /* 0x0027f000010c7983 */ /* 0x001ea40000300a00 */
[----:B--2---:R-:W-:Y:S02]  /*10050*/  HMMA.16816.F32 R12, R4, R12, R16 ;  /* 0x0000000c040c723c */ /* 0x004fe40000001810 */
[----:B------:R-:W2:Y:S04]  /*10060*/  LDL.LU.64 R18, [R1+0x27e8] ;  /* 0x0027e80001127983 */ /* 0x000ea80000300a00 */
[----:B------:R-:W2:-:S13]  /*10070*/  LDL.LU.64 R16, [R1+0x27e0] ;  /* 0x0027e00001107983 */ /* 0x000e9a0000300a00 */
        /* <DEDUP_REMOVED lines=19> */
[----:B------:R2:W-:Y:S04]  /*101b0*/  STL [R1+0x188], R14 ;  /* 0x0001880e01007387 */ /* 0x0005e80000100800 */
[----:B0-----:R-:W2:Y:S01]  /*101c0*/  LDL.LU.64 R12, [R1+0x2790] ;  /* 0x00279000010c7983 */ /* 0x001ea20000300a00 */
[----:B------:R-:W-:Y:S02]  /*101d0*/  IMAD.MOV.U32 R0, RZ, RZ, R15 ;  /* 0x000000ffff007224 */ /* 0x000fe400078e000f */
        /* <DEDUP_REMOVED lines=37> */
[----:B------:R-:W2:Y:S04]  /*10430*/  LDL.LU.64 R12, [R1+0x2700] ;  /* 0x00270000010c7983 */ /* 0x000ea80000300a00 */
[----:B------:R-:W3:Y:S01]  /*10440*/  LDL.LU.64 R18, [R1+0x26f8] ;  /* 0x0026f80001127983 */ /* 0x000ee20000300a00 */
[----:B--2---:R-:W-:Y:S03]  /*10450*/  HMMA.16816.F32 R12, R4, R16, R12 ;  /* 0x00000010040c723c */ /* 0x004fe6000000180c */
[----:B------:R-:W3:-:S15]  /*10460*/  LDL.LU.64 R16, [R1+0x26f0] ;  /* 0x0026f00001107983 */ /* 0x000ede0000300a00 */
[----:B------:R-:W-:Y:S01]  /*10470*/  NOP ;  /* 0x0000000000007918 */ /* 0x000fe20000000000 */
[----:B------:R-:W-:Y:S04]  /*10480*/  STL.64 [R1+0xf0], R12 ;  /* 0x0000f00c01007387 */ /* 0x000fe80000100a00 */
[----:B------:R0:W-:Y:S02]  /*10490*/  STL.64 [R1+0xf8], R14 ;  /* 0x0000f80e01007387 */ /* 0x0001e40000100a00 */
[----:B0-----:R-:W-:Y:S01]  /*104a0*/  IMAD.MOV.U32 R14, RZ, RZ, R3 ;  /* 0x000000ffff0e7224 */ /* 0x001fe200078e0003 */
[----:B------:R-:W-:Y:S01]  /*104b0*/  MOV R15, R28 ;  /* 0x0000001c000f7202 */ /* 0x000fe20000000f00 */
[----:B------:R-:W2:Y:S04]  /*104c0*/  LDL.LU R3, [R1+0x26ec] ;  /* 0x0026ec0001037983 */ /* 0x000ea80000300800 */
[----:B------:R-:W4:Y:S04]  /*104d0*/  LDL.LU R28, [R1+0x26e8] ;  /* 0x0026e800011c7983 */ /* 0x000f280000300800 */
[----:B------:R-:W5:Y:S01]  /*104e0*/  LDL.LU.64 R22, [R1+0x26e0] ;  /* 0x0026e00001167983 */ /* 0x000f620000300a00 */
[----:B---3--:R-:W-:Y:S03]  /*104f0*/  HMMA.16816.F32 R16, R4, R20, R16 ;  /* 0x000000140410723c */ /* 0x008fe60000001810 */
[----:B------:R-:W5:-:S15]  /*10500*/  LDL.LU.64 R20, [R1+0x26d8] ;  /* 0x0026d80001147983 */ /* 0x000f5e0000300a00 */
[----:B------:R-:W-:Y:S01]  /*10510*/  NOP ;  /* 0x0000000000007918 */ /* 0x000fe20000000000 */
[----:B------:R0:W-:Y:S04]  /*10520*/  STL.64 [R1+0xc0], R16 ;  /* 0x0000c01001007387 */ /* 0x0001e80000100a00 */
[----:B------:R3:W-:Y:S04]  /*10530*/  STL.64 [R1+0xc8], R18 ;  /* 0x0000c81201007387 */ /* 0x0007e80000100a00 */
[----:B0-----:R-:W1:Y:S01]  /*10540*/  LDL.LU R16, [R1+0x80] ;  /* 0x0000800001107983 */ /* 0x001e620000300800 */
[----:B------:R-:W-:Y:S01]  /*10550*/  IMAD.MOV.U32 R17, RZ, RZ, R27 ;  /* 0x000000ffff117224 */ /* 0x000fe200078e001b */
[----:B---3--:R-:W-:-:S02]  /*10560*/  MOV R18, R26 ;  /* 0x0000001a00127202 */ /* 0x008fc40000000f00 */
[----:B------:R-:W3:Y:S01]  /*10570*/  LDL.LU.64 R26, [R1+0x26d0] ;  /* 0x0026d000011a7983 */ /* 0x000ee20000300a00 */
[----:B-----5:R-:W-:Y:S03]  /*10580*/  HMMA.16816.F32 R4, R4, R24, R20 ;  /* 0x000000180404723c */ /* 0x020fe60000001814 */
[----:B------:R-:W3:Y:S01]  /*10590*/  LDL.LU.64 R24, [R1+0x26c8] ;  /* 0x0026c80001187983 */ /* 0x000ee20000300a00 */
[----:B----4-:R-:W-:Y:S01]  /*105a0*/  MOV R22, R28 ;  /* 0x0000001c00167202 */ /* 0x010fe20000000f00 */
[----:B--2---:R-:W-:Y:S02]  /*105b0*/  IMAD.MOV.U32 R23, RZ, RZ, R3 ;  /* 0x000000ffff177224 */ /* 0x004fe400078e0003 */
[----:B------:R-:W-:-:S12]  /*105c0*/  IMAD.MOV.U32 R19, RZ, RZ, R2 ;  /* 0x000000ffff137224 */ /* 0x000fd800078e0002 */
[----:B------:R-:W-:Y:S04]  /*105d0*/  STL.64 [R1+0x70], R4 ;  /* 0x0000700401007387 */ /* 0x000fe80000100a00 */
[----:B------:R1:W-:Y:S02]  /*105e0*/  STL.64 [R1+0x78], R6 ;  /* 0x0000780601007387 */ /* 0x0003e40000100a00 */
[----:B-1----:R-:W-:-:S15]  /*105f0*/  HMMA.16816.F32 R4, R8, R14, R16 ;  /* 0x0000000e0804723c */ /* 0x002fde0000001810 */
[----:B------:R-:W-:-:S04]  /*10600*/  NOP ;  /* 0x0000000000007918 */ /* 0x000fc80000000000 */
[----:B------:R-:W-:Y:S01]  /*10610*/  MOV R2, R7 ;  /* 0x0000000700027202 */ /* 0x000fe20000000f00 */
[----:B---3--:R-:W-:-:S15]  /*10620*/  HMMA.16816.F32 R24, R8, R22, R24 ;  /* 0x000000160818723c */ /* 0x008fde0000001818 */
[----:B------:R-:W-:-:S04]  /*10630*/  NOP ;  /* 0x0000000000007918 */ /* 0x000fc80000000000 */
[----:B------:R-:W-:Y:S01]  /*10640*/  IMAD.MOV.U32 R3, RZ, RZ, R27 ;  /* 0x000000ffff037224 */ /* 0x000fe200078e001b */
[----:B------:R-:W-:Y:S01]  /*10650*/  MOV R28, R26 ;  /* 0x0000001a001c7202 */ /* 0x000fe20000000f00 */
[----:B------:R-:W-:Y:S04]  /*10660*/  STL.64 [R1+0x60], R24 ;  /* 0x0000601801007387 */ /* 0x000fe80000100a00 */
[----:B------:R-:W-:Y:S04]  /*10670*/  STL [R1+0x2638], R3 ;  /* 0x0026380301007387 */ /* 0x000fe80000100800 */
[----:B------:R-:W-:Y:S04]  /*10680*/  STL [R1+0x2634], R28 ;  /* 0x0026341c01007387 */ /* 0x000fe80000100800 */
[----:B------:R-:W-:Y:S04]  /*10690*/  STL.64 [R1+0x50], R4 ;  /* 0x0000500401007387 */ /* 0x000fe80000100a00 */
[----:B------:R0:W-:Y:S04]  /*106a0*/  STL [R1+0x58], R6 ;  /* 0x0000580601007387 */ /* 0x0001e80000100800 */
[----:B------:R-:W2:Y:S04]  /*106b0*/  LDL.LU R26, [R1+0x208] ;  /* 0x00020800011a7983 */ /* 0x000ea80000300800 */
[----:B------:R-:W2:Y:S04]  /*106c0*/  LDL.LU R27, [R1+0x20c] ;  /* 0x00020c00011b7983 */ /* 0x000ea80000300800 */
[----:B------:R-:W3:Y:S04]  /*106d0*/  LDL.LU R14, [R1+0x1c8] ;  /* 0x0001c800010e7983 */ /* 0x000ee80000300800 */
[----:B------:R-:W3:Y:S04]  /*106e0*/  LDL.LU R15, [R1+0x1cc] ;  /* 0x0001cc00010f7983 */ /* 0x000ee80000300800 */
[----:B0-----:R-:W4:Y:S04]  /*106f0*/  LDL.LU R6, [R1+0x1a8] ;  /* 0x0001a80001067983 */ /* 0x001f280000300800 */
[----:B------:R-:W4:Y:S04]  /*10700*/  LDL.LU R7, [R1+0x1ac] ;  /* 0x0001ac0001077983 */ /* 0x000f280000300800 */
[----:B----4-:R0:W-:Y:S04]  /*10710*/  STL.64 [R1+0x2670], R6 ;  /* 0x0026700601007387 */ /* 0x0101e80000100a00 */
[----:B0-----:R-:W4:Y:S04]  /*10720*/  LDL.LU R6, [R1+0x198] ;  /* 0x0001980001067983 */ /* 0x001f280000300800 */
[----:B------:R-:W4:Y:S04]  /*10730*/  LDL.LU R7, [R1+0x19c] ;  /* 0x00019c0001077983 */ /* 0x000f280000300800 */
[----:B----4-:R-:W-:Y:S04]  /*10740*/  STL.64 [R1+0x2688], R6 ;  /* 0x0026880601007387 */ /* 0x010fe80000100a00 */
[----:B---3--:R0:W-:Y:S04]  /*10750*/  STL.64 [R1+0x2650], R14 ;  /* 0x0026500e01007387 */ /* 0x0081e80000100a00 */
[----:B--2---:R-:W-:Y:S04]  /*10760*/  STL.64 [R1+0x2640], R26 ;  /* 0x0026401a01007387 */ /* 0x004fe80000100a00 */
[----:B------:R-:W2:Y:S04]  /*10770*/  LDL.LU R18, [R1+0x1e8] ;  /* 0x0001e80001127983 */ /* 0x000ea80000300800 */
[----:B------:R-:W2:Y:S04]  /*10780*/  LDL.LU R19, [R1+0x1ec] ;  /* 0x0001ec0001137983 */ /* 0x000ea80000300800 */
[----:B0-----:R-:W3:Y:S04]  /*10790*/  LDL.LU R14, [R1+0x1b8] ;  /* 0x0001b800010e7983 */ /* 0x001ee80000300800 */
[----:B------:R-:W3:Y:S04]  /*107a0*/  LDL.LU R15, [R1+0x1bc] ;  /* 0x0001bc00010f7983 */ /* 0x000ee80000300800 */
[----:B------:R-:W4:Y:S04]  /*107b0*/  LDL.LU R6, [R1+0xe8] ;  /* 0x0000e80001067983 */ /* 0x000f280000300800 */
[----:B------:R-:W4:Y:S04]  /*107c0*/  LDL.LU R7, [R1+0xec] ;  /* 0x0000ec0001077983 */ /* 0x000f280000300800 */
[----:B----4-:R-:W-:Y:S04]  /*107d0*/  STL.64 [R1+0x26a0], R6 ;  /* 0x0026a00601007387 */ /* 0x010fe80000100a00 */
[----:B---3--:R0:W-:Y:S04]  /*107e0*/  STL.64 [R1+0x2668], R14 ;  /* 0x0026680e01007387 */ /* 0x0081e80000100a00 */
[----:B------:R-:W3:Y:S04]  /*107f0*/  LDL.LU R12, [R1+0x100] ;  /* 0x00010000010c7983 */ /* 0x000ee80000300800 */
[----:B------:R-:W3:Y:S04]  /*10800*/  LDL.LU R13, [R1+0x104] ;  /* 0x00010400010d7983 */ /* 0x000ee80000300800 */
[----:B0-----:R-:W4:Y:S04]  /*10810*/  LDL.LU R14, [R1+0x108] ;  /* 0x00010800010e7983 */ /* 0x001f280000300800 */
[----:B------:R-:W4:Y:S04]  /*10820*/  LDL.LU R15, [R1+0x10c] ;  /* 0x00010c00010f7983 */ /* 0x000f280000300800 */
[----:B------:R-:W5:Y:S04]  /*10830*/  LDL.LU R6, [R1+0xb8] ;  /* 0x0000b80001067983 */ /* 0x000f680000300800 */
[----:B------:R-:W5:Y:S04]  /*10840*/  LDL.LU R7, [R1+0xbc] ;  /* 0x0000bc0001077983 */ /* 0x000f680000300800 */
[----:B----4-:R-:W-:Y:S04]  /*10850*/  STL.64 [R1+0x2680], R14 ;  /* 0x0026800e01007387 */ /* 0x010fe80000100a00 */
[----:B---3--:R0:W-:Y:S04]  /*10860*/  STL.64 [R1+0x2678], R12 ;  /* 0x0026780c01007387 */ /* 0x0081e80000100a00 */
[----:B0-----:R-:W3:Y:S04]  /*10870*/  LDL.LU R12, [R1+0x110] ;  /* 0x00011000010c7983 */ /* 0x001ee80000300800 */
[----:B------:R-:W3:Y:S04]  /*10880*/  LDL.LU R13, [R1+0x114] ;  /* 0x00011400010d7983 */ /* 0x000ee80000300800 */
[----:B------:R-:W4:Y:S04]  /*10890*/  LDL.LU R14, [R1+0x118] ;  /* 0x00011800010e7983 */ /* 0x000f280000300800 */
[----:B------:R-:W4:Y:S04]  /*108a0*/  LDL.LU R15, [R1+0x11c] ;  /* 0x00011c00010f7983 */ /* 0x000f280000300800 */
        /* <DEDUP_REMOVED lines=8> */
[----:B0-----:R-:W5:Y:S04]  /*10930*/  LDL.LU R12, [R1+0xa0] ;  /* 0x0000a000010c7983 */ /* 0x001f680000300800 */
[----:B------:R-:W5:Y:S04]  /*10940*/  LDL.LU R13, [R1+0xa4] ;  /* 0x0000a400010d7983 */ /* 0x000f680000300800 */
[----:B------:R-:W5:Y:S04]  /*10950*/  LDL.LU R14, [R1+0xa8] ;  /* 0x0000a800010e7983 */ /* 0x000f680000300800 */
[----:B------:R-:W5:Y:S04]  /*10960*/  LDL.LU R15, [R1+0xac] ;  /* 0x0000ac00010f7983 */ /* 0x000f680000300800 */
[----:B--2---:R0:W-:Y:S04]  /*10970*/  STL.64 [R1+0x2648], R18 ;  /* 0x0026481201007387 */ /* 0x0041e80000100a00 */
[----:B------:R-:W2:Y:S04]  /*10980*/  LDL.LU R16, [R1+0x170] ;  /* 0x0001700001107983 */ /* 0x000ea80000300800 */
[----:B------:R-:W2:Y:S04]  /*10990*/  LDL.LU R17, [R1+0x174] ;  /* 0x0001740001117983 */ /* 0x000ea80000300800 */
[----:B0-----:R-:W3:Y:S04]  /*109a0*/  LDL.LU R18, [R1+0x178] ;  /* 0x0001780001127983 */ /* 0x001ee80000300800 */
[----:B------:R-:W3:Y:S04]  /*109b0*/  LDL.LU R19, [R1+0x17c] ;  /* 0x00017c0001137983 */ /* 0x000ee80000300800 */
[----:B---3--:R0:W-:Y:S04]  /*109c0*/  STL.64 [R1+0x2660], R18 ;  /* 0x0026601201007387 */ /* 0x0081e80000100a00 */
[----:B--2---:R1:W-:Y:S01]  /*109d0*/  STL.64 [R1+0x2658], R16 ;  /* 0x0026581001007387 */ /* 0x0043e20000100a00 */
[----:B0-----:R-:W-:-:S03]  /*109e0*/  IMAD.MOV.U32 R19, RZ, RZ, R0 ;  /* 0x000000ffff137224 */ /* 0x001fc600078e0000 */
[----:B-1----:R-:W2:Y:S04]  /*109f0*/  LDL.LU R16, [R1+0x180] ;  /* 0x0001800001107983 */ /* 0x002ea80000300800 */
[----:B------:R-:W2:Y:S04]  /*10a00*/  LDL.LU R17, [R1+0x184] ;  /* 0x0001840001117983 */ /* 0x000ea80000300800 */
[----:B------:R-:W2:Y:S04]  /*10a10*/  LDL.LU R18, [R1+0x188] ;  /* 0x0001880001127983 */ /* 0x000ea80000300800 */
[----:B------:R-:W3:Y:S01]  /*10a20*/  LDL.LU R0, [R1+0x26c0] ;  /* 0x0026c00001007983 */ /* 0x000ee20000300800 */
[----:B-----5:R-:W-:Y:S01]  /*10a30*/  HMMA.16816.F32 R4, R8, R6, R12 ;  /* 0x000000060804723c */ /* 0x020fe2000000180c */
[----:B------:R-:W-:-:S02]  /*10a40*/  MOV R27, R29 ;  /* 0x0000001d001b7202 */ /* 0x000fc40000000f00 */
[----:B------:R-:W4:Y:S04]  /*10a50*/  LDL.LU R24, [R1+0x160] ;  /* 0x0001600001187983 */ /* 0x000f280000300800 */
[----:B------:R-:W4:Y:S04]  /*10a60*/  LDL.LU R25, [R1+0x164] ;  /* 0x0001640001197983 */ /* 0x000f280000300800 */
[----:B------:R-:W4:Y:S04]  /*10a70*/  LDL.LU R26, [R1+0x168] ;  /* 0x00016800011a7983 */ /* 0x000f280000300800 */
[----:B------:R-:W5:Y:S04]  /*10a80*/  LDL.LU R29, [R1+0x26bc] ;  /* 0x0026bc00011d7983 */ /* 0x000f680000300800 */
[----:B------:R-:W2:Y:S01]  /*10a90*/  LDL.LU R22, [R1+0x1f8] ;  /* 0x0001f80001167983 */ /* 0x000ea20000300800 */
[----:B------:R-:W-:Y:S01]  /*10aa0*/  MOV R3, R6 ;  /* 0x0000000600037202 */ /* 0x000fe20000000f00 */
[----:B------:R-:W-:-:S02]  /*10ab0*/  IMAD.MOV.U32 R28, RZ, RZ, R7 ;  /* 0x000000ffff1c7224 */ /* 0x000fc400078e0007 */
[----:B---3--:R-:W-:Y:S02]  /*10ac0*/  IMAD.MOV.U32 R23, RZ, RZ, R0 ;  /* 0x000000ffff177224 */ /* 0x008fe400078e0000 */
[----:B------:R-:W3:Y:S04]  /*10ad0*/  LDL.LU R0, [R1+0x26b8] ;  /* 0x0026b80001007983 */ /* 0x000ee80000300800 */
[----:B------:R-:W-:Y:S04]  /*10ae0*/  STL [R1+0x2630], R2 ;  /* 0x0026300201007387 */ /* 0x000fe80000100800 */
[----:B------:R-:W2:Y:S04]  /*10af0*/  LDL.LU.64 R14, [R1+0x26b0] ;  /* 0x0026b000010e7983 */ /* 0x000ea80000300a00 */
[----:B------:R-:W2:Y:S04]  /*10b00*/  LDL.LU.64 R12, [R1+0x26a8] ;  /* 0x0026a800010c7983 */ /* 0x000ea80000300a00 */
[----:B------:R2:W-:Y:S04]  /*10b10*/  STL.64 [R1+0x40], R4 ;  /* 0x0000400401007387 */ /* 0x0005e80000100a00 */
        /* <DEDUP_REMOVED lines=14> */
[----:B-----5:R-:W0:Y:S04]  /*10c00*/  LDSM.16.MT88.4 R4, [R29+0x10000] ;  /* 0x010000001d04783b */ /* 0x020e280000004200 */
[----:B0-----:R-:W-:-:S13]  /*10c10*/  STL.64 [R1+0x25d8], R6 ;  /* 0x0025d80601007387 */ /* 0x001fda0000100a00 */
[----:B------:R-:W-:Y:S04]  /*10c20*/  STL.64 [R1+0x10], R12 ;  /* 0x0000100c01007387 */ /* 0x000fe80000100a00 */
[----:B------:R-:W-:Y:S04]  /*10c30*/  STL.64 [R1+0x18], R14 ;  /* 0x0000180e01007387 */ /* 0x000fe80000100a00 */
[----:B---3--:R-:W0:Y:S04]  /*10c40*/  LDSM.16.M88.4 R12, [R0+UR5+0x20100] ;  /* 0x02010005000c783b */ /* 0x008e280008000200 */
[----:B------:R0:W-:Y:S04]  /*10c50*/  STL.64 [R1+0x25d0], R4 ;  /* 0x0025d00401007387 */ /* 0x0001e80000100a00 */
[----:B------:R-:W-:Y:S01]  /*10c60*/  STL [R1+0x24a4], R29 ;  /* 0x0024a41d01007387 */ /* 0x000fe20000100800 */
[----:B0-----:R-:W-:-:S03]  /*10c70*/  MOV R5, R12 ;  /* 0x0000000c00057202 */ /* 0x001fc60000000f00 */
[----:B------:R-:W-:Y:S01]  /*10c80*/  STL.64 [R1+0x268], R14 ;  /* 0x0002680e01007387 */ /* 0x000fe20000100a00 */
[----:B------:R-:W-:-:S03]  /*10c90*/  IMAD.MOV.U32 R4, RZ, RZ, R13 ;  /* 0x000000ffff047224 */ /* 0x000fc600078e000d */
[----:B------:R-:W0:Y:S04]  /*10ca0*/  LDSM.16.M88.4 R12, [R0+UR5+0x21100] ;  /* 0x02110005000c783b */ /* 0x000e280008000200 */
[----:B0-----:R-:W-:Y:S01]  /*10cb0*/  STL [R1+0x270], R12 ;  /* 0x0002700c01007387 */ /* 0x001fe20000100800 */
[----:B------:R-:W-:-:S03]  /*10cc0*/  MOV R2, R13 ;  /* 0x0000000d00027202 */ /* 0x000fc60000000f00 */
[----:B------:R-:W-:Y:S04]  /*10cd0*/  STL.64 [R1+0x278], R14 ;  /* 0x0002780e01007387 */ /* 0x000fe80000100a00 */
[----:B------:R-:W0:Y:S04]  /*10ce0*/  LDSM.16.M88.4 R12, [R0+UR5+0x22100] ;  /* 0x02210005000c783b */ /* 0x000e280008000200 */
[----:B0-----:R0:W-:Y:S04]  /*10cf0*/  STL.64 [R1+0x288], R14 ;  /* 0x0002880e01007387 */ /* 0x0011e80000100a00 */
[----:B0-----:R-:W2:Y:S01]  /*10d00*/  LDL.LU.64 R14, [R1+0x2668] ;  /* 0x00266800010e7983 */ /* 0x001ea20000300a00 */
[----:B------:R-:W-:Y:S01]  /*10d10*/  IMAD.MOV.U32 R7, RZ, RZ, R12 ;  /* 0x000000ffff077224 */ /* 0x000fe200078e000c */
[----:B------:R-:W-:-:S02]  /*10d20*/  MOV R6, R13 ;  /* 0x0000000d00067202 */ /* 0x000fc40000000f00 */
[----:B--2---:R-:W-:Y:S01]  /*10d30*/  HMMA.16816.F32 R12, R8, R14, R16 ;  /* 0x0000000e080c723c */ /* 0x004fe20000001810 */
[----:B------:R-:W2:Y:S04]  /*10d40*/  LDL.LU.64 R18, [R1+0x2660] ;  /* 0x0026600001127983 */ /* 0x000ea80000300a00 */
[----:B------:R-:W2:-:S14]  /*10d50*/  LDL.LU.64 R16, [R1+0x2658] ;  /* 0x0026580001107983 */ /* 0x000e9c0000300a00 */
[----:B------:R-:W-:Y:S01]  /*10d60*/  STL.64 [R1], R12 ;  /* 0x0000000c01007387 */ /* 0x000fe20000100a00 */
[----:B------:R-:W-:-:S03]  /*10d70*/  IMAD.MOV.U32 R29, RZ, RZ, R15 ;  /* 0x000000ffff1d7224 */ /* 0x000fc600078e000f */
[----:B------:R0:W-:Y:S04]  /*10d80*/  STL [R1+0x8], R14 ;  /* 0x0000080e01007387 */ /* 0x0001e80000100800 */
[----:B0-----:R-:W2:Y:S02]  /*10d90*/  LDL.LU.64 R14, [R1+0x2650] ;  /* 0x00265000010e7983 */ /* 0x001ea40000300a00 */
[----:B--2---:R-:W-:Y:S02]  /*10da0*/  HMMA.16816.F32 R12, R8, R14, R16 ;  /* 0x0000000e080c723c */ /* 0x004fe40000001810 */
[----:B------:R-:W4:-:S15]  /*10db0*/  LDL.LU.64 R18, [R1+0x2648] ;  /* 0x0026480001127983 */ /* 0x000f1e0000300a00 */
[----:B------:R-:W-:Y:S02]  /*10dc0*/  NOP ;  /* 0x0000000000007918 */ /* 0x000fe40000000000 */
[----:B------:R-:W-:Y:S04]  /*10dd0*/  STL.64 [R1+0x2550], R14 ;  /* 0x0025500e01007387 */ /* 0x000fe80000100a00 */
[----:B------:R0:W-:Y:S04]  /*10de0*/  STL.64 [R1+0x2548], R12 ;  /* 0x0025480c01007387 */ /* 0x0001e80000100a00 */
[----:B0-----:R-:W2:Y:S04]  /*10df0*/  LDL.LU R12, [R1+0x140] ;  /* 0x00014000010c7983 */ /* 0x001ea80000300800 */
[----:B------:R-:W2:Y:S04]  /*10e00*/  LDL.LU R13, [R1+0x144] ;  /* 0x00014400010d7983 */ /* 0x000ea80000300800 */
[----:B------:R-:W2:Y:S04]  /*10e10*/  LDL.LU R14, [R1+0x148] ;  /* 0x00014800010e7983 */ /* 0x000ea80000300800 */
[----:B------:R-:W2:Y:S01]  /*10e20*/  LDL.LU R15, [R1+0x14c] ;  /* 0x00014c00010f7983 */ /* 0x000ea20000300800 */
[----:B----4-:R-:W-:Y:S03]  /*10e30*/  HMMA.16816.F32 R16, R8, R18, R24 ;  /* 0x000000120810723c */ /* 0x010fe60000001818 */
[----:B------:R-:W2:-:S15]  /*10e40*/  LDL.LU.64 R26, [R1+0x2640] ;  /* 0x00264000011a7983 */ /* 0x000e9e0000300a00 */
[----:B------:R-:W-:Y:S01]  /*10e50*/  NOP ;  /* 0x0000000000007918 */ /* 0x000fe20000000000 */
[----:B------:R-:W-:Y:S04]  /*10e60*/  STL.64 [R1+0x2540], R18 ;  /* 0x0025401201007387 */ /* 0x000fe80000100a00 */
[----:B------:R0:W-:Y:S04]  /*10e70*/  STL.64 [R1+0x2538], R16 ;  /* 0x0025381001007387 */ /* 0x0001e80000100a00 */
[----:B0-----:R-:W3:Y:S04]  /*10e80*/  LDL.LU R16, [R1+0x150] ;  /* 0x0001500001107983 */ /* 0x001ee80000300800 */
[----:B------:R-:W3:Y:S04]  /*10e90*/  LDL.LU R17, [R1+0x154] ;  /* 0x0001540001117983 */ /* 0x000ee80000300800 */
[----:B------:R-:W3:Y:S04]  /*10ea0*/  LDL.LU R18, [R1+0x158] ;  /* 0x0001580001127983 */ /* 0x000ee80000300800 */
[----:B------:R-:W3:Y:S01]  /*10eb0*/  LDL.LU R19, [R1+0x15c] ;  /* 0x00015c0001137983 */ /* 0x000ee20000300800 */
[----:B--2---:R-:W-:Y:S01]  /*10ec0*/  HMMA.16816.F32 R24, R8, R26, R12 ;  /* 0x0000001a0818723c */ /* 0x004fe2000000180c */
[----:B------:R-:W-:Y:S01]  /*10ed0*/  MOV R12, R7 ;  /* 0x00000007000c7202 */ /* 0x000fe20000000f00 */
[----:B------:R-:W-:-:S06]  /*10ee0*/  IMAD.MOV.U32 R13, RZ, RZ, R6 ;  /* 0x000000ffff0d7224 */ /* 0x000fcc00078e0006 */
[----:B---3--:R-:W-:-:S15]  /*10ef0*/  HMMA.16816.F32 R20, R8, R22, R16 ;  /* 0x000000160814723c */ /* 0x008fde0000001810 */
[----:B------:R-:W-:-:S04]  /*10f00*/  NOP ;  /* 0x0000000000007918 */ /* 0x000fc80000000000 */
[----:B------:R-:W-:Y:S04]  /*10f10*/  STL.64 [R1+0x2530], R22 ;  /* 0x0025301601007387 */ /* 0x000fe80000100a00 */
[----:B------:R-:W-:Y:S04]  /*10f20*/  STL.64 [R1+0x2528], R20 ;  /* 0x0025281401007387 */ /* 0x000fe80000100a00 */
[----:B------:R-:W-:Y:S04]  /*10f30*/  STL.64 [R1+0x2620], R12 ;  /* 0x0026200c01007387 */ /* 0x000fe80000100a00 */
[----:B------:R-:W2:Y:S04]  /*10f40*/  LDL.LU R6, [R1+0x258] ;  /* 0x0002580001067983 */ /* 0x000ea80000300800 */
[----:B------:R-:W2:Y:S01]  /*10f50*/  LDL.LU R7, [R1+0x25c] ;  /* 0x00025c0001077983 */ /* 0x000ea20000300800 */
[----:B------:R-:W-:Y:S01]  /*10f60*/  MOV R18, R3 ;  /* 0x0000000300127202 */ /* 0x000fe20000000f00 */
[----:B------:R-:W-:-:S02]  /*10f70*/  IMAD.MOV.U32 R19, RZ, RZ, R28 ;  /* 0x000000ffff137224 */ /* 0x000fc400078e001c */
[----:B--2---:R0:W-:Y:S04]  /*10f80*/  STL.64 [R1+0x25e8], R6 ;  /* 0x0025e80601007387 */ /* 0x0041e80000100a00 */
[----:B------:R-:W2:Y:S04]  /*10f90*/  LDL.LU R16, [R1+0x40] ;  /* 0x0000400001107983 */ /* 0x000ea80000300800 */
[----:B------:R-:W2:Y:S04]  /*10fa0*/  LDL.LU R17, [R1+0x44] ;  /* 0x0000440001117983 */ /* 0x000ea80000300800 */
[----:B------:R-:W3:Y:S04]  /*10fb0*/  LDL.LU R3, [R1+0x2638] ;  /* 0x0026380001037983 */ /* 0x000ee80000300800 */
[----:B------:R-:W4:Y:S04]  /*10fc0*/  LDL.LU R28, [R1+0x2634] ;  /* 0x00263400011c7983 */ /* 0x000f280000300800 */
[----:B0-----:R-:W5:Y:S04]  /*10fd0*/  LDL.LU R6, [R1+0x248] ;  /* 0x0002480001067983 */ /* 0x001f680000300800 */
[----:B------:R-:W5:Y:S04]  /*10fe0*/  LDL.LU R7, [R1+0x24c] ;  /* 0x00024c0001077983 */ /* 0x000f680000300800 */
[----:B-----5:R0:W-:Y:S04]  /*10ff0*/  STL.64 [R1+0x2600], R6 ;  /* 0x0026000601007387 */ /* 0x0201e80000100a00 */
[----:B------:R-:W-:Y:S04]  /*11000*/  STL.64 [R1+0x25c0], R18 ;  /* 0x0025c01201007387 */ /* 0x000fe80000100a00 */
[----:B--2---:R1:W-:Y:S04]  /*11010*/  STL.64 [R1+0x25b8], R16 ;  /* 0x0025b81001007387 */ /* 0x0043e80000100a00 */
[----:B------:R-:W2:Y:S04]  /*11020*/  LDL.LU R22, [R1+0x228] ;  /* 0x0002280001167983 */ /* 0x000ea80000300800 */
[----:B------:R-:W2:Y:S04]  /*11030*/  LDL.LU R23, [R1+0x22c] ;  /* 0x00022c0001177983 */ /* 0x000ea80000300800 */
[----:B--2---:R2:W-:Y:S04]  /*11040*/  STL.64 [R1+0x2628], R22 ;  /* 0x0026281601007387 */ /* 0x0045e80000100a00 */
[----:B0-----:R-:W5:Y:S04]  /*11050*/  LDL.LU R6, [R1+0x238] ;  /* 0x0002380001067983 */ /* 0x001f680000300800 */
[----:B------:R-:W5:Y:S04]  /*11060*/  LDL.LU R7, [R1+0x23c] ;  /* 0x00023c0001077983 */ /* 0x000f680000300800 */
[----:B------:R-:W3:Y:S04]  /*11070*/  LDL.LU R14, [R1+0x218] ;  /* 0x00021800010e7983 */ /* 0x000ee80000300800 */
[----:B------:R-:W3:Y:S04]  /*11080*/  LDL.LU R15, [R1+0x21c] ;  /* 0x00021c00010f7983 */ /* 0x000ee80000300800 */
[----:B------:R-:W3:Y:S01]  /*11090*/  LDL.LU R20, [R1+0x130] ;  /* 0x0001300001147983 */ /* 0x000ee20000300800 */
[----:B-1----:R-:W-:-:S03]  /*110a0*/  MOV R16, R5 ;  /* 0x0000000500107202 */ /* 0x002fc60000000f00 */
[----:B------:R-:W3:Y:S01]  /*110b0*/  LDL.LU R21, [R1+0x134] ;  /* 0x0001340001157983 */ /* 0x000ee20000300800 */
[----:B------:R-:W-:-:S03]  /*110c0*/  IMAD.MOV.U32 R17, RZ, RZ, R4 ;  /* 0x000000ffff117224 */ /* 0x000fc600078e0004 */
[----:B--2---:R-:W3:Y:S04]  /*110d0*/  LDL.LU R22, [R1+0x138] ;  /* 0x0001380001167983 */ /* 0x004ee80000300800 */
[----:B------:R-:W3:Y:S04]  /*110e0*/  LDL.LU R23, [R1+0x13c] ;  /* 0x00013c0001177983 */ /* 0x000ee80000300800 */
[----:B-----5:R0:W-:Y:S04]  /*110f0*/  STL.64 [R1+0x2618], R6 ;  /* 0x0026180601007387 */ /* 0x0201e80000100a00 */
[----:B------:R-:W2:Y:S04]  /*11100*/  LDL.LU R4, [R1+0x120] ;  /* 0x0001200001047983 */ /* 0x000ea80000300800 */
[----:B------:R-:W2:Y:S04]  /*11110*/  LDL.LU R5, [R1+0x124] ;  /* 0x0001240001057983 */ /* 0x000ea80000300800 */
[----:B0-----:R-:W2:Y:S04]  /*11120*/  LDL.LU R6, [R1+0x128] ;  /* 0x0001280001067983 */ /* 0x001ea80000300800 */
[----:B------:R-:W2:Y:S04]  /*11130*/  LDL.LU R7, [R1+0x12c] ;  /* 0x00012c0001077983 */ /* 0x000ea80000300800 */
[----:B------:R0:W-:Y:S04]  /*11140*/  STL.64 [R1+0x25e0], R16 ;  /* 0x0025e01001007387 */ /* 0x0001e80000100a00 */
[----:B0-----:R-:W5:Y:S04]  /*11150*/  LDL.LU R16, [R1+0x70] ;  /* 0x0000700001107983 */ /* 0x001f680000300800 */
[----:B------:R-:W5:Y:S04]  /*11160*/  LDL.LU R17, [R1+0x74] ;  /* 0x0000740001117983 */ /* 0x000f680000300800 */
[----:B------:R-:W2:Y:S04]  /*11170*/  LDL.LU R18, [R1+0x78] ;  /* 0x0000780001127983 */ /* 0x000ea80000300800 */
[----:B------:R-:W2:Y:S04]  /*11180*/  LDL.LU R19, [R1+0x7c] ;  /* 0x00007c0001137983 */ /* 0x000ea80000300800 */
[----:B--2---:R-:W-:Y:S04]  /*11190*/  STL.64 [R1+0x25f8], R18 ;  /* 0x0025f81201007387 */ /* 0x004fe80000100a00 */
[----:B-----5:R0:W-:Y:S04]  /*111a0*/  STL.64 [R1+0x25f0], R16 ;  /* 0x0025f01001007387 */ /* 0x0201e80000100a00 */
[----:B0-----:R-:W2:Y:S04]  /*111b0*/  LDL.LU R16, [R1+0xc0] ;  /* 0x0000c00001107983 */ /* 0x001ea80000300800 */
[----:B------:R-:W2:Y:S04]  /*111c0*/  LDL.LU R17, [R1+0xc4] ;  /* 0x0000c40001117983 */ /* 0x000ea80000300800 */
[----:B------:R-:W5:Y:S04]  /*111d0*/  LDL.LU R18, [R1+0xc8] ;  /* 0x0000c80001127983 */ /* 0x000f680000300800 */
[----:B------:R-:W5:Y:S04]  /*111e0*/  LDL.LU R19, [R1+0xcc] ;  /* 0x0000cc0001137983 */ /* 0x000f680000300800 */
[----:B-----5:R-:W-:Y:S04]  /*111f0*/  STL.64 [R1+0x2610], R18 ;  /* 0x0026101201007387 */ /* 0x020fe80000100a00 */
[----:B--2---:R0:W-:Y:S04]  /*11200*/  STL.64 [R1+0x2608], R16 ;  /* 0x0026081001007387 */ /* 0x0041e80000100a00 */
[----:B0-----:R-:W2:Y:S04]  /*11210*/  LDL.LU R16, [R1+0xf0] ;  /* 0x0000f00001107983 */ /* 0x001ea80000300800 */
[----:B------:R-:W2:Y:S04]  /*11220*/  LDL.LU R17, [R1+0xf4] ;  /* 0x0000f40001117983 */ /* 0x000ea80000300800 */
[----:B------:R-:W2:Y:S04]  /*11230*/  LDL.LU R18, [R1+0xf8] ;  /* 0x0000f80001127983 */ /* 0x000ea80000300800 */
[----:B------:R-:W2:Y:S04]  /*11240*/  LDL.LU R19, [R1+0xfc] ;  /* 0x0000fc0001137983 */ /* 0x000ea80000300800 */
[----:B------:R-:W-:Y:S04]  /*11250*/  STL.64 [R1+0x2560], R26 ;  /* 0x0025601a01007387 */ /* 0x000fe80000100a00 */
[----:B------:R0:W-:Y:S04]  /*11260*/  STL.64 [R1+0x2558], R24 ;  /* 0x0025581801007387 */ /* 0x0001e80000100a00 */
[----:B0-----:R-:W5:Y:S01]  /*11270*/  LDL.LU R24, [R1+0x270] ;  /* 0x0002700001187983 */ /* 0x001f620000300800 */
[----:B------:R-:W-:-:S03]  /*11280*/  MOV R25, R2 ;  /* 0x0000000200197202 */ /* 0x000fc60000000f00 */
[----:B------:R-:W2:Y:S01]  /*11290*/  LDL.LU R2, [R1+0x2630] ;  /* 0x0026300001027983 */ /* 0x000ea20000300800 */
[C---:B---3--:R-:W-:Y:S03]  /*112a0*/  HMMA.16816.F32 R12, R8.reuse, R14, R20 ;  /* 0x0000000e080c723c */ /* 0x048fe60000001814 */
[----:B-----5:R0:W-:Y:S04]  /*112b0*/  STL.64 [R1+0x25c8], R24 ;  /* 0x0025c81801007387 */ /* 0x0201e80000100a00 */
[----:B0-----:R-:W3:Y:S04]  /*112c0*/  LDL.LU R24, [R1+0x60] ;  /* 0x0000600001187983 */ /* 0x001ee80000300800 */
[----:B------:R-:W3:Y:S04]  /*112d0*/  LDL.LU R25, [R1+0x64] ;  /* 0x0000640001197983 */ /* 0x000ee80000300800 */
[----:B------:R-:W5:Y:S04]  /*112e0*/  LDL.LU.64 R22, [R1+0x2628] ;  /* 0x0026280001167983 */ /* 0x000f680000300a00 */
[----:B------:R0:W-:Y:S04]  /*112f0*/  STL.64 [R1+0xe0], R12 ;  /* 0x0000e00c01007387 */ /* 0x0001e80000100a00 */
[----:B------:R-:W-:Y:S04]  /*11300*/  STL.64 [R1+0xe8], R14 ;  /* 0x0000e80e01007387 */ /* 0x000fe80000100a00 */
[----:B0-----:R-:W2:Y:S01]  /*11310*/  LDL.LU.64 R12, [R1+0x2620] ;  /* 0x00262000010c7983 */ /* 0x001ea20000300a00 */
[----:B-----5:R-:W-:Y:S03]  /*11320*/  HMMA.16816.F32 R20, R8, R22, R4 ;  /* 0x000000160814723c */ /* 0x020fe60000001804 */
[----:B------:R-:W0:-:S15]  /*11330*/  LDSM.16.M88.4 R4, [R0+UR5+0x23100] ;  /* 0x023100050004783b */ /* 0x000e1e0008000200 */
[----:B------:R-:W-:Y:S01]  /*11340*/  NOP ;  /* 0x0000000000007918 */ /* 0x000fe20000000000 */
[----:B------:R-:W-:Y:S04]  /*11350*/  STL.64 [R1+0x140], R20 ;  /* 0x0001401401007387 */ /* 0x000fe80000100a00 */
[----:B------:R-:W-:Y:S01]  /*11360*/  STL.64 [R1+0x148], R22 ;  /* 0x0001481601007387 */ /* 0x000fe20000100a00 */
[----:B0-----:R-:W-:-:S03]  /*11370*/  IMAD.MOV.U32 R15, RZ, RZ, R4 ;  /* 0x000000ffff0f7224 */ /* 0x001fc600078e0004 */
[----:B------:R-:W-:Y:S01]  /*11380*/  STL.64 [R1+0x1e8], R6 ;  /* 0x0001e80601007387 */ /* 0x000fe20000100a00 */
[----:B------:R-:W-:-:S03]  /*11390*/  MOV R14, R5 ;  /* 0x00000005000e7202 */ /* 0x000fc60000000f00 */
[----:B------:R-:W0:Y:S02]  /*113a0*/  LDSM.16.M88.4 R4, [R0+UR5+0x24100] ;  /* 0x024100050004783b */ /* 0x000e240008000200 */
[----:B0-----:R-:W-:Y:S02]  /*113b0*/  IMAD.MOV.U32 R21, RZ, RZ, R4 ;  /* 0x000000ffff157224 */ /* 0x001fe400078e0004 */
[----:B------:R-:W-:Y:S01]  /*113c0*/  STL.64 [R1+0x1d8], R6 ;  /* 0x0001d80601007387 */ /* 0x000fe20000100a00 */
[----:B------:R-:W-:-:S03]  /*113d0*/  MOV R20, R5 ;  /* 0x0000000500147202 */ /* 0x000fc60000000f00 */
[----:B------:R-:W0:Y:S04]  /*113e0*/  LDSM.16.M88.4 R4, [R0+UR5+0x25100] ;  /* 0x025100050004783b */ /* 0x000e280008000200 */
[----:B0-----:R0:W-:Y:S04]  /*113f0*/  STL.64 [R1+0x1c8], R6 ;  /* 0x0001c80601007387 */ /* 0x0011e80000100a00 */
[----:B0-----:R-:W2:Y:S01]  /*11400*/  LDL.LU.64 R6, [R1+0x2618] ;  /* 0x0026180001067983 */ /* 0x001ea20000300a00 */
[----:B------:R-:W-:Y:S01]  /*11410*/  IMAD.MOV.U32 R23, RZ, RZ, R4 ;  /* 0x000000ffff177224 */ /* 0x000fe200078e0004 */
[----:B------:R-:W-:Y:S01]  /*11420*/  MOV R22, R5 ;  /* 0x0000000500167202 */ /* 0x000fe20000000f00 */
[----:B----4-:R-:W-:Y:S01]  /*11430*/  IMAD.MOV.U32 R26, RZ, RZ, R28 ;  /* 0x000000ffff1a7224 */ /* 0x010fe200078e001c */
[----:B------:R-:W-:Y:S01]  /*11440*/  MOV R27, R3 ;  /* 0x00000003001b7202 */ /* 0x000fe20000000f00 */
[----:B--2---:R-:W-:Y:S01]  /*11450*/  HMMA.16816.F32 R4, R8, R6, R16 ;  /* 0x000000060804723c */ /* 0x004fe20000001810 */
[----:B------:R-:W2:Y:S04]  /*11460*/  LDL.LU.64 R18, [R1+0x2610] ;  /* 0x0026100001127983 */ /* 0x000ea80000300a00 */
[----:B------:R-:W2:-:S14]  /*11470*/  LDL.LU.64 R16, [R1+0x2608] ;  /* 0x0026080001107983 */ /* 0x000e9c0000300a00 */
[----:B------:R-:W-:Y:S01]  /*11480*/  IMAD.MOV.U32 R28, RZ, RZ, R6 ;  /* 0x000000ffff1c7224 */ /* 0x000fe200078e0006 */
[----:B------:R2:W-:Y:S01]  /*11490*/  STL.64 [R1+0x130], R4 ;  /* 0x0001300401007387 */ /* 0x0005e20000100a00 */
[----:B------:R-:W-:-:S03]  /*114a0*/  MOV R3, R7 ;  /* 0x0000000700037202 */ /* 0x000fc60000000f00 */
        /* <DEDUP_REMOVED lines=8> */
[----:B------:R-:W3:Y:S04]  /*11530*/  LDL.LU.64 R16, [R1+0x25e0] ;  /* 0x0025e00001107983 */ /* 0x000ee80000300a00 */
[----:B------:R-:W3:Y:S04]  /*11540*/  LDL.LU.64 R6, [R1+0x25d8] ;  /* 0x0025d80001067983 */ /* 0x000ee80000300a00 */
[----:B------:R-:W3:Y:S09]  /*11550*/  LDL.LU.64 R4, [R1+0x25d0] ;  /* 0x0025d00001047983 */ /* 0x000ef20000300a00 */
[----:B------:R0:W-:Y:S04]  /*11560*/  STL.64 [R1+0x110], R8 ;  /* 0x0001100801007387 */ /* 0x0001e80000100a00 */
[----:B------:R1:W-:Y:S04]  /*11570*/  STL.64 [R1+0x118], R10 ;  /* 0x0001180a01007387 */ /* 0x0003e80000100a00 */
[----:B0-----:R-:W2:Y:S04]  /*11580*/  LDL.LU R8, [R1+0x50] ;  /* 0x0000500001087983 */ /* 0x001ea80000300800 */
[----:B------:R-:W2:Y:S04]  /*11590*/  LDL.LU R9, [R1+0x54] ;  /* 0x0000540001097983 */ /* 0x000ea80000300800 */
[----:B-1----:R-:W2:Y:S01]  /*115a0*/  LDL.LU R10, [R1+0x58] ;  /* 0x00005800010a7983 */ /* 0x002ea20000300800 */
[----:B---3--:R-:W-:Y:S03]  /*115b0*/  HMMA.16816.F32 R16, R4, R16, R24 ;  /* 0x000000100410723c */ /* 0x008fe60000001818 */
[----:B------:R-:W2:Y:S01]  /*115c0*/  LDL.LU.64 R24, [R1+0x25c8] ;  /* 0x0025c80001187983 */ /* 0x000ea20000300a00 */
[----:B------:R-:W-:-:S15]  /*115d0*/  IMAD.MOV.U32 R11, RZ, RZ, R2 ;  /* 0x000000ffff0b7224 */ /* 0x000fde00078e0002 */
[----:B------:R-:W-:Y:S04]  /*115e0*/  STL.64 [R1+0x1b0], R16 ;  /* 0x0001b01001007387 */ /* 0x000fe80000100a00 */
[----:B------:R0:W-:Y:S04]  /*115f0*/  STL.64 [R1+0x1b8], R18 ;  /* 0x0001b81201007387 */ /* 0x0001e80000100a00 */
[----:B0-----:R-:W3:Y:S04]  /*11600*/  LDL.LU.64 R18, [R1+0x25c0] ;  /* 0x0025c00001127983 */ /* 0x001ee80000300a00 */
[----:B------:R-:W3:Y:S01]  /*11610*/  LDL.LU.64 R16, [R1+0x25b8] ;  /* 0x0025b80001107983 */ /* 0x000ee20000300a00 */
[----:B--2---:R-:W-:-:S15]  /*11620*/  HMMA.16816.F32 R8, R4, R24, R8 ;  /* 0x000000180408723c */ /* 0x004fde0000001808 */
[----:B------:R-:W-:-:S04]  /*11630*/  NOP ;  /* 0x0000000000007918 */ /* 0x000fc80000000000 */
[----:B------:R-:W-:Y:S04]  /*11640*/  STL.64 [R1+0x1a0], R8 ;  /* 0x0001a00801007387 */ /* 0x000fe80000100a00 */
[----:B------:R3:W-:Y:S04]  /*11650*/  STL [R1+0x1ac], R11 ;  /* 0x0001ac0b01007387 */ /* 0x0007e80000100800 */
[----:B------:R-:W2:Y:S04]  /*11660*/  LDL.LU R24, [R1] ;  /* 0x0000000001187983 */ /* 0x000ea80000300800 */
[----:B------:R-:W2:Y:S04]  /*11670*/  LDL.LU R25, [R1+0x4] ;  /* 0x0000040001197983 */ /* 0x000ea80000300800 */
[----:B------:R-:W4:Y:S01]  /*11680*/  LDL.LU R26, [R1+0x8] ;  /* 0x00000800011a7983 */ /* 0x000f220000300800 */
[----:B------:R-:W-:Y:S01]  /*11690*/  IMAD.MOV.U32 R27, RZ, RZ, R29 ;  /* 0x000000ffff1b7224 */ /* 0x000fe200078e001d */
[----:B------:R-:W-:-:S02]  /*116a0*/  MOV R2, R10 ;  /* 0x0000000a00027202 */ /* 0x000fc40000000f00 */
[----:B---3--:R-:W-:Y:S01]  /*116b0*/  HMMA.16816.F32 R8, R4, R12, R16 ;  /* 0x0000000c0408723c */ /* 0x008fe20000001810 */
[----:B------:R-:W-:-:S15]  /*116c0*/  LDSM.16.M88.4 R16, [R0+UR5+0x27100] ;  /* 0x027100050010783b */ /* 0x000fde0008000200 */
[----:B------:R-:W-:-:S03]  /*116d0*/  NOP ;  /* 0x0000000000007918 */ /* 0x000fc60000000000 */
[----:B------:R-:W-:Y:S01]  /*116e0*/  MOV R29, R11 ;  /* 0x0000000b001d7202 */ /* 0x000fe20000000f00 */
[----:B----4-:R-:W-:Y:S04]  /*116f0*/  STL.64 [R1+0x2570], R26 ;  /* 0x0025701a01007387 */ /* 0x010fe80000100a00 */
[----:B--2---:R0:W-:Y:S02]  /*11700*/  STL.64 [R1+0x2568], R24 ;  /* 0x0025681801007387 */ /* 0x0041e40000100a00 */
[----:B0-----:R-:W-:Y:S01]  /*11710*/  MOV R24, R23 ;  /* 0x0000001700187202 */ /* 0x001fe20000000f00 */
[----:B------:R-:W-:-:S05]  /*11720*/  IMAD.MOV.U32 R25, RZ, RZ, R22 ;  /* 0x000000ffff197224 */ /* 0x000fca00078e0016 */
[----:B------:R0:W-:Y:S02]  /*11730*/  STL.64 [R1+0x2580], R24 ;  /* 0x0025801801007387 */ /* 0x0001e40000100a00 */
[----:B0-----:R-:W-:Y:S01]  /*11740*/  MOV R24, R21 ;  /* 0x0000001500187202 */ /* 0x001fe20000000f00 */
[----:B------:R-:W-:Y:S02]  /*11750*/  IMAD.MOV.U32 R25, RZ, RZ, R20 ;  /* 0x000000ffff197224 */ /* 0x000fe400078e0014 */
[----:B------:R-:W-:Y:S04]  /*11760*/  LDSM.16.M88.4 R20, [R0+UR5+0x28100] ;  /* 0x028100050014783b */ /* 0x000fe80008000200 */
[----:B------:R0:W-:Y:S02]  /*11770*/  STL.64 [R1+0x2598], R24 ;  /* 0x0025981801007387 */ /* 0x0001e40000100a00 */
[----:B0-----:R-:W-:Y:S01]  /*11780*/  MOV R24, R15 ;  /* 0x0000000f00187202 */ /* 0x001fe20000000f00 */
[----:B------:R-:W-:-:S02]  /*11790*/  IMAD.MOV.U32 R25, RZ, RZ, R14 ;  /* 0x000000ffff197224 */ /* 0x000fc400078e000e */
[----:B------:R-:W-:Y:S04]  /*117a0*/  LDSM.16.M88.4 R12, [R0+UR5+0x26100] ;  /* 0x02610005000c783b */ /* 0x000fe80008000200 */
[----:B------:R-:W-:Y:S04]  /*117b0*/  STL.64 [R1+0x25b0], R24 ;  /* 0x0025b01801007387 */ /* 0x000fe80000100a00 */
[----:B------:R-:W0:Y:S04]  /*117c0*/  LDSM.16.M88.4 R24, [R0+UR5+0x29100] ;  /* 0x029100050018783b */ /* 0x000e280008000200 */
[----:B------:R-:W-:Y:S04]  /*117d0*/  STL [R1+0x24a8], R2 ;  /* 0x0024a80201007387 */ /* 0x000fe80000100800 */
[----:B------:R-:W-:Y:S04]  /*117e0*/  STL.64 [R1+0x100], R8 ;  /* 0x0001000801007387 */ /* 0x000fe80000100a00 */
[----:B------:R1:W-:Y:S04]  /*117f0*/  STL [R1+0x108], R10 ;  /* 0x0001080a01007387 */ /* 0x0003e80000100800 */
[----:B------:R-:W-:Y:S01]  /*11800*/  STL [R1+0x24ac], R29 ;  /* 0x0024ac1d01007387 */ /* 0x000fe20000100800 */
[----:B0-----:R-:W-:Y:S01]  /*11810*/  IMAD.MOV.U32 R11, RZ, RZ, R24 ;  /* 0x000000ffff0b7224 */ /* 0x001fe200078e0018 */
[----:B-1----:R-:W-:-:S02]  /*11820*/  MOV R10, R25 ;  /* 0x00000019000a7202 */ /* 0x002fc40000000f00 */
[----:B------:R-:W-:Y:S04]  /*11830*/  STL.64 [R1+0x168], R26 ;  /* 0x0001681a01007387 */ /* 0x000fe80000100a00 */
[----:B------:R0:W-:Y:S04]  /*11840*/  STL.64 [R1+0x2578], R10 ;  /* 0x0025780a01007387 */ /* 0x0001e80000100a00 */
[----:B------:R-:W2:Y:S04]  /*11850*/  LDL.LU R8, [R1+0x10] ;  /* 0x0000100001087983 */ /* 0x000ea80000300800 */
[----:B------:R-:W2:Y:S04]  /*11860*/  LDL.LU R9, [R1+0x14] ;  /* 0x0000140001097983 */ /* 0x000ea80000300800 */
[----:B0-----:R-:W3:Y:S04]  /*11870*/  LDL.LU R10, [R1+0x18] ;  /* 0x00001800010a7983 */ /* 0x001ee80000300800 */
[----:B------:R-:W3:Y:S04]  /*11880*/  LDL.LU R11, [R1+0x1c] ;  /* 0x00001c00010b7983 */ /* 0x000ee80000300800 */
[----:B------:R-:W0:Y:S04]  /*11890*/  LDSM.16.M88.4 R24, [R0+UR5+0x2a100] ;  /* 0x02a100050018783b */ /* 0x000e280008000200 */
[----:B---3--:R-:W-:Y:S04]  /*118a0*/  STL.64 [R1+0x2590], R10 ;  /* 0x0025900a01007387 */ /* 0x008fe80000100a00 */
[----:B--2---:R1:W-:Y:S04]  /*118b0*/  STL.64 [R1+0x2588], R8 ;  /* 0x0025880801007387 */ /* 0x0043e80000100a00 */
[----:B-1----:R-:W2:Y:S04]  /*118c0*/  LDL.LU R8, [R1+0x20] ;  /* 0x0000200001087983 */ /* 0x002ea80000300800 */
[----:B------:R-:W2:Y:S04]  /*118d0*/  LDL.LU R9, [R1+0x24] ;  /* 0x0000240001097983 */ /* 0x000ea80000300800 */
[----:B------:R-:W3:Y:S04]  /*118e0*/  LDL.LU R10, [R1+0x28] ;  /* 0x00002800010a7983 */ /* 0x000ee80000300800 */
[----:B------:R-:W3:Y:S04]  /*118f0*/  LDL.LU R11, [R1+0x2c] ;  /* 0x00002c00010b7983 */ /* 0x000ee80000300800 */
[----:B---3--:R-:W-:Y:S04]  /*11900*/  STL.64 [R1+0x25a8], R10 ;  /* 0x0025a80a01007387 */ /* 0x008fe80000100a00 */
[----:B--2---:R1:W-:Y:S04]  /*11910*/  STL.64 [R1+0x25a0], R8 ;  /* 0x0025a00801007387 */ /* 0x0043e80000100a00 */
[----:B-1----:R-:W2:Y:S04]  /*11920*/  LDL.LU R8, [R1+0x30] ;  /* 0x0000300001087983 */ /* 0x002ea80000300800 */
[----:B------:R-:W2:Y:S04]  /*11930*/  LDL.LU R9, [R1+0x34] ;  /* 0x0000340001097983 */ /* 0x000ea80000300800 */
[----:B------:R-:W2:Y:S04]  /*11940*/  LDL.LU R10, [R1+0x38] ;  /* 0x00003800010a7983 */ /* 0x000ea80000300800 */
[----:B------:R-:W2:Y:S04]  /*11950*/  LDL.LU R11, [R1+0x3c] ;  /* 0x00003c00010b7983 */ /* 0x000ea80000300800 */
[----:B------:R-:W-:Y:S04]  /*11960*/  STL.64 [R1+0x198], R14 ;  /* 0x0001980e01007387 */ /* 0x000fe80000100a00 */
[----:B------:R-:W-:Y:S04]  /*11970*/  STL.64 [R1+0x188], R18 ;  /* 0x0001881201007387 */ /* 0x000fe80000100a00 */
[----:B------:R1:W-:Y:S04]  /*11980*/  STL.64 [R1+0x178], R22 ;  /* 0x0001781601007387 */ /* 0x0003e80000100a00 */
[----:B0-----:R2:W-:Y:S01]  /*11990*/  STL.64 [R1+0x158], R26 ;  /* 0x0001581a01007387 */ /* 0x0015e20000100a00 */
[----:B-1----:R-:W-:Y:S01]  /*119a0*/  IMAD.MOV.U32 R23, RZ, RZ, R24 ;  /* 0x000000ffff177224 */ /* 0x002fe200078e0018 */
[----:B------:R-:W-:-:S02]  /*119b0*/  MOV R22, R25 ;  /* 0x0000001900167202 */ /* 0x000fc40000000f00 */
[----:B------:R-:W2:Y:S02]  /*119c0*/  LDL.LU.64 R24, [R1+0x25b0] ;  /* 0x0025b00001187983 */ /* 0x000ea40000300a00 */
[----:B--2---:R-:W-:Y:S02]  /*119d0*/  HMMA.16816.F32 R24, R4, R24, R8 ;  /* 0x000000180418723c */ /* 0x004fe40000001808 */
[----:B------:R-:W2:Y:S04]  /*119e0*/  LDL.LU.64 R10, [R1+0x25a8] ;  /* 0x0025a800010a7983 */ /* 0x000ea80000300a00 */
[----:B------:R-:W2:-:S13]  /*119f0*/  LDL.LU.64 R8, [R1+0x25a0] ;  /* 0x0025a00001087983 */ /* 0x000e9a0000300a00 */
[----:B------:R0:W-:Y:S04]  /*11a00*/  STL.64 [R1+0xf0], R24 ;  /* 0x0000f01801007387 */ /* 0x0001e80000100a00 */
[----:B0-----:R-:W2:Y:S01]  /*11a10*/  LDL.LU.64 R24, [R1+0x2598] ;  /* 0x0025980001187983 */ /* 0x001ea20000300a00 */
[----:B------:R-:W-:Y:S01]  /*11a20*/  IMAD.MOV.U32 R29, RZ, RZ, R26 ;  /* 0x000000ffff1d7224 */ /* 0x000fe200078e001a */
[----:B------:R-:W-:-:S05]  /*11a30*/  MOV R2, R27 ;  /* 0x0000001b00027202 */ /* 0x000fca0000000f00 */
[----:B------:R-:W-:Y:S04]  /*11a40*/  STL [R1+0x24b4], R2 ;  /* 0x0024b40201007387 */ /* 0x000fe80000100800 */
[----:B------:R-:W-:Y:S01]  /*11a50*/  STL [R1+0x24b0], R29 ;  /* 0x0024b01d01007387 */ /* 0x000fe20000100800 */
[----:B--2---:R-:W-:Y:S03]  /*11a60*/  HMMA.16816.F32 R24, R4, R24, R8 ;  /* 0x000000180418723c */ /* 0x004fe60000001808 */
[----:B------:R-:W2:Y:S04]  /*11a70*/  LDL.LU.64 R10, [R1+0x2590] ;  /* 0x00259000010a7983 */ /* 0x000ea80000300a00 */
[----:B------:R-:W2:-:S12]  /*11a80*/  LDL.LU.64 R8, [R1+0x2588] ;  /* 0x0025880001087983 */ /* 0x000e980000300a00 */
[----:B------:R0:W-:Y:S04]  /*11a90*/  STL.64 [R1+0xd0], R24 ;  /* 0x0000d01801007387 */ /* 0x0001e80000100a00 */
[----:B------:R2:W-:Y:S04]  /*11aa0*/  STL.64 [R1+0xd8], R26 ;  /* 0x0000d81a01007387 */ /* 0x0005e80000100a00 */
[----:B0-----:R-:W2:Y:S02]  /*11ab0*/  LDL.LU.64 R24, [R1+0x2580] ;  /* 0x0025800001187983 */ /* 0x001ea40000300a00 */
[----:B--2---:R-:W-:Y:S02]  /*11ac0*/  HMMA.16816.F32 R24, R4, R24, R8 ;  /* 0x000000180418723c */ /* 0x004fe40000001808 */
[----:B------:R-:W2:-:S15]  /*11ad0*/  LDL.LU.64 R10, [R1+0x2578] ;  /* 0x00257800010a7983 */ /* 0x000e9e0000300a00 */
[----:B------:R-:W-:Y:S02]  /*11ae0*/  NOP ;  /* 0x0000000000007918 */ /* 0x000fe40000000000 */
[----:B------:R-:W-:Y:S01]  /*11af0*/  IMAD.MOV.U32 R2, RZ, RZ, R26 ;  /* 0x000000ffff027224 */ /* 0x000fe200078e001a */
[----:B------:R-:W-:Y:S01]  /*11b00*/  STL.64 [R1+0xb0], R24 ;  /* 0x0000b01801007387 */ /* 0x000fe20000100a00 */
[----:B------:R-:W-:-:S03]  /*11b10*/  MOV R29, R27 ;  /* 0x0000001b001d7202 */ /* 0x000fc60000000f00 */
[----:B------:R-:W0:Y:S04]  /*11b20*/  LDSM.16.M88.4 R24, [R0+UR5+0x2b100] ;  /* 0x02b100050018783b */ /* 0x000e280008000200 */
[----:B------:R-:W-:Y:S04]  /*11b30*/  STL [R1+0x24bc], R29 ;  /* 0x0024bc1d01007387 */ /* 0x000fe80000100800 */
[----:B------:R-:W-:Y:S04]  /*11b40*/  STL [R1+0x24b8], R2 ;  /* 0x0024b80201007387 */ /* 0x000fe80000100800 */
[----:B0-----:R0:W-:Y:S01]  /*11b50*/  STL.64 [R1+0xc8], R26 ;  /* 0x0000c81a01007387 */ /* 0x0011e20000100a00 */
[----:B------:R-:W-:Y:S01]  /*11b60*/  IMAD.MOV.U32 R9, RZ, RZ, R24 ;  /* 0x000000ffff097224 */ /* 0x000fe200078e0018 */
[----:B------:R-:W-:-:S02]  /*11b70*/  MOV R8, R25 ;  /* 0x0000001900087202 */ /* 0x000fc40000000f00 */
[----:B0-----:R-:W3:Y:S04]  /*11b80*/  LDL.LU.64 R26, [R1+0x2570] ;  /* 0x00257000011a7983 */ /* 0x001ee80000300a00 */
[----:B------:R-:W3:Y:S02]  /*11b90*/  LDL.LU.64 R24, [R1+0x2568] ;  /* 0x0025680001187983 */ /* 0x000ee40000300a00 */
[----:B---3--:R-:W-:Y:S02]  /*11ba0*/  HMMA.16816.F32 R12, R4, R12, R24 ;  /* 0x0000000c040c723c */ /* 0x008fe40000001818 */
[----:B------:R-:W3:Y:S04]  /*11bb0*/  LDL.LU.64 R26, [R1+0x2560] ;  /* 0x00256000011a7983 */ /* 0x000ee80000300a00 */
[----:B------:R-:W3:-:S13]  /*11bc0*/  LDL.LU.64 R24, [R1+0x2558] ;  /* 0x0025580001187983 */ /* 0x000eda0000300a00 */
[----:B------:R-:W-:Y:S01]  /*11bd0*/  IMAD.MOV.U32 R29, RZ, RZ, R14 ;  /* 0x000000ffff1d7224 */ /* 0x000fe200078e000e */
[----:B------:R0:W-:Y:S01]  /*11be0*/  STL.64 [R1+0xa0], R12 ;  /* 0x0000a00c01007387 */ /* 0x0001e20000100a00 */
[----:B------:R-:W-:-:S03]  /*11bf0*/  MOV R2, R15 ;  /* 0x0000000f00027202 */ /* 0x000fc60000000f00 */
[----:B------:R-:W4:Y:S04]  /*11c00*/  LDL.LU.64 R14, [R1+0x2550] ;  /* 0x00255000010e7983 */ /* 0x000f280000300a00 */
[----:B0-----:R-:W4:Y:S04]  /*11c10*/  LDL.LU.64 R12, [R1+0x2548] ;  /* 0x00254800010c7983 */ /* 0x001f280000300a00 */
[----:B------:R-:W-:Y:S04]  /*11c20*/  STL [R1+0x24c4], R2 ;  /* 0x0024c40201007387 */ /* 0x000fe80000100800 */
[----:B------:R-:W-:Y:S04]  /*11c30*/  STL [R1+0x24c0], R29 ;  /* 0x0024c01d01007387 */ /* 0x000fe80000100800 */
[----:B------:R-:W5:Y:S01]  /*11c40*/  LDL.LU.64 R18, [R1+0x2540] ;  /* 0x0025400001127983 */ /* 0x000f620000300a00 */
[----:B----4-:R-:W-:Y:S03]  /*11c50*/  HMMA.16816.F32 R12, R4, R16, R12 ;  /* 0x00000010040c723c */ /* 0x010fe6000000180c */
[----:B------:R-:W5:-:S15]  /*11c60*/  LDL.LU.64 R16, [R1+0x2538] ;  /* 0x0025380001107983 */ /* 0x000f5e0000300a00 */
[----:B------:R-:W-:Y:S01]  /*11c70*/  NOP ;  /* 0x0000000000007918 */ /* 0x000fe20000000000 */
[----:B------:R0:W-:Y:S02]  /*11c80*/  STL.64 [R1+0x90], R12 ;  /* 0x0000900c01007387 */ /* 0x0001e40000100a00 */
[----:B0-----:R-:W-:Y:S01]  /*11c90*/  IMAD.MOV.U32 R12, RZ, RZ, R23 ;  /* 0x000000ffff0c7224 */ /* 0x001fe200078e0017 */
[----:B------:R-:W-:Y:S01]  /*11ca0*/  MOV R13, R22 ;  /* 0x00000016000d7202 */ /* 0x000fe20000000f00 */
[----:B------:R3:W-:Y:S01]  /*11cb0*/  STL.64 [R1+0x98], R14 ;  /* 0x0000980e01007387 */ /* 0x0007e20000100a00 */
[----:B-----5:R-:W-:-:S15]  /*11cc0*/  HMMA.16816.F32 R20, R4, R20, R16 ;  /* 0x000000140414723c */ /* 0x020fde0000001810 */
[----:B------:R-:W-:-:S04]  /*11cd0*/  NOP ;  /* 0x0000000000007918 */ /* 0x000fc80000000000 */
[----:B------:R-:W-:Y:S01]  /*11ce0*/  IMAD.MOV.U32 R17, RZ, RZ, R22 ;  /* 0x000000ffff117224 */ /* 0x000fe200078e0016 */
[----:B------:R-:W-:Y:S01]  /*11cf0*/  MOV R16, R23 ;  /* 0x0000001700107202 */ /* 0x000fe20000000f00 */
[----:B------:R-:W-:Y:S01]  /*11d00*/  IMAD.MOV.U32 R19, RZ, RZ, R20 ;  /* 0x000000ffff137224 */ /* 0x000fe200078e0014 */
[----:B------:R-:W-:Y:S01]  /*11d10*/  MOV R18, R21 ;  /* 0x0000001500127202 */ /* 0x000fe20000000f00 */
[----:B------:R-:W4:Y:S04]  /*11d20*/  LDL.LU.64 R22, [R1+0x2530] ;  /* 0x0025300001167983 */ /* 0x000f280000300a00 */
[----:B------:R-:W4:Y:S01]  /*11d30*/  LDL.LU.64 R20, [R1+0x2528] ;  /* 0x0025280001147983 */ /* 0x000f220000300a00 */
[----:B---3--:R-:W-:Y:S01]  /*11d40*/  HMMA.16816.F32 R12, R4, R12, R24 ;  /* 0x0000000c040c723c */ /* 0x008fe20000001818 */
[----:B------:R-:W-:-:S02]  /*11d50*/  IMAD.MOV.U32 R24, RZ, RZ, R9 ;  /* 0x000000ffff187224 */ /* 0x000fc400078e0009 */
[----:B------:R2:W-:Y:S01]  /*11d60*/  STL [R1+0x24d4], R16 ;  /* 0x0024d41001007387 */ /* 0x0005e20000100800 */
[----:B------:R-:W-:-:S03]  /*11d70*/  MOV R25, R8 ;  /* 0x0000000800197202 */ /* 0x000fc60000000f00 */
[----:B------:R0:W-:Y:S01]  /*11d80*/  STL [R1+0x24d0], R17 ;  /* 0x0024d01101007387 */ /* 0x0001e20000100800 */
[----:B--2---:R-:W-:Y:S01]  /*11d90*/  IMAD.MOV.U32 R16, RZ, RZ, R11 ;  /* 0x000000ffff107224 */ /* 0x004fe200078e000b */
[----:B0-----:R-:W-:Y:S02]  /*11da0*/  MOV R17, R10 ;  /* 0x0000000a00117202 */ /* 0x001fe40000000f00 */
[----:B------:R-:W0:Y:S04]  /*11db0*/  LDSM.16.M88.4 R8, [R0+UR5+0x2c100] ;  /* 0x02c100050008783b */ /* 0x000e280008000200 */
[----:B------:R-:W-:Y:S04]  /*11dc0*/  STL [R1+0x24cc], R18 ;  /* 0x0024cc1201007387 */ /* 0x000fe80000100800 */
[----:B------:R4:W-:Y:S02]  /*11dd0*/  STL [R1+0x24c8], R19 ;  /* 0x0024c81301007387 */ /* 0x0009e40000100800 */
[----:B----4-:R-:W-:-:S15]  /*11de0*/  HMMA.16816.F32 R16, R4, R16, R20 ;  /* 0x000000100410723c */ /* 0x010fde0000001814 */
[----:B------:R-:W-:-:S04]  /*11df0*/  NOP ;  /* 0x0000000000007918 */ /* 0x000fc80000000000 */
[----:B------:R-:W-:Y:S01]  /*11e00*/  MOV R22, R19 ;  /* 0x0000001300167202 */ /* 0x000fe20000000f00 */
[----:B------:R-:W-:Y:S01]  /*11e10*/  IMAD.MOV.U32 R23, RZ, RZ, R18 ;  /* 0x000000ffff177224 */ /* 0x000fe200078e0012 */
[----:B------:R-:W-:Y:S01]  /*11e20*/  MOV R29, R17 ;  /* 0x00000011001d7202 */ /* 0x000fe20000000f00 */
[----:B------:R-:W-:Y:S01]  /*11e30*/  IMAD.MOV.U32 R2, RZ, RZ, R16 ;  /* 0x000000ffff027224 */ /* 0x000fe200078e0010 */
[----:B------:R-:W-:Y:S01]  /*11e40*/  MOV R17, R13 ;  /* 0x0000000d00117202 */ /* 0x000fe20000000f00 */
[----:B------:R-:W-:Y:S01]  /*11e50*/  IMAD.MOV.U32 R18, RZ, RZ, R14 ;  /* 0x000000ffff127224 */ /* 0x000fe200078e000e */
[----:B------:R-:W-:Y:S01]  /*11e60*/  STL [R1+0x24e4], R22 ;  /* 0x0024e41601007387 */ /* 0x000fe20000100800 */
[----:B------:R-:W-:-:S03]  /*11e70*/  IMAD.MOV.U32 R16, RZ, RZ, R12 ;  /* 0x000000ffff107224 */ /* 0x000fc600078e000c */
[----:B------:R-:W-:Y:S04]  /*11e80*/  STL [R1+0x24e0], R23 ;  /* 0x0024e01701007387 */ /* 0x000fe80000100800 */
[----:B------:R-:W-:Y:S04]  /*11e90*/  STL [R1+0x24dc], R29 ;  /* 0x0024dc1d01007387 */ /* 0x000fe80000100800 */
[----:B------:R1:W-:Y:S01]  /*11ea0*/  STL [R1+0x24d8], R2 ;  /* 0x0024d80201007387 */ /* 0x0003e20000100800 */
[----:B0-----:R-:W-:-:S03]  /*11eb0*/  IMAD.MOV.U32 R12, RZ, RZ, R8 ;  /* 0x000000ffff0c7224 */ /* 0x001fc600078e0008 */
[----:B------:R-:W-:Y:S04]  /*11ec0*/  STL [R1+0x24f0], R18 ;  /* 0x0024f01201007387 */ /* 0x000fe80000100800 */
[----:B------:R-:W-:Y:S01]  /*11ed0*/  STL [R1+0x24ec], R17 ;  /* 0x0024ec1101007387 */ /* 0x000fe20000100800 */
[----:B-1----:R-:W-:-:S03]  /*11ee0*/  MOV R2, R9 ;  /* 0x0000000900027202 */ /* 0x002fc60000000f00 */
[----:B------:R-:W-:Y:S04]  /*11ef0*/  STL [R1+0x24e8], R16 ;  /* 0x0024e81001007387 */ /* 0x000fe80000100800 */
[----:B------:R-:W-:Y:S04]  /*11f00*/  STL.64 [R1+0x68], R10 ;  /* 0x0000680a01007387 */ /* 0x000fe80000100a00 */
[----:B------:R-:W0:Y:S01]  /*11f10*/  LDSM.16.M88.4 R8, [R0+UR5+0x2d100] ;  /* 0x02d100050008783b */ /* 0x000e220008000200 */
[----:B------:R-:W-:Y:S01]  /*11f20*/  MOV R19, R15 ;  /* 0x0000000f00137202 */ /* 0x000fe20000000f00 */
[----:B0-----:R-:W-:Y:S01]  /*11f30*/  IMAD.MOV.U32 R18, RZ, RZ, R10 ;  /* 0x000000ffff127224 */ /* 0x001fe200078e000a */
[----:B------:R-:W-:-:S04]  /*11f40*/  MOV R17, R11 ;  /* 0x0000000b00117202 */ /* 0x000fc80000000f00 */
[----:B------:R-:W-:Y:S04]  /*11f50*/  STL.64 [R1+0x2510], R18 ;  /* 0x0025101201007387 */ /* 0x000fe80000100a00 */
[----:B------:R0:W-:Y:S04]  /*11f60*/  STL [R1+0x2508], R17 ;  /* 0x0025081101007387 */ /* 0x0001e80000100800 */
[----:B------:R-:W2:Y:S04]  /*11f70*/  LDL.LU R16, [R1+0x140] ;  /* 0x0001400001107983 */ /* 0x000ea80000300800 */
[----:B0-----:R-:W2:Y:S04]  /*11f80*/  LDL.LU R17, [R1+0x144] ;  /* 0x0001440001117983 */ /* 0x001ea80000300800 */
[----:B------:R-:W3:Y:S04]  /*11f90*/  LDL.LU R18, [R1+0x148] ;  /* 0x0001480001127983 */ /* 0x000ee80000300800 */
[----:B------:R-:W3:Y:S04]  /*11fa0*/  LDL.LU R19, [R1+0x14c] ;  /* 0x00014c0001137983 */ /* 0x000ee80000300800 */
[----:B---3--:R-:W-:Y:S04]  /*11fb0*/  STL.64 [R1+0x2520], R18 ;  /* 0x0025201201007387 */ /* 0x008fe80000100a00 */
[----:B--2---:R0:W-:Y:S04]  /*11fc0*/  STL.64 [R1+0x2518], R16 ;  /* 0x0025181001007387 */ /* 0x0041e80000100a00 */
[----:B0-----:R-:W2:Y:S04]  /*11fd0*/  LDL.LU R16, [R1+0xe0] ;  /* 0x0000e00001107983 */ /* 0x001ea80000300800 */
[----:B------:R-:W2:Y:S04]  /*11fe0*/  LDL.LU R17, [R1+0xe4] ;  /* 0x0000e40001117983 */ /* 0x000ea80000300800 */
[----:B------:R-:W2:Y:S04]  /*11ff0*/  LDL.LU R18, [R1+0xe8] ;  /* 0x0000e80001127983 */ /* 0x000ea80000300800 */
[----:B------:R-:W2:Y:S04]  /*12000*/  LDL.LU R19, [R1+0xec] ;  /* 0x0000ec0001137983 */ /* 0x000ea80000300800 */
[----:B------:R0:W-:Y:S02]  /*12010*/  STL.64 [R1+0x2500], R8 ;  /* 0x0025000801007387 */ /* 0x0001e40000100a00 */
[----:B0-----:R-:W-:-:S02]  /*12020*/  IMAD.MOV.U32 R8, RZ, RZ, R12 ;  /* 0x000000ffff087224 */ /* 0x001fc400078e000c */
[----:B------:R-:W0:Y:S04]  /*12030*/  LDSM.16.M88.4 R12, [R0+UR5+0x2e100] ;  /* 0x02e10005000c783b */ /* 0x000e280008000200 */
[----:B0-----:R0:W-:Y:S04]  /*12040*/  STL.64 [R1+0x24f8], R12 ;  /* 0x0024f80c01007387 */ /* 0x0011e80000100a00 */
[----:B0-----:R-:W3:Y:S04]  /*12050*/  LDL.LU R12, [R1+0x130] ;  /* 0x00013000010c7983 */ /* 0x001ee80000300800 */
[----:B------:R-:W3:Y:S01]  /*12060*/  LDL.LU R13, [R1+0x134] ;  /* 0x00013400010d7983 */ /* 0x000ee20000300800 */
[----:B--2---:R-:W-:Y:S03]  /*12070*/  HMMA.16816.F32 R24, R4, R24, R16 ;  /* 0x000000180418723c */ /* 0x004fe60000001810 */
[----:B------:R-:W2:Y:S04]  /*12080*/  LDL.LU.64 R18, [R1+0x2520] ;  /* 0x0025200001127983 */ /* 0x000ea80000300a00 */
[----:B------:R-:W2:Y:S01]  /*12090*/  LDL.LU.64 R16, [R1+0x2518] ;  /* 0x0025180001107983 */ /* 0x000ea20000300a00 */
[----:B------:R-:W-:-:S11]  /*120a0*/  MOV R9, R2 ;  /* 0x0000000200097202 */ /* 0x000fd60000000f00 */
[----:B------:R-:W-:Y:S01]  /*120b0*/  IMAD.MOV.U32 R22, RZ, RZ, R24 ;  /* 0x000000ffff167224 */ /* 0x000fe200078e0018 */
[----:B------:R-:W-:Y:S01]  /*120c0*/  MOV R23, R25 ;  /* 0x0000001900177202 */ /* 0x000fe20000000f00 */
[----:B------:R-:W-:Y:S01]  /*120d0*/  IMAD.MOV.U32 R29, RZ, RZ, R26 ;  /* 0x000000ffff1d7224 */ /* 0x000fe200078e001a */
[----:B------:R-:W-:Y:S02]  /*120e0*/  MOV R2, R27 ;  /* 0x0000001b00027202 */ /* 0x000fe40000000f00 */
[----:B------:R-:W0:Y:S01]  /*120f0*/  LDSM.16.M88.4 R24, [R0+UR5+0x2f100] ;  /* 0x02f100050018783b */ /* 0x000e220008000200 */
[----:B------:R-:W-:Y:S02]  /*12100*/  MOV R20, R15 ;  /* 0x0000000f00147202 */ /* 0x000fe40000000f00 */
[----:B------:R-:W-:Y:S01]  /*12110*/  MOV R15, R3 ;  /* 0x00000003000f7202 */ /* 0x000fe20000000f00 */
[----:B------:R1:W-:Y:S01]  /*12120*/  STL [R1+0x2128], R0 ;  /* 0x0021280001007387 */ /* 0x0003e20000100800 */
[----:B0-----:R-:W-:Y:S01]  /*12130*/  MOV R3, R27 ;  /* 0x0000001b00037202 */ /* 0x001fe20000000f00 */
[----:B--2---:R-:W-:Y:S02]  /*12140*/  HMMA.16816.F32 R8, R4, R8, R16 ;  /* 0x000000080408723c */ /* 0x004fe40000001810 */
[----:B------:R-:W2:Y:S04]  /*12150*/  LDL.LU.64 R18, [R1+0x2510] ;  /* 0x0025100001127983 */ /* 0x000ea80000300a00 */
[----:B------:R-:W4:-:S13]  /*12160*/  LDL.LU R17, [R1+0x2508] ;  /* 0x0025080001117983 */ /* 0x000f1a0000300800 */
[----:B------:R-:W-:Y:S01]  /*12170*/  IMAD.MOV.U32 R16, RZ, RZ, R8 ;  /* 0x000000ffff107224 */ /* 0x000fe200078e0008 */
[----:B------:R-:W-:Y:S02]  /*12180*/  MOV R27, R9 ;  /* 0x00000009001b7202 */ /* 0x000fe40000000f00 */
[----:B------:R-:W3:Y:S01]  /*12190*/  LDL.LU.64 R8, [R1+0x2500] ;  /* 0x0025000001087983 */ /* 0x000ee20000300a00 */
[----:B------:R-:W-:Y:S02]  /*121a0*/  IMAD.MOV.U32 R21, RZ, RZ, R14 ;  /* 0x000000ffff157224 */ /* 0x000fe400078e000e */
[----:B------:R-:W-:Y:S01]  /*121b0*/  IMAD.MOV.U32 R14, RZ, RZ, R28 ;  /* 0x000000ffff0e7224 */ /* 0x000fe200078e001c */
[----:B-1----:R-:W-:Y:S01]  /*121c0*/  MOV R0, R11 ;  /* 0x0000000b00007202 */ /* 0x002fe20000000f00 */
[----:B------:R-:W-:Y:S02]  /*121d0*/  IMAD.MOV.U32 R28, RZ, RZ, R26 ;  /* 0x000000ffff1c7224 */ /* 0x000fe400078e001a */
[----:B------:R-:W-:-:S03]  /*121e0*/  IMAD.MOV.U32 R26, RZ, RZ, R10 ;  /* 0x000000ffff1a7224 */ /* 0x000fc600078e000a */
[----:B---3--:R-:W-:Y:S01]  /*121f0*/  HMMA.16816.F32 R8, R4, R8, R12 ;  /* 0x000000080408723c */ /* 0x008fe2000000180c */
[----:B------:R-:W3:-:S15]  /*12200*/  LDL.LU.64 R12, [R1+0x24f8] ;  /* 0x0024f800010c7983 */ /* 0x000ede0000300a00 */
[----:B------:R-:W-:-:S03]  /*12210*/  NOP ;  /* 0x0000000000007918 */ /* 0x000fc60000000000 */
[----:B------:R0:W-:Y:S04]  /*12220*/  STL.64 [R1+0x2370], R10 ;  /* 0x0023700a01007387 */ /* 0x0001e80000100a00 */
[----:B------:R1:W-:Y:S04]  /*12230*/  STL.64 [R1+0x2368], R8 ;  /* 0x0023680801007387 */ /* 0x0003e80000100a00 */
[----:B0-----:R-:W5:Y:S04]  /*12240*/  LDL.LU R10, [R1+0x68] ;  /* 0x00006800010a7983 */ /* 0x001f680000300800 */
[----:B------:R-:W5:Y:S04]  /*12250*/  LDL.LU R11, [R1+0x6c] ;  /* 0x00006c00010b7983 */ /* 0x000f680000300800 */
[----:B-----5:R0:W-:Y:S04]  /*12260*/  STL.64 [R1+0x2380], R10 ;  /* 0x0023800a01007387 */ /* 0x0201e80000100a00 */
[----:B-1----:R-:W3:Y:S04]  /*12270*/  LDL.LU R8, [R1+0x120] ;  /* 0x0001200001087983 */ /* 0x002ee80000300800 */
[----:B------:R-:W3:Y:S04]  /*12280*/  LDL.LU R9, [R1+0x124] ;  /* 0x0001240001097983 */ /* 0x000ee80000300800 */
[----:B0-----:R-:W3:Y:S04]  /*12290*/  LDL.LU R10, [R1+0x128] ;  /* 0x00012800010a7983 */ /* 0x001ee80000300800 */
[----:B------:R-:W3:Y:S02]  /*122a0*/  LDL.LU R11, [R1+0x12c] ;  /* 0x00012c00010b7983 */ /* 0x000ee40000300800 */
[----:B---3--:R-:W-:Y:S02]  /*122b0*/  HMMA.16816.F32 R12, R4, R12, R8 ;  /* 0x0000000c040c723c */ /* 0x008fe40000001808 */
[----:B------:R-:W3:Y:S04]  /*122c0*/  LDL.LU R10, [R1+0xc8] ;  /* 0x0000c800010a7983 */ /* 0x000ee80000300800 */
[----:B------:R-:W3:Y:S04]  /*122d0*/  LDL.LU R11, [R1+0xcc] ;  /* 0x0000cc00010b7983 */ /* 0x000ee80000300800 */
[----:B---3--:R-:W-:Y:S09]  /*122e0*/  STL.64 [R1+0x2398], R10 ;  /* 0x0023980a01007387 */ /* 0x008ff20000100a00 */
[----:B------:R2:W-:Y:S04]  /*122f0*/  STL.64 [R1+0x2360], R14 ;  /* 0x0023600e01007387 */ /* 0x0005e80000100a00 */
[----:B------:R0:W-:Y:S01]  /*12300*/  STL.64 [R1+0x2358], R12 ;  /* 0x0023580c01007387 */ /* 0x0001e20000100a00 */
[----:B--2---:R-:W-:Y:S01]  /*12310*/  IMAD.MOV.U32 R14, RZ, RZ, R18 ;  /* 0x000000ffff0e7224 */ /* 0x004fe200078e0012 */
[----:B----4-:R-:W-:-:S02]  /*12320*/  MOV R15, R17 ;  /* 0x00000011000f7202 */ /* 0x010fc40000000f00 */
[----:B------:R-:W2:Y:S04]  /*12330*/  LDL.LU R18, [R1+0x24f0] ;  /* 0x0024f00001127983 */ /* 0x000ea80000300800 */
[----:B------:R-:W3:Y:S04]  /*12340*/  LDL.LU R17, [R1+0x24ec] ;  /* 0x0024ec0001117983 */ /* 0x000ee80000300800 */
[----:B------:R-:W4:Y:S04]  /*12350*/  LDL.LU R10, [R1+0x158] ;  /* 0x00015800010a7983 */ /* 0x000f280000300800 */
[----:B------:R-:W4:Y:S01]  /*12360*/  LDL.LU R11, [R1+0x15c] ;  /* 0x00015c00010b7983 */ /* 0x000f220000300800 */
[----:B0-----:R-:W-:-:S03]  /*12370*/  IMAD.MOV.U32 R12, RZ, RZ, R16 ;  /* 0x000000ffff0c7224 */ /* 0x001fc600078e0010 */
[----:B----4-:R0:W-:Y:S04]  /*12380*/  STL.64 [R1+0x23b0], R10 ;  /* 0x0023b00a01007387 */ /* 0x0101e80000100a00 */
[----:B------:R1:W-:Y:S04]  /*12390*/  STL.64 [R1+0x2378], R14 ;  /* 0x0023780e01007387 */ /* 0x0003e80000100a00 */
[----:B------:R-:W4:Y:S04]  /*123a0*/  LDL.LU R16, [R1+0x24e8] ;  /* 0x0024e80001107983 */ /* 0x000f280000300800 */
[----:B0-----:R-:W5:Y:S04]  /*123b0*/  LDL.LU R10, [R1+0x168] ;  /* 0x00016800010a7983 */ /* 0x001f680000300800 */
[----:B------:R-:W5:Y:S01]  /*123c0*/  LDL.LU R11, [R1+0x16c] ;  /* 0x00016c00010b7983 */ /* 0x000f620000300800 */
[----:B-1----:R-:W-:Y:S01]  /*123d0*/  IMAD.MOV.U32 R14, RZ, RZ, R26 ;  /* 0x000000ffff0e7224 */ /* 0x002fe200078e001a */
[----:B------:R-:W-:-:S02]  /*123e0*/  MOV R15, R0 ;  /* 0x00000000000f7202 */ /* 0x000fc40000000f00 */
[----:B------:R-:W-:Y:S01]  /*123f0*/  MOV R13, R27 ;  /* 0x0000001b000d7202 */ /* 0x000fe20000000f00 */
[----:B-----5:R-:W-:Y:S04]  /*12400*/  STL.64 [R1+0x23c8], R10 ;  /* 0x0023c80a01007387 */ /* 0x020fe80000100a00 */
[----:B------:R0:W-:Y:S04]  /*12410*/  STL.64 [R1+0x2390], R14 ;  /* 0x0023900e01007387 */ /* 0x0001e80000100a00 */
[----:B------:R1:W-:Y:S01]  /*12420*/  STL.64 [R1+0x2388], R12 ;  /* 0x0023880c01007387 */ /* 0x0003e20000100a00 */
[----:B0-----:R-:W-:Y:S01]  /*12430*/  IMAD.MOV.U32 R14, RZ, RZ, R29 ;  /* 0x000000ffff0e7224 */ /* 0x001fe200078e001d */
[----:B------:R-:W-:Y:S01]  /*12440*/  MOV R15, R2 ;  /* 0x00000002000f7202 */ /* 0x000fe20000000f00 */
[----:B-1----:R-:W-:Y:S01]  /*12450*/  IMAD.MOV.U32 R12, RZ, RZ, R22 ;  /* 0x000000ffff0c7224 */ /* 0x002fe200078e0016 */
[----:B------:R-:W-:Y:S01]  /*12460*/  MOV R13, R23 ;  /* 0x00000017000d7202 */ /* 0x000fe20000000f00 */
[----:B------:R-:W5:Y:S04]  /*12470*/  LDL.LU R22, [R1+0x24e4] ;  /* 0x0024e40001167983 */ /* 0x000f680000300800 */
[----:B------:R-:W2:Y:S04]  /*12480*/  LDL.LU R23, [R1+0x24e0] ;  /* 0x0024e00001177983 */ /* 0x000ea80000300800 */
[----:B------:R-:W2:Y:S04]  /*12490*/  LDL.LU R29, [R1+0x24dc] ;  /* 0x0024dc00011d7983 */ /* 0x000ea80000300800 */
[----:B------:R-:W2:Y:S04]  /*124a0*/  LDL.LU R2, [R1+0x24d8] ;  /* 0x0024d80001027983 */ /* 0x000ea80000300800 */
[----:B------:R-:W2:Y:S04]  /*124b0*/  LDL.LU R10, [R1+0x178] ;  /* 0x00017800010a7983 */ /* 0x000ea80000300800 */
[----:B------:R-:W2:Y:S04]  /*124c0*/  LDL.LU R11, [R1+0x17c] ;  /* 0x00017c00010b7983 */ /* 0x000ea80000300800 */
[----:B--2---:R0:W-:Y:S04]  /*124d0*/  STL.64 [R1+0x23e0], R10 ;  /* 0x0023e00a01007387 */ /* 0x0041e80000100a00 */
[----:B0-----:R-:W2:Y:S04]  /*124e0*/  LDL.LU R10, [R1+0x188] ;  /* 0x00018800010a7983 */ /* 0x001ea80000300800 */
[----:B------:R-:W2:Y:S04]  /*124f0*/  LDL.LU R11, [R1+0x18c] ;  /* 0x00018c00010b7983 */ /* 0x000ea80000300800 */
[----:B--2---:R-:W-:Y:S04]  /*12500*/  STL.64 [R1+0x23f8], R10 ;  /* 0x0023f80a01007387 */ /* 0x004fe80000100a00 */
[----:B------:R0:W-:Y:S04]  /*12510*/  STL.64 [R1+0x23a8], R14 ;  /* 0x0023a80e01007387 */ /* 0x0001e80000100a00 */
[----:B------:R4:W-:Y:S01]  /*12520*/  STL.64 [R1+0x23a0], R12 ;  /* 0x0023a00c01007387 */ /* 0x0009e20000100a00 */
[----:B0-----:R-:W-:Y:S01]  /*12530*/  IMAD.MOV.U32 R14, RZ, RZ, R18 ;  /* 0x000000ffff0e7224 */ /* 0x001fe200078e0012 */
[----:B------:R-:W-:Y:S01]  /*12540*/  MOV R15, R19 ;  /* 0x00000013000f7202 */ /* 0x000fe20000000f00 */
[----:B----4-:R-:W-:Y:S01]  /*12550*/  IMAD.MOV.U32 R12, RZ, RZ, R16 ;  /* 0x000000ffff0c7224 */ /* 0x010fe200078e0010 */
[----:B---3--:R-:W-:Y:S01]  /*12560*/  MOV R13, R17 ;  /* 0x00000011000d7202 */ /* 0x008fe20000000f00 */
[----:B------:R-:W2:Y:S04]  /*12570*/  LDL.LU R16, [R1+0x24d4] ;  /* 0x0024d40001107983 */ /* 0x000ea80000300800 */
[----:B------:R-:W3:Y:S04]  /*12580*/  LDL.LU R17, [R1+0x24d0] ;  /* 0x0024d00001117983 */ /* 0x000ee80000300800 */
[----:B------:R-:W4:Y:S04]  /*12590*/  LDL.LU R18, [R1+0x24cc] ;  /* 0x0024cc0001127983 */ /* 0x000f280000300800 */
[----:B------:R-:W2:Y:S04]  /*125a0*/  LDL.LU R19, [R1+0x24c8] ;  /* 0x0024c80001137983 */ /* 0x000ea80000300800 */
[----:B------:R-:W2:Y:S04]  /*125b0*/  LDL.LU R10, [R1+0x198] ;  /* 0x00019800010a7983 */ /* 0x000ea80000300800 */
[----:B------:R-:W2:Y:S04]  /*125c0*/  LDL.LU R11, [R1+0x19c] ;  /* 0x00019c00010b7983 */ /* 0x000ea80000300800 */
[----:B--2---:R-:W-:Y:S04]  /*125d0*/  STL.64 [R1+0x2410], R10 ;  /* 0x0024100a01007387 */ /* 0x004fe80000100a00 */
[----:B------:R-:W-:Y:S04]  /*125e0*/  STL.64 [R1+0x23c0], R14 ;  /* 0x0023c00e01007387 */ /* 0x000fe80000100a00 */
[----:B------:R0:W-:Y:S02]  /*125f0*/  STL.64 [R1+0x23b8], R12 ;  /* 0x0023b80c01007387 */ /* 0x0001e40000100a00 */
[----:B0-----:R-:W-:Y:S01]  /*12600*/  IMAD.MOV.U32 R12, RZ, RZ, R2 ;  /* 0x000000ffff0c7224 */ /* 0x001fe200078e0002 */
[----:B------:R-:W-:Y:S01]  /*12610*/  MOV R13, R29 ;  /* 0x0000001d000d7202 */ /* 0x000fe20000000f00 */
[----:B------:R-:W2:Y:S04]  /*12620*/  LDL.LU R2, [R1+0x24c4] ;  /* 0x0024c40001027983 */ /* 0x000ea80000300800 */
[----:B------:R-:W2:Y:S04]  /*12630*/  LDL.LU R29, [R1+0x24c0] ;  /* 0x0024c000011d7983 */ /* 0x000ea80000300800 */
[----:B------:R-:W2:Y:S04]  /*12640*/  LDL.LU R10, [R1+0x1c8] ;  /* 0x0001c800010a7983 */ /* 0x000ea80000300800 */
[----:B------:R-:W2:Y:S01]  /*12650*/  LDL.LU R11, [R1+0x1cc] ;  /* 0x0001cc00010b7983 */ /* 0x000ea20000300800 */
[----:B------:R-:W-:Y:S01]  /*12660*/  IMAD.MOV.U32 R14, RZ, RZ, R23 ;  /* 0x000000ffff0e7224 */ /* 0x000fe200078e0017 */
[----:B-----5:R-:W-:-:S02]  /*12670*/  MOV R15, R22 ;  /* 0x00000016000f7202 */ /* 0x020fc40000000f00 */
[----:B--2---:R0:W-:Y:S04]  /*12680*/  STL.64 [R1+0x2428], R10 ;  /* 0x0024280a01007387 */ /* 0x0041e80000100a00 */
[----:B------:R3:W-:Y:S04]  /*12690*/  STL.64 [R1+0x23d8], R14 ;  /* 0x0023d80e01007387 */ /* 0x0007e80000100a00 */
[----:B------:R1:W-:Y:S04]  /*126a0*/  STL.64 [R1+0x23d0], R12 ;  /* 0x0023d00c01007387 */ /* 0x0003e80000100a00 */
[----:B0-----:R-:W2:Y:S04]  /*126b0*/  LDL.LU R10, [R1+0x1d8] ;  /* 0x0001d800010a7983 */ /* 0x001ea80000300800 */
[----:B------:R-:W2:Y:S01]  /*126c0*/  LDL.LU R11, [R1+0x1dc] ;  /* 0x0001dc00010b7983 */ /* 0x000ea20000300800 */
[----:B---3--:R-:W-:Y:S01]  /*126d0*/  IMAD.MOV.U32 R14, RZ, RZ, R17 ;  /* 0x000000ffff0e7224 */ /* 0x008fe200078e0011 */
[----:B------:R-:W-:Y:S01]  /*126e0*/  MOV R15, R16 ;  /* 0x00000010000f7202 */ /* 0x000fe20000000f00 */
[----:B-1----:R-:W-:Y:S01]  /*126f0*/  IMAD.MOV.U32 R12, RZ, RZ, R19 ;  /* 0x000000ffff0c7224 */ /* 0x002fe200078e0013 */
[----:B----4-:R-:W-:Y:S01]  /*12700*/  MOV R13, R18 ;  /* 0x00000012000d7202 */ /* 0x010fe20000000f00 */
[----:B--2---:R-:W-:Y:S04]  /*12710*/  STL.64 [R1+0x2440], R10 ;  /* 0x0024400a01007387 */ /* 0x004fe80000100a00 */
[----:B------:R-:W-:Y:S04]  /*12720*/  STL.64 [R1+0x23f0], R14 ;  /* 0x0023f00e01007387 */ /* 0x000fe80000100a00 */
[----:B------:R0:W-:Y:S04]  /*12730*/  STL.64 [R1+0x23e8], R12 ;  /* 0x0023e80c01007387 */ /* 0x0001e80000100a00 */
[----:B0-----:R-:W2:Y:S04]  /*12740*/  LDL.LU R12, [R1+0x90] ;  /* 0x00009000010c7983 */ /* 0x001ea80000300800 */
[----:B------:R-:W2:Y:S04]  /*12750*/  LDL.LU R13, [R1+0x94] ;  /* 0x00009400010d7983 */ /* 0x000ea80000300800 */
[----:B------:R-:W3:Y:S04]  /*12760*/  LDL.LU R14, [R1+0x98] ;  /* 0x00009800010e7983 */ /* 0x000ee80000300800 */
[----:B------:R-:W3:Y:S04]  /*12770*/  LDL.LU R15, [R1+0x9c] ;  /* 0x00009c00010f7983 */ /* 0x000ee80000300800 */
[----:B------:R-:W4:Y:S04]  /*12780*/  LDL.LU R10, [R1+0x1e8] ;  /* 0x0001e800010a7983 */ /* 0x000f280000300800 */
[----:B------:R-:W4:Y:S04]  /*12790*/  LDL.LU R11, [R1+0x1ec] ;  /* 0x0001ec00010b7983 */ /* 0x000f280000300800 */
[----:B----4-:R-:W-:Y:S04]  /*127a0*/  STL.64 [R1+0x2458], R10 ;  /* 0x0024580a01007387 */ /* 0x010fe80000100a00 */
[----:B---3--:R0:W-:Y:S04]  /*127b0*/  STL.64 [R1+0x2408], R14 ;  /* 0x0024080e01007387 */ /* 0x0081e80000100a00 */
[----:B--2---:R1:W-:Y:S01]  /*127c0*/  STL.64 [R1+0x2400], R12 ;  /* 0x0024000c01007387 */ /* 0x0043e20000100a00 */
[----:B0-----:R-:W-:Y:S01]  /*127d0*/  IMAD.MOV.U32 R14, RZ, RZ, R29 ;  /* 0x000000ffff0e7224 */ /* 0x001fe200078e001d */
[----:B------:R-:W-:-:S02]  /*127e0*/  MOV R15, R2 ;  /* 0x00000002000f7202 */ /* 0x000fc40000000f00 */
[----:B-1----:R-:W2:Y:S04]  /*127f0*/  LDL.LU R12, [R1+0xa0] ;  /* 0x0000a000010c7983 */ /* 0x002ea80000300800 */
        /* <DEDUP_REMOVED lines=9> */
[----:B------:R4:W-:Y:S04]  /*12890*/  STL.64 [R1+0x2420], R14 ;  /* 0x0024200e01007387 */ /* 0x0009e80000100a00 */
[----:B--2---:R0:W-:Y:S01]  /*128a0*/  STL.64 [R1+0x2418], R12 ;  /* 0x0024180c01007387 */ /* 0x0041e20000100a00 */
[----:B----4-:R-:W-:Y:S01]  /*128b0*/  IMAD.MOV.U32 R14, RZ, RZ, R2 ;  /* 0x000000ffff0e7224 */ /* 0x010fe200078e0002 */
[----:B---3--:R-:W-:-:S02]  /*128c0*/  MOV R15, R29 ;  /* 0x0000001d000f7202 */ /* 0x008fc40000000f00 */
        /* <DEDUP_REMOVED lines=8> */
[----:B0-----:R-:W5:Y:S04]  /*12950*/  LDL.LU R20, [R1+0x110] ;  /* 0x0001100001147983 */ /* 0x001f680000300800 */
[----:B------:R-:W5:Y:S04]  /*12960*/  LDL.LU R21, [R1+0x114] ;  /* 0x0001140001157983 */ /* 0x000f680000300800 */
[----:B------:R-:W5:Y:S04]  /*12970*/  LDL.LU R22, [R1+0x118] ;  /* 0x0001180001167983 */ /* 0x000f680000300800 */
        /* <DEDUP_REMOVED lines=15> */
[----:B----4-:R-:W-:Y:S01]  /*12a70*/  IMAD.MOV.U32 R14, RZ, RZ, R29 ;  /* 0x000000ffff0e7224 */ /* 0x010fe200078e001d */
[----:B---3--:R-:W-:-:S02]  /*12a80*/  MOV R15, R2 ;  /* 0x00000002000f7202 */ /* 0x008fc40000000f00 */
[----:B------:R-:W3:Y:S04]  /*12a90*/  LDL.LU R29, [R1+0x24ac] ;  /* 0x0024ac00011d7983 */ /* 0x000ee80000300800 */
[----:B------:R-:W4:Y:S04]  /*12aa0*/  LDL.LU R2, [R1+0x24a8] ;  /* 0x0024a80001027983 */ /* 0x000f280000300800 */
[----:B------:R-:W-:Y:S04]  /*12ab0*/  STL.64 [R1+0x2468], R14 ;  /* 0x0024680e01007387 */ /* 0x000fe80000100a00 */
[----:B--2---:R0:W-:Y:S04]  /*12ac0*/  STL.64 [R1+0x2460], R12 ;  /* 0x0024600c01007387 */ /* 0x0041e80000100a00 */
[----:B0-----:R-:W2:Y:S04]  /*12ad0*/  LDL.LU R12, [R1+0x100] ;  /* 0x00010000010c7983 */ /* 0x001ea80000300800 */
[----:B------:R-:W2:Y:S04]  /*12ae0*/  LDL.LU R13, [R1+0x104] ;  /* 0x00010400010d7983 */ /* 0x000ea80000300800 */
[----:B------:R-:W2:Y:S01]  /*12af0*/  LDL.LU R14, [R1+0x108] ;  /* 0x00010800010e7983 */ /* 0x000ea20000300800 */
[----:B---3--:R-:W-:-:S03]  /*12b00*/  IMAD.MOV.U32 R15, RZ, RZ, R29 ;  /* 0x000000ffff0f7224 */ /* 0x008fc600078e001d */
[----:B------:R-:W3:Y:S01]  /*12b10*/  LDL.LU R29, [R1+0x24a4] ;  /* 0x0024a400011d7983 */ /* 0x000ee20000300800 */
[----:B-----5:R-:W-:Y:S03]  /*12b20*/  HMMA.16816.F32 R4, R4, R24, R20 ;  /* 0x000000180404723c */ /* 0x020fe60000001814 */
[----:B--2---:R4:W-:Y:S04]  /*12b30*/  STL.64 [R1+0x2480], R14 ;  /* 0x0024800e01007387 */ /* 0x0049e80000100a00 */
[----:B------:R0:W-:Y:S04]  /*12b40*/  STL.64 [R1+0x2478], R12 ;  /* 0x0024780c01007387 */ /* 0x0001e80000100a00 */
[----:B---3--:R-:W-:Y:S01]  /*12b50*/  LDSM.16.MT88.4 R16, [R29+0x12000] ;  /* 0x012000001d10783b */ /* 0x008fe20000004200 */
[----:B----4-:R-:W-:-:S03]  /*12b60*/  MOV R14, R2 ;  /* 0x00000002000e7202 */ /* 0x010fc60000000f00 */
[----:B------:R-:W-:Y:S04]  /*12b70*/  LDSM.16.MT88.4 R24, [R29+0x14000] ;  /* 0x014000001d18783b */ /* 0x000fe80000004200 */
[----:B0-----:R-:W2:Y:S04]  /*12b80*/  LDL.LU R12, [R1+0x1a0] ;  /* 0x0001a000010c7983 */ /* 0x001ea80000300800 */
[----:B------:R-:W2:Y:S04]  /*12b90*/  LDL.LU R13, [R1+0x1a4] ;  /* 0x0001a400010d7983 */ /* 0x000ea80000300800 */
[----:B------:R-:W3:Y:S04]  /*12ba0*/  LDL.LU R2, [R1+0x24a0] ;  /* 0x0024a00001027983 */ /* 0x000ee80000300800 */
[----:B------:R-:W2:Y:S04]  /*12bb0*/  LDL.LU R15, [R1+0x1ac] ;  /* 0x0001ac00010f7983 */ /* 0x000ea80000300800 */
[----:B------:R-:W4:Y:S04]  /*12bc0*/  LDL.LU.64 R20, [R1+0x2498] ;  /* 0x0024980001147983 */ /* 0x000f280000300a00 */
[----:B------:R4:W-:Y:S04]  /*12bd0*/  STL.64 [R1+0x2350], R6 ;  /* 0x0023500601007387 */ /* 0x0009e80000100a00 */
[----:B------:R-:W-:Y:S01]  /*12be0*/  STL.64 [R1+0x2348], R4 ;  /* 0x0023480401007387 */ /* 0x000fe20000100a00 */
[----:B----4-:R-:W-:Y:S01]  /*12bf0*/  IMAD.MOV.U32 R6, RZ, RZ, R21 ;  /* 0x000000ffff067224 */ /* 0x010fe200078e0015 */
[----:B------:R-:W-:-:S02]  /*12c00*/  MOV R7, R20 ;  /* 0x0000001400077202 */ /* 0x000fc40000000f00 */
[----:B---3--:R-:W0:Y:S04]  /*12c10*/  LDSM.16.M88.4 R20, [R2+UR5+0x20100] ;  /* 0x020100050214783b */ /* 0x008e280008000200 */
[----:B0-----:R0:W-:Y:S04]  /*12c20*/  STL.64 [R1+0x298], R22 ;  /* 0x0002981601007387 */ /* 0x0011e80000100a00 */
[----:B0-----:R-:W3:Y:S01]  /*12c30*/  LDL.LU.64 R22, [R1+0x2490] ;  /* 0x0024900001167983 */ /* 0x001ee20000300a00 */
[----:B------:R-:W-:Y:S01]  /*12c40*/  IMAD.MOV.U32 R4, RZ, RZ, R20 ;  /* 0x000000ffff047224 */ /* 0x000fe200078e0014 */
[----:B------:R-:W-:-:S02]  /*12c50*/  MOV R0, R21 ;  /* 0x0000001500007202 */ /* 0x000fc40000000f00 */
[C---:B---3--:R-:W-:Y:S01]  /*12c60*/  HMMA.16816.F32 R20, R16.reuse, R22, R8 ;  /* 0x000000161014723c */ /* 0x048fe20000001808 */
[----:B------:R-:W2:Y:S07]  /*12c70*/  LDL.LU.64 R10, [R1+0x2488] ;  /* 0x00248800010a7983 */ /* 0x000eae0000300a00 */
[----:B--2---:R-:W-:Y:S01]  /*12c80*/  HMMA.16816.F32 R8, R16, R10, R12 ;  /* 0x0000000a1008723c */ /* 0x004fe2000000180c */
[----:B------:R-:W2:Y:S04]  /*12c90*/  LDL.LU.64 R14, [R1+0x2480] ;  /* 0x00248000010e7983 */ /* 0x000ea80000300a00 */
[----:B------:R-:W2:-:S14]  /*12ca0*/  LDL.LU.64 R12, [R1+0x2478] ;  /* 0x00247800010c7983 */ /* 0x000e9c0000300a00 */
        /* <DEDUP_REMOVED lines=75> */
[----:B0-----:R-:W-:Y:S01]  /*13160*/  IMAD.MOV.U32 R8, RZ, RZ, R4 ;  /* 0x000000ffff087224 */ /* 0x001fe200078e0004 */
[----:B--2---:R-:W-:Y:S02]  /*13170*/  HMMA.16816.F32 R12, R16, R6, R12 ;  /* 0x00000006100c723c */ /* 0x004fe4000000180c */
[----:B------:R-:W2:Y:S04]  /*13180*/  LDL.LU.64 R6, [R1+0x2350] ;  /* 0x0023500001067983 */ /* 0x000ea80000300a00 */
[----:B------:R-:W2:Y:S01]  /*13190*/  LDL.LU.64 R4, [R1+0x2348] ;  /* 0x0023480001047983 */ /* 0x000ea20000300a00 */
[----:B------:R-:W-:-:S12]  /*131a0*/  MOV R9, R0 ;  /* 0x0000000000097202 */ /* 0x000fd80000000f00 */
[----:B------:R-:W-:Y:S04]  /*131b0*/  STL.64 [R1+0x180], R12 ;  /* 0x0001800c01007387 */ /* 0x000fe80000100a00 */
[----:B------:R0:W-:Y:S02]  /*131c0*/  STL.64 [R1+0x188], R14 ;  /* 0x0001880e01007387 */ /* 0x0001e40000100a00 */
[----:B0-----:R-:W-:Y:S01]  /*131d0*/  IMAD.MOV.U32 R14, RZ, RZ, R28 ;  /* 0x000000ffff0e7224 */ /* 0x001fe200078e001c */
[----:B------:R-:W-:Y:S01]  /*131e0*/  MOV R15, R3 ;  /* 0x00000003000f7202 */ /* 0x000fe20000000f00 */
[----:B------:R-:W-:Y:S06]  /*131f0*/  STL.64 [R1+0x2340], R26 ;  /* 0x0023401a01007387 */ /* 0x000fec0000100a00 */
[----:B--2---:R-:W-:Y:S01]  /*13200*/  HMMA.16816.F32 R12, R16, R14, R4 ;  /* 0x0000000e100c723c */ /* 0x004fe20000001804 */
[----:B------:R-:W-:Y:S07]  /*13210*/  LDSM.16.M88.4 R16, [R2+UR5+0x27100] ;  /* 0x027100050210783b */ /* 0x000fee0008000200 */
[----:B------:R-:W-:Y:S01]  /*13220*/  HMMA.16816.F32 R4, R24, R8, R20 ;  /* 0x000000081804723c */ /* 0x000fe20000001814 */
[----:B------:R-:W0:Y:S10]  /*13230*/  LDSM.16.M88.4 R8, [R2+UR5+0x21100] ;  /* 0x021100050208783b */ /* 0x000e340008000200 */
[----:B------:R-:W-:Y:S04]  /*13240*/  STL.64 [R1+0xa0], R12 ;  /* 0x0000a00c01007387 */ /* 0x000fe80000100a00 */
[----:B------:R-:W-:Y:S04]  /*13250*/  STL.64 [R1+0xa8], R14 ;  /* 0x0000a80e01007387 */ /* 0x000fe80000100a00 */
[----:B------:R-:W-:Y:S04]  /*13260*/  STL.64 [R1+0x2338], R24 ;  /* 0x0023381801007387 */ /* 0x000fe80000100a00 */
[----:B------:R0:W-:Y:S04]  /*13270*/  STL.64 [R1+0x90], R4 ;  /* 0x0000900401007387 */ /* 0x0001e80000100a00 */
[----:B------:R-:W-:Y:S04]  /*13280*/  STL.64 [R1+0x98], R6 ;  /* 0x0000980601007387 */ /* 0x000fe80000100a00 */
[----:B------:R-:W-:Y:S04]  /*13290*/  LDSM.16.M88.4 R12, [R2+UR5+0x25100] ;  /* 0x02510005020c783b */ /* 0x000fe80008000200 */
[----:B------:R-:W-:Y:S01]  /*132a0*/  LDSM.16.M88.4 R24, [R2+UR5+0x2e100] ;  /* 0x02e100050218783b */ /* 0x000fe20008000200 */
[----:B0-----:R-:W-:-:S03]  /*132b0*/  IMAD.MOV.U32 R4, RZ, RZ, R8 ;  /* 0x000000ffff047224 */ /* 0x001fc600078e0008 */
[----:B------:R-:W-:Y:S01]  /*132c0*/  STL.64 [R1+0x178], R10 ;  /* 0x0001780a01007387 */ /* 0x000fe20000100a00 */
[----:B------:R-:W-:-:S03]  /*132d0*/  MOV R0, R9 ;  /* 0x0000000900007202 */ /* 0x000fc60000000f00 */
[----:B------:R-:W0:Y:S02]  /*132e0*/  LDSM.16.M88.4 R8, [R2+UR5+0x22100] ;  /* 0x022100050208783b */ /* 0x000e240008000200 */
[----:B0-----:R-:W-:Y:S02]  /*132f0*/  IMAD.MOV.U32 R6, RZ, RZ, R8 ;  /* 0x000000ffff067224 */ /* 0x001fe400078e0008 */
        /* <DEDUP_REMOVED lines=10> */
[----:B------:R-:W0:Y:S04]  /*133a0*/  LDSM.16.M88.4 R8, [R2+UR5+0x26100] ;  /* 0x026100050208783b */ /* 0x000e280008000200 */
[----:B------:R-:W-:Y:S04]  /*133b0*/  STL.64 [R1+0x130], R12 ;  /* 0x0001300c01007387 */ /* 0x000fe80000100a00 */
[----:B------:R-:W-:Y:S04]  /*133c0*/  STL.64 [R1+0x138], R14 ;  /* 0x0001380e01007387 */ /* 0x000fe80000100a00 */
[----:B------:R-:W1:Y:S04]  /*133d0*/  LDSM.16.M88.4 R12, [R2+UR5+0x28100] ;  /* 0x02810005020c783b */ /* 0x000e680008000200 */
[----:B0-----:R-:W-:Y:S04]  /*133e0*/  STL.64 [R1+0x120], R8 ;  /* 0x0001200801007387 */ /* 0x001fe80000100a00 */
[----:B------:R-:W-:Y:S04]  /*133f0*/  STL.64 [R1+0x128], R10 ;  /* 0x0001280a01007387 */ /* 0x000fe80000100a00 */
[----:B------:R-:W0:Y:S04]  /*13400*/  LDSM.16.M88.4 R8, [R2+UR5+0x29100] ;  /* 0x029100050208783b */ /* 0x000e280008000200 */
[----:B------:R-:W-:Y:S04]  /*13410*/  STL.64 [R1+0x110], R16 ;  /* 0x0001101001007387 */ /* 0x000fe80000100a00 */
[----:B------:R-:W-:Y:S04]  /*13420*/  STL.64 [R1+0x118], R18 ;  /* 0x0001181201007387 */ /* 0x000fe80000100a00 */
[----:B------:R-:W2:Y:S04]  /*13430*/  LDL R23, [R1+0x2a0] ;  /* 0x0002a00001177983 */ /* 0x000ea80000100800 */
[----:B-1----:R-:W-:Y:S04]  /*13440*/  STL.64 [R1+0x100], R12 ;  /* 0x0001000c01007387 */ /* 0x002fe80000100a00 */
[----:B------:R-:W-:Y:S04]  /*13450*/  STL.64 [R1+0x108], R14 ;  /* 0x0001080e01007387 */ /* 0x000fe80000100a00 */
[----:B------:R-:W-:Y:S04]  /*13460*/  LDSM.16.M88.4 R12, [R2+UR5+0x2a100] ;  /* 0x02a10005020c783b */ /* 0x000fe80008000200 */
[----:B------:R-:W1:Y:S04]  /*13470*/  LDSM.16.M88.4 R16, [R2+UR5+0x2c100] ;  /* 0x02c100050210783b */ /* 0x000e680008000200 */
[----:B0-----:R-:W-:Y:S04]  /*13480*/  STL.64 [R1+0xf0], R8 ;  /* 0x0000f00801007387 */ /* 0x001fe80000100a00 */
[----:B------:R-:W-:Y:S04]  /*13490*/  STL.64 [R1+0xf8], R10 ;  /* 0x0000f80a01007387 */ /* 0x000fe80000100a00 */
[----:B------:R-:W0:Y:S01]  /*134a0*/  LDSM.16.M88.4 R8, [R2+UR5+0x2b100] ;  /* 0x02b100050208783b */ /* 0x000e220008000200 */
[----:B-1----:R-:W-:-:S02]  /*134b0*/  IMAD.MOV.U32 R28, RZ, RZ, R18 ;  /* 0x000000ffff1c7224 */ /* 0x002fc400078e0012 */
[----:B0-----:R-:W-:-:S05]  /*134c0*/  IMAD.MOV.U32 R29, RZ, RZ, R11 ;  /* 0x000000ffff1d7224 */ /* 0x001fca00078e000b */
[----:B------:R-:W-:Y:S04]  /*134d0*/  STL [R1+0x2280], R29 ;  /* 0x0022801d01007387 */ /* 0x000fe80000100800 */
[----:B------:R0:W-:Y:S04]  /*134e0*/  STL.64 [R1+0xe8], R14 ;  /* 0x0000e80e01007387 */ /* 0x0001e80000100a00 */
[----:B------:R-:W-:Y:S04]  /*134f0*/  STL.64 [R1+0x22f0], R12 ;  /* 0x0022f00c01007387 */ /* 0x000fe80000100a00 */
[----:B------:R-:W-:Y:S01]  /*13500*/  STL [R1+0xd8], R10 ;  /* 0x0000d80a01007387 */ /* 0x000fe20000100800 */
[----:B0-----:R-:W-:-:S02]  /*13510*/  MOV R15, R3 ;  /* 0x00000003000f7202 */ /* 0x001fc40000000f00 */
[----:B------:R-:W-:Y:S01]  /*13520*/  MOV R3, R19 ;  /* 0x0000001300037202 */ /* 0x000fe20000000f00 */
[----:B------:R-:W-:Y:S04]  /*13530*/  STL.64 [R1+0x22e8], R8 ;  /* 0x0022e80801007387 */ /* 0x000fe80000100a00 */
[----:B------:R-:W-:Y:S04]  /*13540*/  STL [R1+0x2290], R3 ;  /* 0x0022900301007387 */ /* 0x000fe80000100800 */
[----:B------:R-:W-:Y:S04]  /*13550*/  STL [R1+0x228c], R28 ;  /* 0x00228c1c01007387 */ /* 0x000fe80000100800 */
[----:B------:R-:W-:Y:S04]  /*13560*/  STL [R1+0x2288], R16 ;  /* 0x0022881001007387 */ /* 0x000fe80000100800 */
[----:B------:R0:W-:Y:S04]  /*13570*/  STL [R1+0x2284], R17 ;  /* 0x0022841101007387 */ /* 0x0001e80000100800 */
[----:B------:R-:W-:Y:S04]  /*13580*/  STL.64 [R1+0x200], R24 ;  /* 0x0002001801007387 */ /* 0x000fe80000100a00 */
[----:B------:R-:W-:Y:S01]  /*13590*/  STL [R1+0x208], R26 ;  /* 0x0002081a01007387 */ /* 0x000fe20000100800 */
[----:B0-----:R-:W-:Y:S01]  /*135a0*/  MOV R17, R0 ;  /* 0x0000000000117202 */ /* 0x001fe20000000f00 */
[----:B------:R-:W-:-:S02]  /*135b0*/  IMAD.MOV.U32 R0, RZ, RZ, R27 ;  /* 0x000000ffff007224 */ /* 0x000fc400078e001b */
[----:B------:R-:W0:Y:S01]  /*135c0*/  LDSM.16.M88.4 R24, [R2+UR5+0x2f100] ;  /* 0x02f100050218783b */ /* 0x000e220008000200 */
[----:B------:R-:W-:Y:S01]  /*135d0*/  IMAD.MOV.U32 R29, RZ, RZ, R5 ;  /* 0x000000ffff1d7224 */ /* 0x000fe200078e0005 */
[----:B------:R-:W-:Y:S02]  /*135e0*/  MOV R12, R15 ;  /* 0x0000000f000c7202 */ /* 0x000fe40000000f00 */
[----:B------:R-:W-:Y:S01]  /*135f0*/  STL [R1+0x2294], R0 ;  /* 0x0022940001007387 */ /* 0x000fe20000100800 */
[----:B------:R-:W-:Y:S01]  /*13600*/  IMAD.MOV.U32 R13, RZ, RZ, R29 ;  /* 0x000000ffff0d7224 */ /* 0x000fe200078e001d */
[----:B------:R-:W-:Y:S02]  /*13610*/  MOV R11, R6 ;  /* 0x00000006000b7202 */ /* 0x000fe40000000f00 */
[----:B0-----:R-:W-:Y:S04]  /*13620*/  STL.64 [R1+0x270], R24 ;  /* 0x0002701801007387 */ /* 0x001fe80000100a00 */
[----:B------:R0:W-:Y:S04]  /*13630*/  STL.64 [R1+0x278], R26 ;  /* 0x0002781a01007387 */ /* 0x0001e80000100a00 */
[----:B0-----:R-:W3:Y:S04]  /*13640*/  LDL.LU.64 R26, [R1+0x2340] ;  /* 0x00234000011a7983 */ /* 0x001ee80000300a00 */
[----:B------:R-:W3:Y:S04]  /*13650*/  LDL.LU.64 R24, [R1+0x2338] ;  /* 0x0023380001187983 */ /* 0x000ee80000300a00 */
[----:B------:R0:W-:Y:S02]  /*13660*/  STL.64 [R1+0x2328], R12 ;  /* 0x0023280c01007387 */ /* 0x0001e40000100a00 */
[----:B0-----:R-:W-:Y:S01]  /*13670*/  MOV R12, R11 ;  /* 0x0000000b000c7202 */ /* 0x001fe20000000f00 */
[----:B------:R-:W-:-:S05]  /*13680*/  IMAD.MOV.U32 R13, RZ, RZ, R22 ;  /* 0x000000ffff0d7224 */ /* 0x000fca00078e0016 */
[----:B------:R0:W-:Y:S04]  /*13690*/  STL.64 [R1+0x2330], R12 ;  /* 0x0023300c01007387 */ /* 0x0001e80000100a00 */
[----:B0-----:R-:W3:Y:S04]  /*136a0*/  LDL.LU R12, [R1+0x260] ;  /* 0x00026000010c7983 */ /* 0x001ee80000300800 */
[----:B------:R-:W3:Y:S04]  /*136b0*/  LDL.LU R13, [R1+0x264] ;  /* 0x00026400010d7983 */ /* 0x000ee80000300800 */
[----:B------:R-:W3:Y:S04]  /*136c0*/  LDL.LU R14, [R1+0x268] ;  /* 0x00026800010e7983 */ /* 0x000ee80000300800 */
[----:B------:R-:W3:Y:S01]  /*136d0*/  LDL.LU R15, [R1+0x26c] ;  /* 0x00026c00010f7983 */ /* 0x000ee20000300800 */
[----:B------:R-:W-:-:S03]  /*136e0*/  IMAD.MOV.U32 R16, RZ, RZ, R4 ;  /* 0x000000ffff107224 */ /* 0x000fc600078e0004 */
[----:B------:R-:W0:Y:S04]  /*136f0*/  LDSM.16.M88.4 R4, [R2+UR5+0x2d100] ;  /* 0x02d100050204783b */ /* 0x000e280008000200 */
[----:B------:R-:W4:Y:S04]  /*13700*/  LDL.LU R8, [R1+0x230] ;  /* 0x0002300001087983 */ /* 0x000f280000300800 */
[----:B------:R-:W4:Y:S04]  /*13710*/  LDL.LU R9, [R1+0x234] ;  /* 0x0002340001097983 */ /* 0x000f280000300800 */
[----:B------:R-:W4:Y:S04]  /*13720*/  LDL.LU R10, [R1+0x238] ;  /* 0x00023800010a7983 */ /* 0x000f280000300800 */
[----:B------:R-:W4:Y:S04]  /*13730*/  LDL.LU R11, [R1+0x23c] ;  /* 0x00023c00010b7983 */ /* 0x000f280000300800 */
[----:B0-----:R-:W-:Y:S04]  /*13740*/  STL.64 [R1+0xb8], R6 ;  /* 0x0000b80601007387 */ /* 0x001fe80000100a00 */
[----:B------:R0:W-:Y:S02]  /*13750*/  STL.64 [R1+0x2278], R4 ;  /* 0x0022780401007387 */ /* 0x0001e40000100a00 */
[----:B0-----:R-:W-:Y:S01]  /*13760*/  MOV R4, R21 ;  /* 0x0000001500047202 */ /* 0x001fe20000000f00 */
[----:B------:R-:W-:-:S02]  /*13770*/  IMAD.MOV.U32 R5, RZ, RZ, R20 ;  /* 0x000000ffff057224 */ /* 0x000fc400078e0014 */
[----:B--2---:R-:W0:Y:S04]  /*13780*/  LDSM.16.MT88.4 R20, [R23+0x16000] ;  /* 0x016000001714783b */ /* 0x004e280000004200 */
[----:B------:R-:W-:Y:S04]  /*13790*/  STL [R1+0x1ef8], R2 ;  /* 0x001ef80201007387 */ /* 0x000fe80000100800 */
[----:B0-----:R-:W-:Y:S04]  /*137a0*/  STL.64 [R1+0x2248], R22 ;  /* 0x0022481601007387 */ /* 0x001fe80000100a00 */
[----:B------:R0:W-:Y:S04]  /*137b0*/  STL.64 [R1+0x2240], R20 ;  /* 0x0022401401007387 */ /* 0x0001e80000100a00 */
[----:B0-----:R-:W2:Y:S04]  /*137c0*/  LDL.LU R20, [R1+0x240] ;  /* 0x0002400001147983 */ /* 0x001ea80000300800 */
[----:B------:R-:W2:Y:S04]  /*137d0*/  LDL.LU R21, [R1+0x244] ;  /* 0x0002440001157983 */ /* 0x000ea80000300800 */
[----:B------:R-:W2:Y:S04]  /*137e0*/  LDL.LU R22, [R1+0x248] ;  /* 0x0002480001167983 */ /* 0x000ea80000300800 */
[----:B------:R-:W2:Y:S01]  /*137f0*/  LDL.LU R23, [R1+0x24c] ;  /* 0x00024c0001177983 */ /* 0x000ea20000300800 */
[----:B---3--:R-:W-:-:S15]  /*13800*/  HMMA.16816.F32 R12, R24, R16, R12 ;  /* 0x00000010180c723c */ /* 0x008fde000000180c */
[----:B------:R-:W-:-:S04]  /*13810*/  NOP ;  /* 0x0000000000007918 */ /* 0x000fc80000000000 */
[----:B------:R-:W-:Y:S01]  /*13820*/  IMAD.MOV.U32 R2, RZ, RZ, R15 ;  /* 0x000000ffff027224 */ /* 0x000fe200078e000f */
[----:B------:R-:W-:Y:S01]  /*13830*/  MOV R18, R14 ;  /* 0x0000000e00127202 */ /* 0x000fe20000000f00 */
[----:B------:R-:W-:Y:S01]  /*13840*/  IMAD.MOV.U32 R19, RZ, RZ, R13 ;  /* 0x000000ffff137224 */ /* 0x000fe200078e000d */
[----:B------:R-:W-:Y:S02]  /*13850*/  MOV R29, R12 ;  /* 0x0000000c001d7202 */ /* 0x000fe40000000f00 */
[----:B------:R-:W3:Y:S04]  /*13860*/  LDL.LU.64 R12, [R1+0x2330] ;  /* 0x00233000010c7983 */ /* 0x000ee80000300a00 */
[----:B------:R-:W-:Y:S04]  /*13870*/  STL [R1+0x22a4], R2 ;  /* 0x0022a40201007387 */ /* 0x000fe80000100800 */
[----:B------:R0:W-:Y:S04]  /*13880*/  STL [R1+0x22a0], R18 ;  /* 0x0022a01201007387 */ /* 0x0001e80000100800 */
[----:B------:R1:W-:Y:S04]  /*13890*/  STL [R1+0x229c], R19 ;  /* 0x00229c1301007387 */ /* 0x0003e80000100800 */
[----:B------:R-:W3:Y:S04]  /*138a0*/  LDL.LU R16, [R1+0x250] ;  /* 0x0002500001107983 */ /* 0x000ee80000300800 */
[----:B------:R-:W3:Y:S04]  /*138b0*/  LDL.LU R17, [R1+0x254] ;  /* 0x0002540001117983 */ /* 0x000ee80000300800 */
[----:B0-----:R-:W3:Y:S04]  /*138c0*/  LDL.LU R18, [R1+0x258] ;  /* 0x0002580001127983 */ /* 0x001ee80000300800 */
[----:B-1----:R-:W3:Y:S04]  /*138d0*/  LDL.LU R19, [R1+0x25c] ;  /* 0x00025c0001137983 */ /* 0x002ee80000300800 */
[----:B------:R-:W-:Y:S01]  /*138e0*/  STL [R1+0x2298], R29 ;  /* 0x0022981d01007387 */ /* 0x000fe20000100800 */
[----:B---3--:R-:W-:-:S15]  /*138f0*/  HMMA.16816.F32 R12, R24, R12, R16 ;  /* 0x0000000c180c723c */ /* 0x008fde0000001810 */
[----:B------:R-:W-:-:S04]  /*13900*/  NOP ;  /* 0x0000000000007918 */ /* 0x000fc80000000000 */
[----:B------:R-:W-:Y:S01]  /*13910*/  MOV R3, R12 ;  /* 0x0000000c00037202 */ /* 0x000fe20000000f00 */
[----:B------:R-:W-:Y:S02]  /*13920*/  IMAD.MOV.U32 R28, RZ, RZ, R13 ;  /* 0x000000ffff1c7224 */ /* 0x000fe400078e000d */
[----:B------:R-:W4:Y:S01]  /*13930*/  LDL.LU.64 R12, [R1+0x2328] ;  /* 0x00232800010c7983 */ /* 0x000f220000300a00 */
[----:B--2---:R-:W-:Y:S01]  /*13940*/  HMMA.16816.F32 R20, R24, R4, R20 ;  /* 0x000000041814723c */ /* 0x004fe20000001814 */
[----:B------:R-:W-:Y:S01]  /*13950*/  IMAD.MOV.U32 R17, RZ, RZ, R15 ;  /* 0x000000ffff117224 */ /* 0x000fe200078e000f */
[----:B------:R-:W-:-:S04]  /*13960*/  MOV R16, R14 ;  /* 0x0000000e00107202 */ /* 0x000fc80000000f00 */
[----:B------:R-:W-:Y:S04]  /*13970*/  STL [R1+0x22b4], R17 ;  /* 0x0022b41101007387 */ /* 0x000fe80000100800 */
[----:B------:R0:W-:Y:S04]  /*13980*/  STL [R1+0x22b0], R16 ;  /* 0x0022b01001007387 */ /* 0x0001e80000100800 */
[----:B------:R-:W-:Y:S05]  /*13990*/  STL [R1+0x22ac], R28 ;  /* 0x0022ac1c01007387 */ /* 0x000fea0000100800 */
[----:B------:R-:W-:Y:S01]  /*139a0*/  IMAD.MOV.U32 R4, RZ, RZ, R23 ;  /* 0x000000ffff047224 */ /* 0x000fe200078e0017 */
[----:B------:R-:W-:Y:S01]  /*139b0*/  MOV R5, R22 ;  /* 0x0000001600057202 */ /* 0x000fe20000000f00 */
[----:B------:R-:W-:Y:S01]  /*139c0*/  IMAD.MOV.U32 R6, RZ, RZ, R21 ;  /* 0x000000ffff067224 */ /* 0x000fe200078e0015 */
[----:B------:R-:W-:Y:S01]  /*139d0*/  MOV R7, R20 ;  /* 0x0000001400077202 */ /* 0x000fe20000000f00 */
[----:B------:R-:W-:Y:S04]  /*139e0*/  STL [R1+0x22a8], R3 ;  /* 0x0022a80301007387 */ /* 0x000fe80000100800 */
[----:B------:R-:W-:Y:S04]  /*139f0*/  STL [R1+0x22c4], R4 ;  /* 0x0022c40401007387 */ /* 0x000fe80000100800 */
[----:B------:R-:W-:Y:S04]  /*13a00*/  STL [R1+0x22c0], R5 ;  /* 0x0022c00501007387 */ /* 0x000fe80000100800 */
[----:B------:R-:W-:Y:S04]  /*13a10*/  STL [R1+0x22bc], R6 ;  /* 0x0022bc0601007387 */ /* 0x000fe80000100800 */
[----:B------:R-:W-:Y:S01]  /*13a20*/  STL [R1+0x22b8], R7 ;  /* 0x0022b80701007387 */ /* 0x000fe20000100800 */
[C---:B----4-:R-:W-:Y:S03]  /*13a30*/  HMMA.16816.F32 R8, R24.reuse, R12, R8 ;  /* 0x0000000c1808723c */ /* 0x050fe60000001808 */
[----:B------:R-:W2:Y:S04]  /*13a40*/  LDL.LU R12, [R1+0xf0] ;  /* 0x0000f000010c7983 */ /* 0x000ea80000300800 */
[----:B------:R-:W2:Y:S04]  /*13a50*/  LDL.LU R13, [R1+0xf4] ;  /* 0x0000f400010d7983 */ /* 0x000ea80000300800 */
[----:B0-----:R-:W3:Y:S04]  /*13a60*/  LDL.LU R16, [R1+0x130] ;  /* 0x0001300001107983 */ /* 0x001ee80000300800 */
[----:B------:R-:W3:Y:S04]  /*13a70*/  LDL.LU R17, [R1+0x134] ;  /* 0x0001340001117983 */ /* 0x000ee80000300800 */
[----:B--2---:R0:W-:Y:S04]  /*13a80*/  STL.64 [R1+0x2308], R12 ;  /* 0x0023080c01007387 */ /* 0x0041e80000100a00 */
[----:B0-----:R-:W2:Y:S04]  /*13a90*/  LDL.LU R12, [R1+0x100] ;  /* 0x00010000010c7983 */ /* 0x001ea80000300800 */
[----:B------:R-:W2:Y:S04]  /*13aa0*/  LDL.LU R13, [R1+0x104] ;  /* 0x00010400010d7983 */ /* 0x000ea80000300800 */
[----:B------:R-:W4:Y:S04]  /*13ab0*/  LDL.LU R4, [R1+0x110] ;  /* 0x0001100001047983 */ /* 0x000f280000300800 */
[----:B------:R-:W4:Y:S04]  /*13ac0*/  LDL.LU R5, [R1+0x114] ;  /* 0x0001140001057983 */ /* 0x000f280000300800 */
[----:B----4-:R0:W-:Y:S04]  /*13ad0*/  STL.64 [R1+0x2318], R4 ;  /* 0x0023180401007387 */ /* 0x0101e80000100a00 */
[----:B0-----:R-:W4:Y:S04]  /*13ae0*/  LDL.LU R4, [R1+0x120] ;  /* 0x0001200001047983 */ /* 0x001f280000300800 */
[----:B------:R-:W4:Y:S01]  /*13af0*/  LDL.LU R5, [R1+0x124] ;  /* 0x0001240001057983 */ /* 0x000f220000300800 */
[----:B------:R-:W-:Y:S01]  /*13b00*/  MOV R23, R8 ;  /* 0x0000000800177202 */ /* 0x000fe20000000f00 */
[----:B------:R-:W-:Y:S01]  /*13b10*/  IMAD.MOV.U32 R22, RZ, RZ, R9 ;  /* 0x000000ffff167224 */ /* 0x000fe200078e0009 */
[----:B------:R-:W-:Y:S01]  /*13b20*/  MOV R21, R10 ;  /* 0x0000000a00157202 */ /* 0x000fe20000000f00 */
[----:B------:R-:W-:Y:S01]  /*13b30*/  IMAD.MOV.U32 R20, RZ, RZ, R11 ;  /* 0x000000ffff147224 */ /* 0x000fe200078e000b */
[----:B----4-:R0:W-:Y:S04]  /*13b40*/  STL.64 [R1+0x2320], R4 ;  /* 0x0023200401007387 */ /* 0x0101e80000100a00 */
[----:B0-----:R-:W3:Y:S04]  /*13b50*/  LDL.LU R4, [R1+0x220] ;  /* 0x0002200001047983 */ /* 0x001ee80000300800 */
[----:B------:R-:W3:Y:S04]  /*13b60*/  LDL.LU R5, [R1+0x224] ;  /* 0x0002240001057983 */ /* 0x000ee80000300800 */
[----:B------:R-:W3:Y:S04]  /*13b70*/  LDL.LU R6, [R1+0x228] ;  /* 0x0002280001067983 */ /* 0x000ee80000300800 */
[----:B------:R-:W3:Y:S04]  /*13b80*/  LDL.LU R7, [R1+0x22c] ;  /* 0x00022c0001077983 */ /* 0x000ee80000300800 */
[----:B--2---:R0:W-:Y:S04]  /*13b90*/  STL.64 [R1+0x2310], R12 ;  /* 0x0023100c01007387 */ /* 0x0041e80000100a00 */
[----:B0-----:R-:W2:Y:S04]  /*13ba0*/  LDL.LU R12, [R1+0x1f0] ;  /* 0x0001f000010c7983 */ /* 0x001ea80000300800 */
[----:B------:R-:W2:Y:S04]  /*13bb0*/  LDL.LU R13, [R1+0x1f4] ;  /* 0x0001f400010d7983 */ /* 0x000ea80000300800 */
[----:B------:R-:W2:Y:S04]  /*13bc0*/  LDL.LU R14, [R1+0x1f8] ;  /* 0x0001f800010e7983 */ /* 0x000ea80000300800 */
[----:B------:R-:W2:Y:S04]  /*13bd0*/  LDL.LU R15, [R1+0x1fc] ;  /* 0x0001fc00010f7983 */ /* 0x000ea80000300800 */
[----:B------:R-:W4:Y:S04]  /*13be0*/  LDL.LU R8, [R1+0x1c0] ;  /* 0x0001c00001087983 */ /* 0x000f280000300800 */
[----:B------:R-:W4:Y:S04]  /*13bf0*/  LDL.LU R9, [R1+0x1c4] ;  /* 0x0001c40001097983 */ /* 0x000f280000300800 */
[----:B------:R-:W5:Y:S04]  /*13c00*/  LDL.LU R10, [R1+0x1c8] ;  /* 0x0001c800010a7983 */ /* 0x000f680000300800 */
[----:B------:R-:W5:Y:S01]  /*13c10*/  LDL.LU R11, [R1+0x1cc] ;  /* 0x0001cc00010b7983 */ /* 0x000f620000300800 */
[----:B---3--:R-:W-:-:S15]  /*13c20*/  HMMA.16816.F32 R4, R24, R16, R4 ;  /* 0x000000101804723c */ /* 0x008fde0000001804 */
[----:B------:R-:W-:-:S04]  /*13c30*/  NOP ;  /* 0x0000000000007918 */ /* 0x000fc80000000000 */
[----:B------:R-:W-:Y:S01]  /*13c40*/  MOV R29, R6 ;  /* 0x00000006001d7202 */ /* 0x000fe20000000f00 */
[----:B------:R-:W-:Y:S01]  /*13c50*/  IMAD.MOV.U32 R19, RZ, RZ, R5 ;  /* 0x000000ffff137224 */ /* 0x000fe200078e0005 */
[----:B------:R-:W-:Y:S01]  /*13c60*/  MOV R18, R4 ;  /* 0x0000000400127202 */ /* 0x000fe20000000f00 */
[----:B-----5:R-:W-:Y:S04]  /*13c70*/  STL.64 [R1+0x2300], R10 ;  /* 0x0023000a01007387 */ /* 0x020fe80000100a00 */
[----:B----4-:R0:W-:Y:S04]  /*13c80*/  STL.64 [R1+0x22f8], R8 ;  /* 0x0022f80801007387 */ /* 0x0101e80000100a00 */
[----:B0-----:R-:W3:Y:S04]  /*13c90*/  LDL.LU R8, [R1+0x1d0] ;  /* 0x0001d00001087983 */ /* 0x001ee80000300800 */
[----:B------:R-:W3:Y:S04]  /*13ca0*/  LDL.LU R9, [R1+0x1d4] ;  /* 0x0001d40001097983 */ /* 0x000ee80000300800 */
[----:B------:R-:W3:Y:S04]  /*13cb0*/  LDL.LU R10, [R1+0x1d8] ;  /* 0x0001d800010a7983 */ /* 0x000ee80000300800 */
[----:B------:R-:W3:Y:S04]  /*13cc0*/  LDL.LU R11, [R1+0x1dc] ;  /* 0x0001dc00010b7983 */ /* 0x000ee80000300800 */
[----:B------:R0:W-:Y:S04]  /*13cd0*/  STL [R1+0x22d4], R20 ;  /* 0x0022d41401007387 */ /* 0x0001e80000100800 */
[----:B------:R1:W-:Y:S04]  /*13ce0*/  STL [R1+0x22d0], R21 ;  /* 0x0022d01501007387 */ /* 0x0003e80000100800 */
[----:B------:R4:W-:Y:S04]  /*13cf0*/  STL [R1+0x22cc], R22 ;  /* 0x0022cc1601007387 */ /* 0x0009e80000100800 */
[----:B------:R5:W-:Y:S04]  /*13d00*/  STL [R1+0x22c8], R23 ;  /* 0x0022c81701007387 */ /* 0x000be80000100800 */
[----:B0-----:R-:W2:Y:S04]  /*13d10*/  LDL.LU R20, [R1+0x1e0] ;  /* 0x0001e00001147983 */ /* 0x001ea80000300800 */
[----:B-1----:R-:W2:Y:S04]  /*13d20*/  LDL.LU R21, [R1+0x1e4] ;  /* 0x0001e40001157983 */ /* 0x002ea80000300800 */
[----:B----4-:R-:W4:Y:S04]  /*13d30*/  LDL.LU R22, [R1+0x1e8] ;  /* 0x0001e80001167983 */ /* 0x010f280000300800 */
[----:B-----5:R-:W4:Y:S04]  /*13d40*/  LDL.LU R23, [R1+0x1ec] ;  /* 0x0001ec0001177983 */ /* 0x020f280000300800 */
[----:B------:R-:W5:Y:S04]  /*13d50*/  LDL.LU.64 R4, [R1+0x2320] ;  /* 0x0023200001047983 */ /* 0x000f680000300a00 */
[----:B------:R-:W-:Y:S04]  /*13d60*/  STL [R1+0x22e0], R29 ;  /* 0x0022e01d01007387 */ /* 0x000fe80000100800 */
[----:B------:R-:W-:Y:S04]  /*13d70*/  STL [R1+0x22dc], R19 ;  /* 0x0022dc1301007387 */ /* 0x000fe80000100800 */
[----:B------:R0:W-:Y:S04]  /*13d80*/  STL [R1+0x22d8], R18 ;  /* 0x0022d81201007387 */ /* 0x0001e80000100800 */
[----:B------:R-:W5:Y:S04]  /*13d90*/  LDL.LU R16, [R1+0x210] ;  /* 0x0002100001107983 */ /* 0x000f680000300800 */
[----:B------:R-:W5:Y:S04]  /*13da0*/  LDL.LU R17, [R1+0x214] ;  /* 0x0002140001117983 */ /* 0x000f680000300800 */
[----:B0-----:R-:W5:Y:S04]  /*13db0*/  LDL.LU R18, [R1+0x218] ;  /* 0x0002180001127983 */ /* 0x001f680000300800 */
[----:B------:R-:W5:Y:S01]  /*13dc0*/  LDL.LU R19, [R1+0x21c] ;  /* 0x00021c0001137983 */ /* 0x000f620000300800 */
[----:B------:R-:W-:-:S02]  /*13dd0*/  IMAD.MOV.U32 R0, RZ, RZ, R7 ;  /* 0x000000ffff007224 */ /* 0x000fc400078e0007 */
[----:B-----5:R-:W-:-:S15]  /*13de0*/  HMMA.16816.F32 R4, R24, R4, R16 ;  /* 0x000000041804723c */ /* 0x020fde0000001810 */
[----:B------:R-:W-:-:S04]  /*13df0*/  NOP ;  /* 0x0000000000007918 */ /* 0x000fc80000000000 */
[----:B------:R-:W-:Y:S01]  /*13e00*/  MOV R16, R4 ;  /* 0x0000000400107202 */ /* 0x000fe20000000f00 */
[----:B------:R-:W-:Y:S02]  /*13e10*/  IMAD.MOV.U32 R28, RZ, RZ, R5 ;  /* 0x000000ffff1c7224 */ /* 0x000fe400078e0005 */
[----:B------:R-:W2:Y:S01]  /*13e20*/  LDL.LU.64 R4, [R1+0x2318] ;  /* 0x0023180001047983 */ /* 0x000ea20000300a00 */
[----:B------:R-:W-:Y:S01]  /*13e30*/  MOV R3, R6 ;  /* 0x0000000600037202 */ /* 0x000fe20000000f00 */
[----:B--2---:R-:W-:-:S15]  /*13e40*/  HMMA.16816.F32 R12, R24, R4, R12 ;  /* 0x00000004180c723c */ /* 0x004fde000000180c */
[----:B------:R-:W-:-:S04]  /*13e50*/  NOP ;  /* 0x0000000000007918 */ /* 0x000fc80000000000 */
[----:B------:R-:W-:Y:S01]  /*13e60*/  MOV R5, R12 ;  /* 0x0000000c00057202 */ /* 0x000fe20000000f00 */
[----:B------:R-:W-:Y:S02]  /*13e70*/  IMAD.MOV.U32 R6, RZ, RZ, R13 ;  /* 0x000000ffff067224 */ /* 0x000fe400078e000d */
[----:B------:R-:W4:Y:S01]  /*13e80*/  LDL.LU.64 R12, [R1+0x2310] ;  /* 0x00231000010c7983 */ /* 0x000f220000300a00 */
[----:B------:R-:W-:Y:S01]  /*13e90*/  IMAD.MOV.U32 R2, RZ, RZ, R7 ;  /* 0x000000ffff027224 */ /* 0x000fe200078e0007 */
[----:B------:R-:W-:Y:S01]  /*13ea0*/  MOV R7, R14 ;  /* 0x0000000e00077202 */ /* 0x000fe20000000f00 */
[----:B------:R-:W-:Y:S02]  /*13eb0*/  IMAD.MOV.U32 R17, RZ, RZ, R15 ;  /* 0x000000ffff117224 */ /* 0x000fe400078e000f */
[----:B----4-:R-:W-:-:S15]  /*13ec0*/  HMMA.16816.F32 R12, R24, R12, R20 ;  /* 0x0000000c180c723c */ /* 0x010fde0000001814 */
[----:B------:R-:W-:-:S04]  /*13ed0*/  NOP ;  /* 0x0000000000007918 */ /* 0x000fc80000000000 */
[----:B------:R-:W-:Y:S01]  /*13ee0*/  MOV R21, R12 ;  /* 0x0000000c00157202 */ /* 0x000fe20000000f00 */
[----:B------:R-:W-:Y:S02]  /*13ef0*/  IMAD.MOV.U32 R22, RZ, RZ, R13 ;  /* 0x000000ffff167224 */ /* 0x000fe400078e000d */
[----:B------:R-:W3:Y:S01]  /*13f00*/  LDL.LU.64 R12, [R1+0x2308] ;  /* 0x00230800010c7983 */ /* 0x000ee20000300a00 */
[----:B------:R-:W-:Y:S01]  /*13f10*/  MOV R23, R14 ;  /* 0x0000000e00177202 */ /* 0x000fe20000000f00 */
[----:B------:R-:W-:Y:S02]  /*13f20*/  IMAD.MOV.U32 R4, RZ, RZ, R15 ;  /* 0x000000ffff047224 */ /* 0x000fe400078e000f */
[----:B---3--:R-:W-:Y:S01]  /*13f30*/  HMMA.16816.F32 R12, R24, R12, R8 ;  /* 0x0000000c180c723c */ /* 0x008fe20000001808 */
[----:B------:R-:W2:Y:S04]  /*13f40*/  LDL.LU.64 R10, [R1+0x2300] ;  /* 0x00230000010a7983 */ /* 0x000ea80000300a00 */
[----:B------:R-:W2:-:S14]  /*13f50*/  LDL.LU.64 R8, [R1+0x22f8] ;  /* 0x0022f80001087983 */ /* 0x000e9c0000300a00 */
[----:B------:R-:W-:Y:S01]  /*13f60*/  MOV R29, R12 ;  /* 0x0000000c001d7202 */ /* 0x000fe20000000f00 */
[----:B------:R-:W-:Y:S02]  /*13f70*/  IMAD.MOV.U32 R19, RZ, RZ, R13 ;  /* 0x000000ffff137224 */ /* 0x000fe400078e000d */
[----:B------:R-:W2:Y:S01]  /*13f80*/  LDL.LU.64 R12, [R1+0x22f0] ;  /* 0x0022f000010c7983 */ /* 0x000ea20000300a00 */
[----:B------:R-:W-:Y:S01]  /*13f90*/  MOV R18, R14 ;  /* 0x0000000e00127202 */ /* 0x000fe20000000f00 */
[----:B------:R-:W-:Y:S02]  /*13fa0*/  IMAD.MOV.U32 R20, RZ, RZ, R15 ;  /* 0x000000ffff147224 */ /* 0x000fe400078e000f */
[----:B--2---:R-:W-:Y:S01]  /*13fb0*/  HMMA.16816.F32 R12, R24, R12, R8 ;  /* 0x0000000c180c723c */ /* 0x004fe20000001808 */
[----:B------:R-:W2:-:S15]  /*13fc0*/  LDL.LU.64 R8, [R1+0x22e8] ;  /* 0x0022e80001087983 */ /* 0x000e9e0000300a00 */
[----:B------:R-:W-:-:S03]  /*13fd0*/  NOP ;  /* 0x0000000000007918 */ /* 0x000fc60000000000 */
[----:B------:R-:W-:Y:S04]  /*13fe0*/  STL.64 [R1+0x2158], R14 ;  /* 0x0021580e01007387 */ /* 0x000fe80000100a00 */
[----:B------:R0:W-:Y:S04]  /*13ff0*/  STL.64 [R1+0x2150], R12 ;  /* 0x0021500c01007387 */ /* 0x0001e80000100a00 */
[----:B0-----:R-:W2:Y:S04]  /*14000*/  LDL.LU R12, [R1+0x1b0] ;  /* 0x0001b000010c7983 */ /* 0x001ea80000300800 */
[----:B------:R-:W2:Y:S04]  /*14010*/  LDL.LU R13, [R1+0x1b4] ;  /* 0x0001b400010d7983 */ /* 0x000ea80000300800 */
[----:B------:R-:W2:Y:S04]  /*14020*/  LDL.LU R14, [R1+0x1b8] ;  /* 0x0001b800010e7983 */ /* 0x000ea80000300800 */
[----:B------:R-:W2:Y:S02]  /*14030*/  LDL.LU R15, [R1+0x1bc] ;  /* 0x0001bc00010f7983 */ /* 0x000ea40000300800 */
[----:B--2---:R-:W-:Y:S02]  /*14040*/  HMMA.16816.F32 R8, R24, R8, R12 ;  /* 0x000000081808723c */ /* 0x004fe4000000180c */
[----:B------:R-:W2:Y:S04]  /*14050*/  LDL.LU R14, [R1+0xf8] ;  /* 0x0000f800010e7983 */ /* 0x000ea80000300800 */
[----:B------:R-:W2:Y:S04]  /*14060*/  LDL.LU R15, [R1+0xfc] ;  /* 0x0000fc00010f7983 */ /* 0x000ea80000300800 */
[----:B--2---:R-:W-:Y:S09]  /*14070*/  STL.64 [R1+0x2168], R14 ;  /* 0x0021680e01007387 */ /* 0x004ff20000100a00 */
[----:B------:R0:W-:Y:S04]  /*14080*/  STL.64 [R1+0x2148], R10 ;  /* 0x0021480a01007387 */ /* 0x0001e80000100a00 */
[----:B------:R1:W-:Y:S04]  /*14090*/  STL.64 [R1+0x2140], R8 ;  /* 0x0021400801007387 */ /* 0x0003e80000100a00 */
[----:B0-----:R-:W2:Y:S04]  /*140a0*/  LDL.LU R10, [R1+0xe8] ;  /* 0x0000e800010a7983 */ /* 0x001ea80000300800 */
[----:B------:R-:W2:Y:S04]  /*140b0*/  LDL.LU R11, [R1+0xec] ;  /* 0x0000ec00010b7983 */ /* 0x000ea80000300800 */
[----:B------:R-:W3:Y:S04]  /*140c0*/  LDL.LU R14, [R1+0x108] ;  /* 0x00010800010e7983 */ /* 0x000ee80000300800 */
[----:B------:R-:W3:Y:S01]  /*140d0*/  LDL.LU R15, [R1+0x10c] ;  /* 0x00010c00010f7983 */ /* 0x000ee20000300800 */
[----:B-1----:R-:W-:Y:S01]  /*140e0*/  MOV R8, R29 ;  /* 0x0000001d00087202 */ /* 0x002fe20000000f00 */
[----:B------:R-:W-:-:S02]  /*140f0*/  IMAD.MOV.U32 R9, RZ, RZ, R19 ;  /* 0x000000ffff097224 */ /* 0x000fc400078e0013 */
[----:B---3--:R-:W-:Y:S04]  /*14100*/  STL.64 [R1+0x2180], R14 ;  /* 0x0021800e01007387 */ /* 0x008fe80000100a00 */
[----:B--2---:R0:W-:Y:S04]  /*14110*/  STL.64 [R1+0x2160], R10 ;  /* 0x0021600a01007387 */ /* 0x0041e80000100a00 */
[----:B------:R-:W2:Y:S04]  /*14120*/  LDL.LU R29, [R1+0x22e0] ;  /* 0x0022e000011d7983 */ /* 0x000ea80000300800 */
[----:B------:R-:W3:Y:S01]  /*14130*/  LDL.LU R19, [R1+0x22dc] ;  /* 0x0022dc0001137983 */ /* 0x000ee20000300800 */
[----:B0-----:R-:W-:Y:S01]  /*14140*/  MOV R10, R18 ;  /* 0x00000012000a7202 */ /* 0x001fe20000000f00 */
[----:B------:R-:W-:-:S02]  /*14150*/  IMAD.MOV.U32 R11, RZ, RZ, R20 ;  /* 0x000000ffff0b7224 */ /* 0x000fc400078e0014 */
[----:B------:R-:W4:Y:S04]  /*14160*/  LDL.LU R18, [R1+0x22d8] ;  /* 0x0022d80001127983 */ /* 0x000f280000300800 */
[----:B------:R-:W5:Y:S04]  /*14170*/  LDL.LU R20, [R1+0x22d4] ;  /* 0x0022d40001147983 */ /* 0x000f680000300800 */
[----:B------:R-:W2:Y:S04]  /*14180*/  LDL.LU R14, [R1+0x118] ;  /* 0x00011800010e7983 */ /* 0x000ea80000300800 */
[----:B------:R-:W2:Y:S04]  /*14190*/  LDL.LU R15, [R1+0x11c] ;  /* 0x00011c00010f7983 */ /* 0x000ea80000300800 */
[----:B--2---:R-:W-:Y:S04]  /*141a0*/  STL.64 [R1+0x2198], R14 ;  /* 0x0021980e01007387 */ /* 0x004fe80000100a00 */
[----:B------:R0:W-:Y:S04]  /*141b0*/  STL.64 [R1+0x2178], R10 ;  /* 0x0021780a01007387 */ /* 0x0001e80000100a00 */
[----:B------:R1:W-:Y:S01]  /*141c0*/  STL.64 [R1+0x2170], R8 ;  /* 0x0021700801007387 */ /* 0x0003e20000100a00 */
[----:B0-----:R-:W-:Y:S01]  /*141d0*/  MOV R10, R23 ;  /* 0x00000017000a7202 */ /* 0x001fe20000000f00 */
[----:B------:R-:W-:Y:S01]  /*141e0*/  IMAD.MOV.U32 R11, RZ, RZ, R4 ;  /* 0x000000ffff0b7224 */ /* 0x000fe200078e0004 */
[----:B-1----:R-:W-:Y:S01]  /*141f0*/  MOV R8, R21 ;  /* 0x0000001500087202 */ /* 0x002fe20000000f00 */
[----:B------:R-:W-:Y:S01]  /*14200*/  IMAD.MOV.U32 R9, RZ, RZ, R22 ;  /* 0x000000ffff097224 */ /* 0x000fe200078e0016 */
[----:B------:R-:W2:Y:S04]  /*14210*/  LDL.LU R21, [R1+0x22d0] ;  /* 0x0022d00001157983 */ /* 0x000ea80000300800 */
[----:B------:R-:W2:Y:S04]  /*14220*/  LDL.LU R22, [R1+0x22cc] ;  /* 0x0022cc0001167983 */ /* 0x000ea80000300800 */
[----:B------:R-:W2:Y:S04]  /*14230*/  LDL.LU R23, [R1+0x22c8] ;  /* 0x0022c80001177983 */ /* 0x000ea80000300800 */
[----:B------:R-:W2:Y:S04]  /*14240*/  LDL.LU R4, [R1+0x22c4] ;  /* 0x0022c40001047983 */ /* 0x000ea80000300800 */
        /* <DEDUP_REMOVED lines=34> */
[----:B0-----:R-:W-:Y:S01]  /*14470*/  MOV R10, R29 ;  /* 0x0000001d000a7202 */ /* 0x001fe20000000f00 */
[----:B------:R-:W-:Y:S01]  /*14480*/  IMAD.MOV.U32 R11, RZ, RZ, R0 ;  /* 0x000000ffff0b7224 */ /* 0x000fe200078e0000 */
[----:B----4-:R-:W-:Y:S01]  /*14490*/  MOV R8, R18 ;  /* 0x0000001200087202 */ /* 0x010fe20000000f00 */
[----:B---3--:R-:W-:Y:S01]  /*144a0*/  IMAD.MOV.U32 R9, RZ, RZ, R19 ;  /* 0x000000ffff097224 */ /* 0x008fe200078e0013 */
[----:B------:R-:W2:Y:S04]  /*144b0*/  LDL.LU R18, [R1+0x22a0] ;  /* 0x0022a00001127983 */ /* 0x000ea80000300800 */
[----:B------:R-:W3:Y:S04]  /*144c0*/  LDL.LU R19, [R1+0x229c] ;  /* 0x00229c0001137983 */ /* 0x000ee80000300800 */
[----:B------:R-:W4:Y:S04]  /*144d0*/  LDL.LU R29, [R1+0x2298] ;  /* 0x00229800011d7983 */ /* 0x000f280000300800 */
[----:B------:R-:W2:Y:S04]  /*144e0*/  LDL.LU R0, [R1+0x2294] ;  /* 0x0022940001007983 */ /* 0x000ea80000300800 */
[----:B------:R-:W2:Y:S04]  /*144f0*/  LDL.LU R14, [R1+0x168] ;  /* 0x00016800010e7983 */ /* 0x000ea80000300800 */
[----:B------:R-:W2:Y:S04]  /*14500*/  LDL.LU R15, [R1+0x16c] ;  /* 0x00016c00010f7983 */ /* 0x000ea80000300800 */
[----:B--2---:R0:W-:Y:S04]  /*14510*/  STL.64 [R1+0x2210], R14 ;  /* 0x0022100e01007387 */ /* 0x0041e80000100a00 */
[----:B------:R1:W-:Y:S04]  /*14520*/  STL.64 [R1+0x21d8], R10 ;  /* 0x0021d80a01007387 */ /* 0x0003e80000100a00 */
[----:B------:R2:W-:Y:S04]  /*14530*/  STL.64 [R1+0x21d0], R8 ;  /* 0x0021d00801007387 */ /* 0x0005e80000100a00 */
[----:B0-----:R-:W3:Y:S04]  /*14540*/  LDL.LU R14, [R1+0x178] ;  /* 0x00017800010e7983 */ /* 0x001ee80000300800 */
[----:B------:R-:W3:Y:S01]  /*14550*/  LDL.LU R15, [R1+0x17c] ;  /* 0x00017c00010f7983 */ /* 0x000ee20000300800 */
[----:B-1----:R-:W-:Y:S01]  /*14560*/  MOV R10, R21 ;  /* 0x00000015000a7202 */ /* 0x002fe20000000f00 */
[----:B-----5:R-:W-:Y:S01]  /*14570*/  IMAD.MOV.U32 R11, RZ, RZ, R20 ;  /* 0x000000ffff0b7224 */ /* 0x020fe200078e0014 */
[----:B--2---:R-:W-:Y:S01]  /*14580*/  MOV R8, R23 ;  /* 0x0000001700087202 */ /* 0x004fe20000000f00 */
[----:B------:R-:W-:Y:S01]  /*14590*/  IMAD.MOV.U32 R9, RZ, RZ, R22 ;  /* 0x000000ffff097224 */ /* 0x000fe200078e0016 */
[----:B---3--:R0:W-:Y:S04]  /*145a0*/  STL.64 [R1+0x2228], R14 ;  /* 0x0022280e01007387 */ /* 0x0081e80000100a00 */
[----:B------:R1:W-:Y:S04]  /*145b0*/  STL.64 [R1+0x21f0], R10 ;  /* 0x0021f00a01007387 */ /* 0x0003e80000100a00 */
[----:B------:R-:W-:Y:S04]  /*145c0*/  STL.64 [R1+0x21e8], R8 ;  /* 0x0021e80801007387 */ /* 0x000fe80000100a00 */
[----:B0-----:R-:W2:Y:S04]  /*145d0*/  LDL.LU R14, [R1+0x298] ;  /* 0x00029800010e7983 */ /* 0x001ea80000300800 */
[----:B------:R-:W2:Y:S04]  /*145e0*/  LDL.LU R15, [R1+0x29c] ;  /* 0x00029c00010f7983 */ /* 0x000ea80000300800 */
[----:B--2---:R-:W-:Y:S04]  /*145f0*/  STL.64 [R1+0x2250], R14 ;  /* 0x0022500e01007387 */ /* 0x004fe80000100a00 */
[----:B------:R-:W2:Y:S04]  /*14600*/  LDL.LU R20, [R1+0x270] ;  /* 0x0002700001147983 */ /* 0x000ea80000300800 */
[----:B------:R-:W2:Y:S01]  /*14610*/  LDL.LU R21, [R1+0x274] ;  /* 0x0002740001157983 */ /* 0x000ea20000300800 */
[----:B-1----:R-:W-:Y:S01]  /*14620*/  IMAD.MOV.U32 R11, RZ, RZ, R4 ;  /* 0x000000ffff0b7224 */ /* 0x002fe200078e0004 */
[----:B------:R-:W-:-:S02]  /*14630*/  MOV R10, R5 ;  /* 0x00000005000a7202 */ /* 0x000fc40000000f00 */
[----:B--2---:R0:W-:Y:S04]  /*14640*/  STL.64 [R1+0x2258], R20 ;  /* 0x0022581401007387 */ /* 0x0041e80000100a00 */
[----:B0-----:R-:W2:Y:S04]  /*14650*/  LDL.LU R20, [R1+0x200] ;  /* 0x0002000001147983 */ /* 0x001ea80000300800 */
[----:B------:R-:W2:Y:S01]  /*14660*/  LDL.LU R21, [R1+0x204] ;  /* 0x0002040001157983 */ /* 0x000ea20000300800 */
[----:B------:R-:W-:Y:S01]  /*14670*/  IMAD.MOV.U32 R9, RZ, RZ, R6 ;  /* 0x000000ffff097224 */ /* 0x000fe200078e0006 */
[----:B------:R-:W-:-:S02]  /*14680*/  MOV R8, R7 ;  /* 0x0000000700087202 */ /* 0x000fc40000000f00 */
[----:B------:R-:W3:Y:S04]  /*14690*/  LDL.LU R4, [R1+0x1a0] ;  /* 0x0001a00001047983 */ /* 0x000ee80000300800 */
        /* <DEDUP_REMOVED lines=8> */
[----:B------:R-:W5:Y:S04]  /*14720*/  LDL.LU R12, [R1+0xa0] ;  /* 0x0000a000010c7983 */ /* 0x000f680000300800 */
[----:B------:R-:W5:Y:S04]  /*14730*/  LDL.LU R13, [R1+0xa4] ;  /* 0x0000a400010d7983 */ /* 0x000f680000300800 */
[----:B------:R-:W2:Y:S04]  /*14740*/  LDL.LU R14, [R1+0xa8] ;  /* 0x0000a800010e7983 */ /* 0x000ea80000300800 */
[----:B------:R-:W2:Y:S04]  /*14750*/  LDL.LU R15, [R1+0xac] ;  /* 0x0000ac00010f7983 */ /* 0x000ea80000300800 */
[----:B--2---:R-:W-:Y:S04]  /*14760*/  STL.64 [R1+0x2268], R14 ;  /* 0x0022680e01007387 */ /* 0x004fe80000100a00 */
[----:B-----5:R0:W-:Y:S04]  /*14770*/  STL.64 [R1+0x2260], R12 ;  /* 0x0022600c01007387 */ /* 0x0201e80000100a00 */
[----:B0-----:R-:W2:Y:S04]  /*14780*/  LDL.LU R12, [R1+0x180] ;  /* 0x00018000010c7983 */ /* 0x001ea80000300800 */
[----:B------:R-:W2:Y:S04]  /*14790*/  LDL.LU R13, [R1+0x184] ;  /* 0x00018400010d7983 */ /* 0x000ea80000300800 */
[----:B------:R-:W2:Y:S04]  /*147a0*/  LDL.LU R14, [R1+0x188] ;  /* 0x00018800010e7983 */ /* 0x000ea80000300800 */
[----:B------:R-:W2:Y:S04]  /*147b0*/  LDL.LU R15, [R1+0x18c] ;  /* 0x00018c00010f7983 */ /* 0x000ea80000300800 */
[----:B------:R0:W-:Y:S04]  /*147c0*/  STL.64 [R1+0x2208], R10 ;  /* 0x0022080a01007387 */ /* 0x0001e80000100a00 */
[----:B------:R1:W-:Y:S01]  /*147d0*/  STL.64 [R1+0x2200], R8 ;  /* 0x0022000801007387 */ /* 0x0003e20000100a00 */
[----:B0-----:R-:W-:Y:S01]  /*147e0*/  MOV R10, R16 ;  /* 0x00000010000a7202 */ /* 0x001fe20000000f00 */
[----:B------:R-:W-:Y:S01]  /*147f0*/  IMAD.MOV.U32 R11, RZ, RZ, R17 ;  /* 0x000000ffff0b7224 */ /* 0x000fe200078e0011 */
[----:B-1----:R-:W-:Y:S01]  /*14800*/  MOV R8, R3 ;  /* 0x0000000300087202 */ /* 0x002fe20000000f00 */
[----:B------:R-:W-:Y:S01]  /*14810*/  IMAD.MOV.U32 R9, RZ, RZ, R28 ;  /* 0x000000ffff097224 */ /* 0x000fe200078e001c */
[----:B------:R-:W5:Y:S04]  /*14820*/  LDL.LU R3, [R1+0x2290] ;  /* 0x0022900001037983 */ /* 0x000f680000300800 */
[----:B------:R-:W2:Y:S04]  /*14830*/  LDL.LU R28, [R1+0x228c] ;  /* 0x00228c00011c7983 */ /* 0x000ea80000300800 */
[----:B------:R-:W3:Y:S04]  /*14840*/  LDL.LU R16, [R1+0x2288] ;  /* 0x0022880001107983 */ /* 0x000ee80000300800 */
[----:B------:R-:W3:Y:S04]  /*14850*/  LDL.LU R17, [R1+0x2284] ;  /* 0x0022840001117983 */ /* 0x000ee80000300800 */
[----:B------:R0:W-:Y:S04]  /*14860*/  STL.64 [R1+0x2220], R10 ;  /* 0x0022200a01007387 */ /* 0x0001e80000100a00 */
[----:B------:R4:W-:Y:S01]  /*14870*/  STL.64 [R1+0x2218], R8 ;  /* 0x0022180801007387 */ /* 0x0009e20000100a00 */
[----:B0-----:R-:W-:Y:S01]  /*14880*/  MOV R10, R18 ;  /* 0x00000012000a7202 */ /* 0x001fe20000000f00 */
[----:B------:R-:W-:Y:S01]  /*14890*/  IMAD.MOV.U32 R11, RZ, RZ, R2 ;  /* 0x000000ffff0b7224 */ /* 0x000fe200078e0002 */
[----:B----4-:R-:W-:Y:S01]  /*148a0*/  MOV R8, R29 ;  /* 0x0000001d00087202 */ /* 0x010fe20000000f00 */
[----:B------:R-:W-:Y:S01]  /*148b0*/  IMAD.MOV.U32 R9, RZ, RZ, R19 ;  /* 0x000000ffff097224 */ /* 0x000fe200078e0013 */
[----:B------:R-:W4:Y:S04]  /*148c0*/  LDL.LU R29, [R1+0x2280] ;  /* 0x00228000011d7983 */ /* 0x000f280000300800 */
[----:B------:R-:W-:Y:S04]  /*148d0*/  STL.64 [R1+0x2238], R10 ;  /* 0x0022380a01007387 */ /* 0x000fe80000100a00 */
[----:B------:R0:W-:Y:S04]  /*148e0*/  STL.64 [R1+0x2230], R8 ;  /* 0x0022300801007387 */ /* 0x0001e80000100a00 */
[----:B0-----:R-:W2:Y:S04]  /*148f0*/  LDL.LU R8, [R1+0x90] ;  /* 0x0000900001087983 */ /* 0x001ea80000300800 */
[----:B------:R-:W2:Y:S04]  /*14900*/  LDL.LU R9, [R1+0x94] ;  /* 0x0000940001097983 */ /* 0x000ea80000300800 */
[----:B------:R-:W2:Y:S04]  /*14910*/  LDL.LU R10, [R1+0x98] ;  /* 0x00009800010a7983 */ /* 0x000ea80000300800 */
[----:B------:R-:W2:Y:S01]  /*14920*/  LDL.LU R11, [R1+0x9c] ;  /* 0x00009c00010b7983 */ /* 0x000ea20000300800 */
[----:B---3--:R-:W-:Y:S03]  /*14930*/  HMMA.16816.F32 R16, R24, R16, R4 ;  /* 0x000000101810723c */ /* 0x008fe60000001804 */
[----:B------:R-:W3:-:S15]  /*14940*/  LDL.LU.64 R4, [R1+0x2278] ;  /* 0x0022780001047983 */ /* 0x000ede0000300a00 */
[----:B------:R-:W-:Y:S01]  /*14950*/  NOP ;  /* 0x0000000000007918 */ /* 0x000fe20000000000 */
[----:B------:R0:W-:Y:S04]  /*14960*/  STL.64 [R1+0x2138], R18 ;  /* 0x0021381201007387 */ /* 0x0001e80000100a00 */
[----:B------:R-:W-:Y:S04]  /*14970*/  STL.64 [R1+0x2130], R16 ;  /* 0x0021301001007387 */ /* 0x000fe80000100a00 */
[----:B0-----:R-:W2:Y:S01]  /*14980*/  LDL.LU R18, [R1+0xd8] ;  /* 0x0000d80001127983 */ /* 0x001ea20000300800 */
[----:B---3--:R-:W-:Y:S03]  /*14990*/  HMMA.16816.F32 R4, R24, R4, R20 ;  /* 0x000000041804723c */ /* 0x008fe60000001814 */
[----:B------:R-:W3:Y:S01]  /*149a0*/  LDL.LU.64 R20, [R1+0x2270] ;  /* 0x0022700001147983 */ /* 0x000ee20000300a00 */
[----:B----4-:R-:W-:-:S15]  /*149b0*/  MOV R19, R29 ;  /* 0x0000001d00137202 */ /* 0x010fde0000000f00 */
[----:B------:R2:W-:Y:S04]  /*149c0*/  STL.64 [R1+0x2120], R6 ;  /* 0x0021200601007387 */ /* 0x0005e80000100a00 */
[----:B------:R-:W-:Y:S01]  /*149d0*/  STL.64 [R1+0x2118], R4 ;  /* 0x0021180401007387 */ /* 0x000fe20000100a00 */
[----:B--2---:R-:W-:Y:S01]  /*149e0*/  IMAD.MOV.U32 R6, RZ, RZ, R28 ;  /* 0x000000ffff067224 */ /* 0x004fe200078e001c */
[----:B---3--:R-:W-:Y:S02]  /*149f0*/  HMMA.16816.F32 R20, R24, R20, R12 ;  /* 0x000000141814723c */ /* 0x008fe4000000180c */
[----:B------:R-:W2:Y:S04]  /*14a00*/  LDL.LU.64 R14, [R1+0x2268] ;  /* 0x00226800010e7983 */ /* 0x000ea80000300a00 */
[----:B------:R-:W2:-:S13]  /*14a10*/  LDL.LU.64 R12, [R1+0x2260] ;  /* 0x00226000010c7983 */ /* 0x000e9a0000300a00 */
[----:B------:R-:W-:Y:S01]  /*14a20*/  IMAD.MOV.U32 R29, RZ, RZ, R20 ;  /* 0x000000ffff1d7224 */ /* 0x000fe200078e0014 */
[----:B------:R-:W-:Y:S02]  /*14a30*/  MOV R28, R21 ;  /* 0x00000015001c7202 */ /* 0x000fe40000000f00 */
[----:B------:R-:W2:Y:S01]  /*14a40*/  LDL.LU.64 R20, [R1+0x2258] ;  /* 0x0022580001147983 */ /* 0x000ea20000300a00 */
[----:B-----5:R-:W-:Y:S01]  /*14a50*/  MOV R7, R3 ;  /* 0x0000000300077202 */ /* 0x020fe20000000f00 */
[----:B------:R-:W-:Y:S01]  /*14a60*/  IMAD.MOV.U32 R3, RZ, RZ, R22 ;  /* 0x000000ffff037224 */ /* 0x000fe200078e0016 */
[----:B------:R-:W-:Y:S01]  /*14a70*/  MOV R2, R23 ;  /* 0x0000001700027202 */ /* 0x000fe20000000f00 */
[----:B--2---:R-:W-:Y:S01]  /*14a80*/  HMMA.16816.F32 R24, R24, R20, R12 ;  /* 0x000000141818723c */ /* 0x004fe2000000180c */
[----:B------:R-:W2:Y:S04]  /*14a90*/  LDL.LU.64 R14, [R1+0x2250] ;  /* 0x00225000010e7983 */ /* 0x000ea80000300a00 */
[----:B------:R-:W2:Y:S04]  /*14aa0*/  LDL.LU.64 R22, [R1+0x2248] ;  /* 0x0022480001167983 */ /* 0x000ea80000300a00 */
[----:B------:R-:W2:Y:S10]  /*14ab0*/  LDL.LU.64 R20, [R1+0x2240] ;  /* 0x0022400001147983 */ /* 0x000eb40000300a00 */
[----:B------:R0:W-:Y:S04]  /*14ac0*/  STL.64 [R1+0x2110], R26 ;  /* 0x0021101a01007387 */ /* 0x0001e80000100a00 */
[----:B------:R-:W-:Y:S04]  /*14ad0*/  STL.64 [R1+0x2108], R24 ;  /* 0x0021081801007387 */ /* 0x000fe80000100a00 */
[----:B0-----:R-:W3:Y:S04]  /*14ae0*/  LDL.LU R26, [R1+0xb8] ;  /* 0x0000b800011a7983 */ /* 0x001ee80000300800 */
[----:B------:R-:W3:Y:S01]  /*14af0*/  LDL.LU R27, [R1+0xbc] ;  /* 0x0000bc00011b7983 */ /* 0x000ee20000300800 */
        /* <DEDUP_REMOVED lines=64> */
[----:B------:R-:W-:Y:S04]  /*14f00*/  STL.64 [R1+0x1a0], R12 ;  /* 0x0001a00c01007387 */ /* 0x000fe80000100a00 */
[----:B------:R0:W-:Y:S04]  /*14f10*/  STL.64 [R1+0x1a8], R14 ;  /* 0x0001a80e01007387 */ /* 0x0001e80000100a00 */
[----:B0-----:R-:W4:Y:S04]  /*14f20*/  LDL.LU R14, [R1+0x278] ;  /* 0x00027800010e7983 */ /* 0x001f280000300800 */
[----:B------:R-:W4:Y:S01]  /*14f30*/  LDL.LU R15, [R1+0x27c] ;  /* 0x00027c00010f7983 */ /* 0x000f220000300800 */
[----:B--2---:R-:W-:Y:S03]  /*14f40*/  HMMA.16816.F32 R8, R20, R18, R8 ;  /* 0x000000121408723c */ /* 0x004fe60000001808 */
[----:B------:R-:W2:Y:S04]  /*14f50*/  LDL.LU.64 R18, [R1+0x2138] ;  /* 0x0021380001127983 */ /* 0x000ea80000300a00 */
[----:B------:R-:W2:-:S12]  /*14f60*/  LDL.LU.64 R16, [R1+0x2130] ;  /* 0x0021300001107983 */ /* 0x000e980000300a00 */
[----:B------:R-:W-:Y:S04]  /*14f70*/  STL.64 [R1+0x190], R8 ;  /* 0x0001900801007387 */ /* 0x000fe80000100a00 */
[----:B------:R0:W-:Y:S04]  /*14f80*/  STL.64 [R1+0x198], R10 ;  /* 0x0001980a01007387 */ /* 0x0001e80000100a00 */
[----:B0-----:R-:W5:Y:S01]  /*14f90*/  LDL.LU R10, [R1+0x208] ;  /* 0x00020800010a7983 */ /* 0x001f620000300800 */
[----:B------:R-:W-:-:S03]  /*14fa0*/  IMAD.MOV.U32 R11, RZ, RZ, R0 ;  /* 0x000000ffff0b7224 */ /* 0x000fc600078e0000 */
[----:B------:R-:W3:Y:S01]  /*14fb0*/  LDL.LU R0, [R1+0x2128] ;  /* 0x0021280001007983 */ /* 0x000ee20000300800 */
[----:B--2---:R-:W-:Y:S03]  /*14fc0*/  HMMA.16816.F32 R16, R20, R6, R16 ;  /* 0x000000061410723c */ /* 0x004fe60000001810 */
[----:B------:R-:W3:Y:S04]  /*14fd0*/  LDL.LU.64 R6, [R1+0x2120] ;  /* 0x0021200001067983 */ /* 0x000ee80000300a00 */
[----:B------:R-:W3:-:S12]  /*14fe0*/  LDL.LU.64 R4, [R1+0x2118] ;  /* 0x0021180001047983 */ /* 0x000ed80000300a00 */
[----:B------:R-:W-:Y:S04]  /*14ff0*/  STL.64 [R1+0x170], R16 ;  /* 0x0001701001007387 */ /* 0x000fe80000100a00 */
[----:B------:R-:W-:Y:S01]  /*15000*/  STL.64 [R1+0x178], R18 ;  /* 0x0001781201007387 */ /* 0x000fe20000100a00 */
[----:B---3--:R-:W-:Y:S03]  /*15010*/  HMMA.16816.F32 R4, R20, R26, R4 ;  /* 0x0000001a1404723c */ /* 0x008fe60000001804 */
[----:B------:R-:W4:Y:S04]  /*15020*/  LDL.LU.64 R26, [R1+0x2110] ;  /* 0x00211000011a7983 */ /* 0x000f280000300a00 */
[----:B------:R-:W4:-:S12]  /*15030*/  LDL.LU.64 R24, [R1+0x2108] ;  /* 0x0021080001187983 */ /* 0x000f180000300a00 */
[----:B------:R-:W-:Y:S04]  /*15040*/  STL.64 [R1+0x160], R4 ;  /* 0x0001600401007387 */ /* 0x000fe80000100a00 */
[----:B------:R0:W-:Y:S04]  /*15050*/  STL.64 [R1+0x168], R6 ;  /* 0x0001680601007387 */ /* 0x0001e80000100a00 */
[----:B0-----:R-:W2:Y:S01]  /*15060*/  LDL R7, [R1+0x2a0] ;  /* 0x0002a00001077983 */ /* 0x001ea20000100800 */
[----:B------:R-:W-:Y:S01]  /*15070*/  MOV R16, R29 ;  /* 0x0000001d00107202 */ /* 0x000fe20000000f00 */
[----:B------:R-:W-:Y:S01]  /*15080*/  IMAD.MOV.U32 R17, RZ, RZ, R28 ;  /* 0x000000ffff117224 */ /* 0x000fe200078e001c */
[----:B------:R-:W-:Y:S01]  /*15090*/  MOV R18, R3 ;  /* 0x0000000300127202 */ /* 0x000fe20000000f00 */
[----:B------:R-:W-:-:S07]  /*150a0*/  IMAD.MOV.U32 R19, RZ, RZ, R2 ;  /* 0x000000ffff137224 */ /* 0x000fce00078e0002 */
[----:B-----5:R-:W-:-:S15]  /*150b0*/  HMMA.16816.F32 R16, R20, R10, R16 ;  /* 0x0000000a1410723c */ /* 0x020fde0000001810 */
[----:B------:R-:W-:-:S04]  /*150c0*/  NOP ;  /* 0x0000000000007918 */ /* 0x000fc80000000000 */
[----:B------:R-:W-:Y:S04]  /*150d0*/  STL.64 [R1+0x150], R16 ;  /* 0x0001501001007387 */ /* 0x000fe80000100a00 */
[----:B------:R-:W-:Y:S04]  /*150e0*/  STL.64 [R1+0x158], R18 ;  /* 0x0001581201007387 */ /* 0x000fe80000100a00 */
[----:B------:R-:W-:Y:S01]  /*150f0*/  LDSM.16.M88.4 R16, [R0+UR5+0x26180] ;  /* 0x026180050010783b */ /* 0x000fe20008000200 */
[----:B----4-:R-:W-:Y:S03]  /*15100*/  HMMA.16816.F32 R12, R20, R14, R24 ;  /* 0x0000000e140c723c */ /* 0x010fe60000001818 */
[----:B------:R-:W-:Y:S04]  /*15110*/  LDSM.16.M88.4 R20, [R0+UR5+0x27180] ;  /* 0x027180050014783b */ /* 0x000fe80008000200 */
[----:B------:R-:W-:Y:S04]  /*15120*/  LDSM.16.M88.4 R24, [R0+UR5+0x2b180] ;  /* 0x02b180050018783b */ /* 0x000fe80008000200 */
[----:B--2---:R-:W0:Y:S04]  /*15130*/  LDSM.16.MT88.4 R8, [R7+0x18000] ;  /* 0x018000000708783b */ /* 0x004e280000004200 */
[----:B0-----:R-:W-:Y:S04]  /*15140*/  STL.64 [R1+0x2100], R10 ;  /* 0x0021000a01007387 */ /* 0x001fe80000100a00 */
[----:B------:R-:W-:Y:S04]  /*15150*/  STL.64 [R1+0x80], R12 ;  /* 0x0000800c01007387 */ /* 0x000fe80000100a00 */
[----:B------:R-:W-:Y:S04]  /*15160*/  STL.64 [R1+0x88], R14 ;  /* 0x0000880e01007387 */ /* 0x000fe80000100a00 */
[----:B------:R-:W-:Y:S04]  /*15170*/  STL.64 [R1+0x20f8], R8 ;  /* 0x0020f80801007387 */ /* 0x000fe80000100a00 */
[----:B------:R-:W0:Y:S04]  /*15180*/  LDSM.16.M88.4 R12, [R0+UR5+0x20180] ;  /* 0x02018005000c783b */ /* 0x000e280008000200 */
[----:B------:R-:W1:Y:S04]  /*15190*/  LDSM.16.M88.4 R8, [R0+UR5+0x21180] ;  /* 0x021180050008783b */ /* 0x000e680008000200 */
[----:B0-----:R-:W-:Y:S01]  /*151a0*/  STL.64 [R1+0x148], R14 ;  /* 0x0001480e01007387 */ /* 0x001fe20000100a00 */
[----:B------:R-:W-:Y:S01]  /*151b0*/  MOV R5, R12 ;  /* 0x0000000c00057202 */ /* 0x000fe20000000f00 */
[----:B------:R-:W-:Y:S01]  /*151c0*/  IMAD.MOV.U32 R4, RZ, RZ, R13 ;  /* 0x000000ffff047224 */ /* 0x000fe200078e000d */
[----:B-1----:R-:W-:Y:S01]  /*151d0*/  MOV R2, R8 ;  /* 0x0000000800027202 */ /* 0x002fe20000000f00 */
[----:B------:R-:W-:Y:S01]  /*151e0*/  STL.64 [R1+0x138], R10 ;  /* 0x0001380a01007387 */ /* 0x000fe20000100a00 */
[----:B------:R-:W-:-:S03]  /*151f0*/  IMAD.MOV.U32 R6, RZ, RZ, R9 ;  /* 0x000000ffff067224 */ /* 0x000fc600078e0009 */
[----:B------:R-:W0:Y:S04]  /*15200*/  LDSM.16.M88.4 R8, [R0+UR5+0x22180] ;  /* 0x022180050008783b */ /* 0x000e280008000200 */
[----:B------:R-:W1:Y:S04]  /*15210*/  LDSM.16.M88.4 R12, [R0+UR5+0x23180] ;  /* 0x02318005000c783b */ /* 0x000e680008000200 */
[----:B0-----:R-:W-:Y:S04]  /*15220*/  STL [R1+0x120], R8 ;  /* 0x0001200801007387 */ /* 0x001fe80000100800 */
[----:B------:R0:W-:Y:S04]  /*15230*/  STL.64 [R1+0x128], R10 ;  /* 0x0001280a01007387 */ /* 0x0001e80000100a00 */
[----:B-1----:R-:W-:Y:S01]  /*15240*/  STL.64 [R1+0x118], R14 ;  /* 0x0001180e01007387 */ /* 0x002fe20000100a00 */
[----:B0-----:R-:W-:Y:S01]  /*15250*/  IMAD.MOV.U32 R11, RZ, RZ, R12 ;  /* 0x000000ffff0b7224 */ /* 0x001fe200078e000c */
[----:B------:R-:W-:-:S02]  /*15260*/  MOV R10, R13 ;  /* 0x0000000d000a7202 */ /* 0x000fc40000000f00 */
[----:B------:R-:W0:Y:S01]  /*15270*/  LDSM.16.M88.4 R12, [R0+UR5+0x24180] ;  /* 0x02418005000c783b */ /* 0x000e220008000200 */
[----:B------:R-:W-:Y:S01]  /*15280*/  MOV R29, R9 ;  /* 0x00000009001d7202 */ /* 0x000fe20000000f00 */
[----:B0-----:R-:W-:Y:S02]  /*15290*/  IMAD.MOV.U32 R9, RZ, RZ, R12 ;  /* 0x000000ffff097224 */ /* 0x001fe400078e000c */
[----:B------:R-:W-:Y:S01]  /*152a0*/  STL.64 [R1+0x108], R14 ;  /* 0x0001080e01007387 */ /* 0x000fe20000100a00 */
[----:B------:R-:W-:-:S03]  /*152b0*/  MOV R8, R13 ;  /* 0x0000000d00087202 */ /* 0x000fc60000000f00 */
[----:B------:R-:W0:Y:S04]  /*152c0*/  LDSM.16.M88.4 R12, [R0+UR5+0x25180] ;  /* 0x02518005000c783b */ /* 0x000e280008000200 */
[----:B0-----:R-:W-:Y:S04]  /*152d0*/  STL.64 [R1+0xf0], R12 ;  /* 0x0000f00c01007387 */ /* 0x001fe80000100a00 */
[----:B------:R-:W-:Y:S04]  /*152e0*/  STL.64 [R1+0xf8], R14 ;  /* 0x0000f80e01007387 */ /* 0x000fe80000100a00 */
[----:B------:R-:W0:Y:S04]  /*152f0*/  LDSM.16.M88.4 R12, [R0+UR5+0x28180] ;  /* 0x02818005000c783b */ /* 0x000e280008000200 */
[----:B------:R-:W-:Y:S04]  /*15300*/  STL.64 [R1+0xe0], R16 ;  /* 0x0000e01001007387 */ /* 0x000fe80000100a00 */
[----:B------:R-:W-:Y:S04]  /*15310*/  STL.64 [R1+0xe8], R18 ;  /* 0x0000e81201007387 */ /* 0x000fe80000100a00 */
[----:B------:R-:W1:Y:S04]  /*15320*/  LDSM.16.M88.4 R16, [R0+UR5+0x29180] ;  /* 0x029180050010783b */ /* 0x000e680008000200 */
[----:B------:R-:W-:Y:S04]  /*15330*/  STL.64 [R1+0xd0], R20 ;  /* 0x0000d01401007387 */ /* 0x000fe80000100a00 */
[----:B------:R-:W-:Y:S04]  /*15340*/  STL.64 [R1+0xd8], R22 ;  /* 0x0000d81601007387 */ /* 0x000fe80000100a00 */
[----:B------:R-:W-:Y:S04]  /*15350*/  LDSM.16.M88.4 R20, [R0+UR5+0x2a180] ;  /* 0x02a180050014783b */ /* 0x000fe80008000200 */
[----:B0-----:R0:W-:Y:S04]  /*15360*/  STL.64 [R1+0xc8], R14 ;  /* 0x0000c80e01007387 */ /* 0x0011e80000100a00 */
[----:B------:R2:W-:Y:S01]  /*15370*/  STL.64 [R1+0x2098], R12 ;  /* 0x0020980c01007387 */ /* 0x0005e20000100a00 */
[----:B0-----:R-:W-:Y:S01]  /*15380*/  IMAD.MOV.U32 R14, RZ, RZ, R11 ;  /* 0x000000ffff0e7224 */ /* 0x001fe200078e000b */
[----:B------:R-:W-:Y:S01]  /*15390*/  MOV R15, R10 ;  /* 0x0000000a000f7202 */ /* 0x000fe20000000f00 */
[----:B--2---:R-:W-:Y:S01]  /*153a0*/  IMAD.MOV.U32 R12, RZ, RZ, R9 ;  /* 0x000000ffff0c7224 */ /* 0x004fe200078e0009 */
[----:B------:R-:W-:-:S02]  /*153b0*/  MOV R13, R8 ;  /* 0x00000008000d7202 */ /* 0x000fc40000000f00 */
[----:B------:R-:W0:Y:S01]  /*153c0*/  LDSM.16.M88.4 R8, [R0+UR5+0x2c180] ;  /* 0x02c180050008783b */ /* 0x000e220008000200 */
[----:B-1----:R-:W-:Y:S01]  /*153d0*/  IMAD.MOV.U32 R28, RZ, RZ, R18 ;  /* 0x000000ffff1c7224 */ /* 0x002fe200078e0012 */
[----:B------:R-:W-:-:S04]  /*153e0*/  MOV R3, R19 ;  /* 0x0000001300037202 */ /* 0x000fc80000000f00 */
[----:B------:R-:W-:Y:S04]  /*153f0*/  STL [R1+0x2028], R28 ;  /* 0x0020281c01007387 */ /* 0x000fe80000100800 */
[----:B------:R-:W-:Y:S01]  /*15400*/  STL [R1+0x2024], R3 ;  /* 0x0020240301007387 */ /* 0x000fe20000100800 */
[----:B0-----:R-:W-:-:S03]  /*15410*/  IMAD.MOV.U32 R19, RZ, RZ, R8 ;  /* 0x000000ffff137224 */ /* 0x001fc600078e0008 */
[----:B------:R-:W-:Y:S01]  /*15420*/  STL.64 [R1+0x208], R10 ;  /* 0x0002080a01007387 */ /* 0x000fe20000100a00 */
[----:B------:R-:W-:-:S03]  /*15430*/  MOV R18, R9 ;  /* 0x0000000900127202 */ /* 0x000fc60000000f00 */
[----:B------:R-:W0:Y:S04]  /*15440*/  LDSM.16.M88.4 R8, [R0+UR5+0x2d180] ;  /* 0x02d180050008783b */ /* 0x000e280008000200 */
[----:B------:R-:W-:Y:S04]  /*15450*/  STL.64 [R1+0x2090], R18 ;  /* 0x0020901201007387 */ /* 0x000fe80000100a00 */
[----:B------:R-:W-:Y:S04]  /*15460*/  STL.64 [R1+0x2088], R16 ;  /* 0x0020881001007387 */ /* 0x000fe80000100a00 */
[----:B0-----:R-:W-:Y:S04]  /*15470*/  STL.64 [R1+0x250], R8 ;  /* 0x0002500801007387 */ /* 0x001fe80000100a00 */
[----:B------:R0:W-:Y:S04]  /*15480*/  STL.64 [R1+0x258], R10 ;  /* 0x0002580a01007387 */ /* 0x0001e80000100a00 */
[----:B0-----:R-:W2:Y:S04]  /*15490*/  LDL.LU.64 R10, [R1+0x2100] ;  /* 0x00210000010a7983 */ /* 0x001ea80000300a00 */
[----:B------:R-:W2:Y:S04]  /*154a0*/  LDL.LU.64 R8, [R1+0x20f8] ;  /* 0x0020f80001087983 */ /* 0x000ea80000300a00 */
[----:B------:R-:W-:Y:S04]  /*154b0*/  STL.64 [R1+0xa8], R22 ;  /* 0x0000a81601007387 */ /* 0x000fe80000100a00 */
[----:B------:R-:W-:Y:S04]  /*154c0*/  STL.64 [R1+0x2080], R20 ;  /* 0x0020801401007387 */ /* 0x000fe80000100a00 */
[----:B------:R-:W0:Y:S01]  /*154d0*/  LDSM.16.M88.4 R20, [R0+UR5+0x2e180] ;  /* 0x02e180050014783b */ /* 0x000e220008000200 */
[----:B------:R-:W-:Y:S01]  /*154e0*/  IMAD.MOV.U32 R3, RZ, RZ, R12 ;  /* 0x000000ffff037224 */ /* 0x000fe200078e000c */
[----:B------:R-:W-:Y:S01]  /*154f0*/  MOV R28, R13 ;  /* 0x0000000d001c7202 */ /* 0x000fe20000000f00 */
[----:B------:R-:W-:Y:S01]  /*15500*/  IMAD.MOV.U32 R12, RZ, RZ, R14 ;  /* 0x000000ffff0c7224 */ /* 0x000fe200078e000e */
[----:B------:R-:W-:Y:S01]  /*15510*/  MOV R13, R15 ;  /* 0x0000000f000d7202 */ /* 0x000fe20000000f00 */
[----:B0-----:R-:W-:Y:S04]  /*15520*/  STL.64 [R1+0x270], R20 ;  /* 0x0002701401007387 */ /* 0x001fe80000100a00 */
[----:B------:R-:W-:Y:S04]  /*15530*/  STL [R1+0x278], R22 ;  /* 0x0002781601007387 */ /* 0x000fe80000100800 */
[----:B------:R0:W-:Y:S04]  /*15540*/  STL.64 [R1+0x20c8], R12 ;  /* 0x0020c80c01007387 */ /* 0x0001e80000100a00 */
[----:B0-----:R-:W3:Y:S04]  /*15550*/  LDL.LU R12, [R1+0x230] ;  /* 0x00023000010c7983 */ /* 0x001ee80000300800 */
[----:B------:R-:W3:Y:S04]  /*15560*/  LDL.LU R13, [R1+0x234] ;  /* 0x00023400010d7983 */ /* 0x000ee80000300800 */
[----:B------:R-:W4:Y:S04]  /*15570*/  LDL.LU R14, [R1+0x238] ;  /* 0x00023800010e7983 */ /* 0x000f280000300800 */
[----:B------:R-:W4:Y:S01]  /*15580*/  LDL.LU R15, [R1+0x23c] ;  /* 0x00023c00010f7983 */ /* 0x000f220000300800 */
[----:B------:R-:W-:Y:S01]  /*15590*/  IMAD.MOV.U32 R19, RZ, RZ, R2 ;  /* 0x000000ffff137224 */ /* 0x000fe200078e0002 */
[----:B------:R-:W-:-:S02]  /*155a0*/  MOV R2, R23 ;  /* 0x0000001700027202 */ /* 0x000fc40000000f00 */
[----:B------:R-:W0:Y:S04]  /*155b0*/  LDSM.16.M88.4 R20, [R0+UR5+0x2f180] ;  /* 0x02f180050014783b */ /* 0x000e280008000200 */
[----:B----4-:R-:W-:Y:S04]  /*155c0*/  STL.64 [R1+0x20d8], R14 ;  /* 0x0020d80e01007387 */ /* 0x010fe80000100a00 */
[----:B---3--:R1:W-:Y:S02]  /*155d0*/  STL.64 [R1+0x20d0], R12 ;  /* 0x0020d00c01007387 */ /* 0x0083e40000100a00 */
[----:B-1----:R-:W-:Y:S01]  /*155e0*/  IMAD.MOV.U32 R12, RZ, RZ, R19 ;  /* 0x000000ffff0c7224 */ /* 0x002fe200078e0013 */
[----:B------:R-:W-:-:S05]  /*155f0*/  MOV R13, R6 ;  /* 0x00000006000d7202 */ /* 0x000fca0000000f00 */
[----:B------:R-:W-:Y:S04]  /*15600*/  STL.64 [R1+0x20f0], R12 ;  /* 0x0020f00c01007387 */ /* 0x000fe80000100a00 */
[----:B------:R-:W-:Y:S04]  /*15610*/  STL.64 [R1+0x98], R26 ;  /* 0x0000981a01007387 */ /* 0x000fe80000100a00 */
[----:B------:R1:W-:Y:S04]  /*15620*/  STL.64 [R1+0x2078], R24 ;  /* 0x0020781801007387 */ /* 0x0003e80000100a00 */
[----:B-1----:R-:W3:Y:S04]  /*15630*/  LDL.LU R24, [R1+0x220] ;  /* 0x0002200001187983 */ /* 0x002ee80000300800 */
[----:B------:R-:W3:Y:S04]  /*15640*/  LDL.LU R25, [R1+0x224] ;  /* 0x0002240001197983 */ /* 0x000ee80000300800 */
[----:B------:R-:W4:Y:S04]  /*15650*/  LDL.LU R26, [R1+0x228] ;  /* 0x00022800011a7983 */ /* 0x000f280000300800 */
[----:B------:R-:W4:Y:S01]  /*15660*/  LDL.LU R27, [R1+0x22c] ;  /* 0x00022c00011b7983 */ /* 0x000f220000300800 */
[----:B------:R-:W-:Y:S01]  /*15670*/  IMAD.MOV.U32 R12, RZ, RZ, R5 ;  /* 0x000000ffff0c7224 */ /* 0x000fe200078e0005 */
[----:B------:R-:W-:-:S02]  /*15680*/  MOV R13, R4 ;  /* 0x00000004000d7202 */ /* 0x000fc40000000f00 */
[----:B------:R-:W1:Y:S04]  /*15690*/  LDSM.16.MT88.4 R4, [R7+0x1a000] ;  /* 0x01a000000704783b */ /* 0x000e680000004200 */
[----:B----4-:R-:W-:Y:S04]  /*156a0*/  STL.64 [R1+0x20e8], R26 ;  /* 0x0020e81a01007387 */ /* 0x010fe80000100a00 */
[----:B---3--:R3:W-:Y:S04]  /*156b0*/  STL.64 [R1+0x20e0], R24 ;  /* 0x0020e01801007387 */ /* 0x0087e80000100a00 */
[----:B---3--:R-:W3:Y:S04]  /*156c0*/  LDL.LU R24, [R1+0x240] ;  /* 0x0002400001187983 */ /* 0x008ee80000300800 */
[----:B------:R-:W3:Y:S04]  /*156d0*/  LDL.LU R25, [R1+0x244] ;  /* 0x0002440001197983 */ /* 0x000ee80000300800 */
[----:B------:R-:W3:Y:S04]  /*156e0*/  LDL.LU R26, [R1+0x248] ;  /* 0x00024800011a7983 */ /* 0x000ee80000300800 */
[----:B------:R-:W3:Y:S04]  /*156f0*/  LDL.LU R27, [R1+0x24c] ;  /* 0x00024c00011b7983 */ /* 0x000ee80000300800 */
[----:B------:R-:W-:Y:S04]  /*15700*/  STL [R1+0x1efc], R2 ;  /* 0x001efc0201007387 */ /* 0x000fe80000100800 */
[----:B0-----:R0:W-:Y:S04]  /*15710*/  STL.64 [R1+0x260], R20 ;  /* 0x0002601401007387 */ /* 0x0011e80000100a00 */
[----:B------:R4:W-:Y:S04]  /*15720*/  STL.64 [R1+0x268], R22 ;  /* 0x0002681601007387 */ /* 0x0009e80000100a00 */
[----:B0-----:R-:W5:Y:S04]  /*15730*/  LDL.LU R20, [R1+0x210] ;  /* 0x0002100001147983 */ /* 0x001f680000300800 */
[----:B------:R-:W5:Y:S04]  /*15740*/  LDL.LU R21, [R1+0x214] ;  /* 0x0002140001157983 */ /* 0x000f680000300800 */
[----:B----4-:R-:W5:Y:S04]  /*15750*/  LDL.LU R22, [R1+0x218] ;  /* 0x0002180001167983 */ /* 0x010f680000300800 */
[----:B------:R-:W5:Y:S04]  /*15760*/  LDL.LU R23, [R1+0x21c] ;  /* 0x00021c0001177983 */ /* 0x000f680000300800 */
[----:B-1----:R-:W-:Y:S04]  /*15770*/  STL.64 [R1+0x1ff0], R6 ;  /* 0x001ff00601007387 */ /* 0x002fe80000100a00 */
[----:B------:R0:W-:Y:S04]  /*15780*/  STL.64 [R1+0x1fe8], R4 ;  /* 0x001fe80401007387 */ /* 0x0001e80000100a00 */
[----:B0-----:R-:W2:Y:S04]  /*15790*/  LDL.LU R4, [R1+0x280] ;  /* 0x0002800001047983 */ /* 0x001ea80000300800 */
[----:B------:R-:W2:Y:S04]  /*157a0*/  LDL.LU R5, [R1+0x284] ;  /* 0x0002840001057983 */ /* 0x000ea80000300800 */
[----:B------:R-:W2:Y:S04]  /*157b0*/  LDL.LU R6, [R1+0x288] ;  /* 0x0002880001067983 */ /* 0x000ea80000300800 */
[----:B------:R-:W2:Y:S02]  /*157c0*/  LDL.LU R7, [R1+0x28c] ;  /* 0x00028c0001077983 */ /* 0x000ea40000300800 */
[----:B--2---:R-:W-:-:S15]  /*157d0*/  HMMA.16816.F32 R12, R8, R12, R4 ;  /* 0x0000000c080c723c */ /* 0x004fde0000001804 */
[----:B------:R-:W-:-:S04]  /*157e0*/  NOP ;  /* 0x0000000000007918 */ /* 0x000fc80000000000 */
[----:B------:R-:W-:Y:S01]  /*157f0*/  IMAD.MOV.U32 R7, RZ, RZ, R12 ;  /* 0x000000ffff077224 */ /* 0x000fe200078e000c */
[----:B------:R-:W-:Y:S02]  /*15800*/  MOV R6, R13 ;  /* 0x0000000d00067202 */ /* 0x000fe40000000f00 */
[----:B------:R-:W3:Y:S01]  /*15810*/  LDL.LU.64 R12, [R1+0x20f0] ;  /* 0x0020f000010c7983 */ /* 0x000ee20000300a00 */
[----:B------:R-:W-:Y:S01]  /*15820*/  IMAD.MOV.U32 R2, RZ, RZ, R14 ;  /* 0x000000ffff027224 */ /* 0x000fe200078e000e */
[----:B------:R-:W-:-:S05]  /*15830*/  MOV R0, R15 ;  /* 0x0000000f00007202 */ /* 0x000fca0000000f00 */
[----:B------:R-:W-:Y:S04]  /*15840*/  STL [R1+0x2038], R0 ;  /* 0x0020380001007387 */ /* 0x000fe80000100800 */
[----:B------:R-:W-:Y:S04]  /*15850*/  STL [R1+0x2034], R2 ;  /* 0x0020340201007387 */ /* 0x000fe80000100800 */
[----:B------:R-:W-:Y:S04]  /*15860*/  STL [R1+0x2030], R6 ;  /* 0x0020300601007387 */ /* 0x000fe80000100800 */
[----:B------:R-:W-:Y:S04]  /*15870*/  STL [R1+0x202c], R7 ;  /* 0x00202c0701007387 */ /* 0x000fe80000100800 */
[----:B------:R-:W2:Y:S01]  /*15880*/  LDL.LU R4, [R1+0x120] ;  /* 0x0001200001047983 */ /* 0x000ea20000300800 */
[----:B---3--:R-:W-:Y:S03]  /*15890*/  HMMA.16816.F32 R12, R8, R12, R24 ;  /* 0x0000000c080c723c */ /* 0x008fe60000001818 */
[----:B------:R-:W3:Y:S04]  /*158a0*/  LDL.LU.64 R26, [R1+0x20e8] ;  /* 0x0020e800011a7983 */ /* 0x000ee80000300a00 */
[----:B------:R-:W3:-:S12]  /*158b0*/  LDL.LU.64 R24, [R1+0x20e0] ;  /* 0x0020e00001187983 */ /* 0x000ed80000300a00 */
[----:B------:R-:W-:Y:S04]  /*158c0*/  STL.64 [R1+0x60], R12 ;  /* 0x0000600c01007387 */ /* 0x000fe80000100a00 */
[----:B------:R0:W-:Y:S04]  /*158d0*/  STL.64 [R1+0x68], R14 ;  /* 0x0000680e01007387 */ /* 0x0001e80000100a00 */
[----:B0-----:R-:W2:Y:S04]  /*158e0*/  LDL.LU.64 R14, [R1+0x20d8] ;  /* 0x0020d800010e7983 */ /* 0x001ea80000300a00 */
[----:B------:R-:W2:Y:S01]  /*158f0*/  LDL.LU.64 R12, [R1+0x20d0] ;  /* 0x0020d000010c7983 */ /* 0x000ea20000300a00 */
[----:B------:R-:W-:-:S07]  /*15900*/  IMAD.MOV.U32 R5, RZ, RZ, R29 ;  /* 0x000000ffff057224 */ /* 0x000fce00078e001d */
[----:B--2---:R-:W-:Y:S01]  /*15910*/  HMMA.16816.F32 R4, R8, R4, R12 ;  /* 0x000000040804723c */ /* 0x004fe2000000180c */
[----:B------:R-:W3:Y:S01]  /*15920*/  LDL.LU.64 R12, [R1+0x20c8] ;  /* 0x0020c800010c7983 */ /* 0x000ee20000300a00 */
[----:B------:R-:W-:Y:S01]  /*15930*/  IMAD.MOV.U32 R16, RZ, RZ, R3 ;  /* 0x000000ffff107224 */ /* 0x000fe200078e0003 */
[----:B------:R-:W-:-:S15]  /*15940*/  MOV R17, R28 ;  /* 0x0000001c00117202 */ /* 0x000fde0000000f00 */
[----:B------:R-:W-:Y:S01]  /*15950*/  NOP ;  /* 0x0000000000007918 */ /* 0x000fe20000000000 */
[----:B------:R-:W-:Y:S01]  /*15960*/  MOV R29, R7 ;  /* 0x00000007001d7202 */ /* 0x000fe20000000f00 */
[----:B------:R-:W-:Y:S01]  /*15970*/  IMAD.MOV.U32 R3, RZ, RZ, R5 ;  /* 0x000000ffff037224 */ /* 0x000fe200078e0005 */
[----:B------:R-:W-:Y:S01]  /*15980*/  MOV R28, R4 ;  /* 0x00000004001c7202 */ /* 0x000fe20000000f00 */
[----:B------:R0:W-:Y:S04]  /*15990*/  STL [R1+0x58], R6 ;  /* 0x0000580601007387 */ /* 0x0001e80000100800 */
[----:B------:R-:W-:Y:S04]  /*159a0*/  STL [R1+0x2044], R29 ;  /* 0x0020441d01007387 */ /* 0x000fe80000100800 */
[----:B------:R-:W-:Y:S04]  /*159b0*/  STL [R1+0x2040], R3 ;  /* 0x0020400301007387 */ /* 0x000fe80000100800 */
[----:B------:R-:W-:Y:S01]  /*159c0*/  STL [R1+0x203c], R28 ;  /* 0x00203c1c01007387 */ /* 0x000fe20000100800 */
[----:B---3--:R-:W-:-:S15]  /*159d0*/  HMMA.16816.F32 R12, R8, R12, R24 ;  /* 0x0000000c080c723c */ /* 0x008fde0000001818 */
[----:B------:R-:W-:-:S04]  /*159e0*/  NOP ;  /* 0x0000000000007918 */ /* 0x000fc80000000000 */
[----:B0-----:R-:W-:Y:S01]  /*159f0*/  IMAD.MOV.U32 R6, RZ, RZ, R12 ;  /* 0x000000ffff067224 */ /* 0x001fe200078e000c */
[----:B------:R-:W-:Y:S01]  /*15a00*/  MOV R7, R13 ;  /* 0x0000000d00077202 */ /* 0x000fe20000000f00 */
[----:B------:R-:W2:Y:S04]  /*15a10*/  LDL.LU R12, [R1+0xd0] ;  /* 0x0000d000010c7983 */ /* 0x000ea80000300800 */
[----:B------:R-:W2:Y:S01]  /*15a20*/  LDL.LU R13, [R1+0xd4] ;  /* 0x0000d400010d7983 */ /* 0x000ea20000300800 */
[----:B------:R-:W-:Y:S01]  /*15a30*/  IMAD.MOV.U32 R5, RZ, RZ, R14 ;  /* 0x000000ffff057224 */ /* 0x000fe200078e000e */
[----:B------:R-:W-:Y:S02]  /*15a40*/  MOV R4, R15 ;  /* 0x0000000f00047202 */ /* 0x000fe40000000f00 */
[----:B--2---:R5:W-:Y:S02]  /*15a50*/  STL.64 [R1+0x20b0], R12 ;  /* 0x0020b00c01007387 */ /* 0x004be40000100a00 */
[----:B-----5:R-:W-:Y:S02]  /*15a60*/  HMMA.16816.F32 R12, R8, R16, R20 ;  /* 0x00000010080c723c */ /* 0x020fe40000001814 */
[----:B------:R0:W-:Y:S04]  /*15a70*/  STL [R1+0x2054], R4 ;  /* 0x0020540401007387 */ /* 0x0001e80000100800 */
[----:B------:R1:W-:Y:S04]  /*15a80*/  STL [R1+0x2050], R5 ;  /* 0x0020500501007387 */ /* 0x0003e80000100800 */
[----:B------:R-:W-:Y:S04]  /*15a90*/  STL [R1+0x204c], R7 ;  /* 0x00204c0701007387 */ /* 0x000fe80000100800 */
[----:B------:R-:W-:Y:S04]  /*15aa0*/  STL [R1+0x2048], R6 ;  /* 0x0020480601007387 */ /* 0x000fe80000100800 */
[----:B0-----:R-:W2:Y:S01]  /*15ab0*/  LDL.LU R4, [R1+0xf0] ;  /* 0x0000f00001047983 */ /* 0x001ea20000300800 */
[----:B------:R-:W-:Y:S01]  /*15ac0*/  IMAD.MOV.U32 R3, RZ, RZ, R12 ;  /* 0x000000ffff037224 */ /* 0x000fe200078e000c */
[----:B------:R-:W-:-:S02]  /*15ad0*/  MOV R28, R13 ;  /* 0x0000000d001c7202 */ /* 0x000fc40000000f00 */
[----:B-1----:R-:W2:Y:S01]  /*15ae0*/  LDL.LU R5, [R1+0xf4] ;  /* 0x0000f40001057983 */ /* 0x002ea20000300800 */
[----:B------:R-:W-:Y:S01]  /*15af0*/  IMAD.MOV.U32 R0, RZ, RZ, R14 ;  /* 0x000000ffff007224 */ /* 0x000fe200078e000e */
[----:B------:R-:W-:Y:S02]  /*15b00*/  MOV R2, R15 ;  /* 0x0000000f00027202 */ /* 0x000fe40000000f00 */
[----:B------:R-:W3:Y:S04]  /*15b10*/  LDL.LU R12, [R1+0x1e0] ;  /* 0x0001e000010c7983 */ /* 0x000ee80000300800 */
[----:B------:R-:W3:Y:S04]  /*15b20*/  LDL.LU R13, [R1+0x1e4] ;  /* 0x0001e400010d7983 */ /* 0x000ee80000300800 */
[----:B------:R-:W4:Y:S04]  /*15b30*/  LDL.LU R14, [R1+0x1e8] ;  /* 0x0001e800010e7983 */ /* 0x000f280000300800 */
[----:B------:R-:W4:Y:S04]  /*15b40*/  LDL.LU R15, [R1+0x1ec] ;  /* 0x0001ec00010f7983 */ /* 0x000f280000300800 */
[----:B----4-:R-:W-:Y:S04]  /*15b50*/  STL.64 [R1+0x20c0], R14 ;  /* 0x0020c00e01007387 */ /* 0x010fe80000100a00 */
[----:B---3--:R0:W-:Y:S04]  /*15b60*/  STL.64 [R1+0x20b8], R12 ;  /* 0x0020b80c01007387 */ /* 0x0081e80000100a00 */
[----:B0-----:R-:W2:Y:S04]  /*15b70*/  LDL.LU R12, [R1+0x1f0] ;  /* 0x0001f000010c7983 */ /* 0x001ea80000300800 */
[----:B------:R-:W2:Y:S04]  /*15b80*/  LDL.LU R13, [R1+0x1f4] ;  /* 0x0001f400010d7983 */ /* 0x000ea80000300800 */
[----:B------:R-:W2:Y:S04]  /*15b90*/  LDL.LU R14, [R1+0x1f8] ;  /* 0x0001f800010e7983 */ /* 0x000ea80000300800 */
[----:B------:R-:W2:Y:S04]  /*15ba0*/  LDL.LU R15, [R1+0x1fc] ;  /* 0x0001fc00010f7983 */ /* 0x000ea80000300800 */
[----:B------:R-:W3:Y:S04]  /*15bb0*/  LDL.LU R16, [R1+0x1c0] ;  /* 0x0001c00001107983 */ /* 0x000ee80000300800 */
[----:B------:R-:W3:Y:S04]  /*15bc0*/  LDL.LU R17, [R1+0x1c4] ;  /* 0x0001c40001117983 */ /* 0x000ee80000300800 */
[----:B------:R-:W4:Y:S04]  /*15bd0*/  LDL.LU R18, [R1+0x1c8] ;  /* 0x0001c80001127983 */ /* 0x000f280000300800 */
[----:B------:R-:W4:Y:S01]  /*15be0*/  LDL.LU R19, [R1+0x1cc] ;  /* 0x0001cc0001137983 */ /* 0x000f220000300800 */
[----:B--2---:R-:W-:Y:S03]  /*15bf0*/  HMMA.16816.F32 R12, R8, R4, R12 ;  /* 0x00000004080c723c */ /* 0x004fe6000000180c */
        /* <DEDUP_REMOVED lines=8> */
[----:B------:R-:W3:Y:S04]  /*15c80*/  LDL.LU R22, [R1+0x1b8] ;  /* 0x0001b80001167983 */ /* 0x000ee80000300800 */
[----:B------:R-:W3:Y:S04]  /*15c90*/  LDL.LU R23, [R1+0x1bc] ;  /* 0x0001bc0001177983 */ /* 0x000ee80000300800 */
[----:B------:R-:W4:Y:S04]  /*15ca0*/  LDL.LU R24, [R1+0x1a0] ;  /* 0x0001a00001187983 */ /* 0x000f280000300800 */
[----:B------:R-:W4:Y:S01]  /*15cb0*/  LDL.LU R25, [R1+0x1a4] ;  /* 0x0001a40001197983 */ /* 0x000f220000300800 */
[----:B------:R-:W-:-:S03]  /*15cc0*/  IMAD.MOV.U32 R6, RZ, RZ, R14 ;  /* 0x000000ffff067224 */ /* 0x000fc600078e000e */
[----:B------:R-:W4:Y:S01]  /*15cd0*/  LDL.LU R26, [R1+0x1a8] ;  /* 0x0001a800011a7983 */ /* 0x000f220000300800 */
[----:B------:R-:W-:-:S03]  /*15ce0*/  MOV R7, R13 ;  /* 0x0000000d00077202 */ /* 0x000fc60000000f00 */
[----:B------:R-:W4:Y:S01]  /*15cf0*/  LDL.LU R27, [R1+0x1ac] ;  /* 0x0001ac00011b7983 */ /* 0x000f220000300800 */
[----:B------:R-:W-:-:S03]  /*15d00*/  IMAD.MOV.U32 R5, RZ, RZ, R12 ;  /* 0x000000ffff057224 */ /* 0x000fc600078e000c */
[----:B------:R-:W-:Y:S01]  /*15d10*/  STL [R1+0x2064], R2 ;  /* 0x0020640201007387 */ /* 0x000fe20000100800 */
[----:B------:R-:W-:-:S03]  /*15d20*/  MOV R29, R15 ;  /* 0x0000000f001d7202 */ /* 0x000fc60000000f00 */
[----:B------:R-:W-:Y:S04]  /*15d30*/  STL [R1+0x2060], R0 ;  /* 0x0020600001007387 */ /* 0x000fe80000100800 */
[----:B------:R-:W-:Y:S04]  /*15d40*/  STL [R1+0x205c], R28 ;  /* 0x00205c1c01007387 */ /* 0x000fe80000100800 */
[----:B------:R-:W-:Y:S04]  /*15d50*/  STL [R1+0x2058], R3 ;  /* 0x0020580301007387 */ /* 0x000fe80000100800 */
[----:B------:R-:W5:Y:S04]  /*15d60*/  LDL.LU.64 R14, [R1+0x20c0] ;  /* 0x0020c000010e7983 */ /* 0x000f680000300a00 */
[----:B------:R-:W5:Y:S04]  /*15d70*/  LDL.LU.64 R12, [R1+0x20b8] ;  /* 0x0020b800010c7983 */ /* 0x000f680000300a00 */
[----:B------:R-:W-:Y:S04]  /*15d80*/  STL [R1+0x2070], R6 ;  /* 0x0020700601007387 */ /* 0x000fe80000100800 */
[----:B------:R-:W-:Y:S04]  /*15d90*/  STL [R1+0x206c], R7 ;  /* 0x00206c0701007387 */ /* 0x000fe80000100800 */
[----:B------:R0:W-:Y:S04]  /*15da0*/  STL [R1+0x2068], R5 ;  /* 0x0020680501007387 */ /* 0x0001e80000100800 */
[----:B------:R-:W5:Y:S04]  /*15db0*/  LDL.LU R4, [R1+0xe0] ;  /* 0x0000e00001047983 */ /* 0x000f680000300800 */
[----:B0-----:R-:W5:Y:S02]  /*15dc0*/  LDL.LU R5, [R1+0xe4] ;  /* 0x0000e40001057983 */ /* 0x001f640000300800 */
[----:B-----5:R-:W-:Y:S02]  /*15dd0*/  HMMA.16816.F32 R4, R8, R4, R12 ;  /* 0x000000040804723c */ /* 0x020fe4000000180c */
[----:B------:R-:W2:-:S15]  /*15de0*/  LDL.LU.64 R12, [R1+0x20b0] ;  /* 0x0020b000010c7983 */ /* 0x000e9e0000300a00 */
[----:B------:R-:W-:Y:S02]  /*15df0*/  NOP ;  /* 0x0000000000007918 */ /* 0x000fe40000000000 */
[----:B------:R-:W-:Y:S01]  /*15e00*/  IMAD.MOV.U32 R0, RZ, RZ, R4 ;  /* 0x000000ffff007224 */ /* 0x000fe200078e0004 */
[----:B------:R-:W-:Y:S01]  /*15e10*/  MOV R4, R7 ;  /* 0x0000000700047202 */ /* 0x000fe20000000f00 */
[----:B------:R-:W-:Y:S01]  /*15e20*/  IMAD.MOV.U32 R3, RZ, RZ, R6 ;  /* 0x000000ffff037224 */ /* 0x000fe200078e0006 */
[----:B--2---:R-:W-:Y:S01]  /*15e30*/  HMMA.16816.F32 R12, R8, R12, R16 ;  /* 0x0000000c080c723c */ /* 0x004fe20000001810 */
[----:B------:R-:W2:Y:S04]  /*15e40*/  LDL.LU.64 R18, [R1+0x20a8] ;  /* 0x0020a80001127983 */ /* 0x000ea80000300a00 */
[----:B------:R-:W2:-:S14]  /*15e50*/  LDL.LU.64 R16, [R1+0x20a0] ;  /* 0x0020a00001107983 */ /* 0x000e9c0000300a00 */
[----:B------:R-:W-:Y:S01]  /*15e60*/  IMAD.MOV.U32 R6, RZ, RZ, R12 ;  /* 0x000000ffff067224 */ /* 0x000fe200078e000c */
[----:B------:R-:W-:Y:S02]  /*15e70*/  MOV R7, R13 ;  /* 0x0000000d00077202 */ /* 0x000fe40000000f00 */
[----:B------:R-:W2:Y:S01]  /*15e80*/  LDL.LU.64 R12, [R1+0x2098] ;  /* 0x00209800010c7983 */ /* 0x000ea20000300a00 */
[----:B------:R-:W-:Y:S01]  /*15e90*/  MOV R28, R5 ;  /* 0x00000005001c7202 */ /* 0x000fe20000000f00 */
[----:B------:R-:W-:Y:S01]  /*15ea0*/  IMAD.MOV.U32 R5, RZ, RZ, R14 ;  /* 0x000000ffff057224 */ /* 0x000fe200078e000e */
[----:B------:R-:W-:Y:S02]  /*15eb0*/  MOV R2, R15 ;  /* 0x0000000f00027202 */ /* 0x000fe40000000f00 */
[----:B--2---:R-:W-:Y:S01]  /*15ec0*/  HMMA.16816.F32 R12, R8, R12, R16 ;  /* 0x0000000c080c723c */ /* 0x004fe20000001810 */
[----:B------:R-:W2:Y:S04]  /*15ed0*/  LDL.LU.64 R18, [R1+0x2090] ;  /* 0x0020900001127983 */ /* 0x000ea80000300a00 */
[----:B------:R-:W3:-:S14]  /*15ee0*/  LDL.LU.64 R16, [R1+0x2088] ;  /* 0x0020880001107983 */ /* 0x000edc0000300a00 */
[----:B------:R-:W-:Y:S04]  /*15ef0*/  STL.64 [R1+0x1f38], R14 ;  /* 0x001f380e01007387 */ /* 0x000fe80000100a00 */
[----:B------:R2:W-:Y:S02]  /*15f00*/  STL.64 [R1+0x1f30], R12 ;  /* 0x001f300c01007387 */ /* 0x0005e40000100a00 */
[----:B--2---:R-:W-:Y:S01]  /*15f10*/  IMAD.MOV.U32 R12, RZ, RZ, R19 ;  /* 0x000000ffff0c7224 */ /* 0x004fe200078e0013 */
[----:B------:R-:W-:Y:S02]  /*15f20*/  MOV R13, R18 ;  /* 0x00000012000d7202 */ /* 0x000fe40000000f00 */
[----:B---3--:R-:W-:Y:S01]  /*15f30*/  HMMA.16816.F32 R16, R8, R16, R20 ;  /* 0x000000100810723c */ /* 0x008fe20000001814 */
[----:B------:R-:W4:-:S15]  /*15f40*/  LDL.LU.64 R20, [R1+0x2080] ;  /* 0x0020800001147983 */ /* 0x000f1e0000300a00 */
[----:B------:R-:W-:-:S03]  /*15f50*/  NOP ;  /* 0x0000000000007918 */ /* 0x000fc60000000000 */
[----:B------:R-:W-:Y:S04]  /*15f60*/  STL.64 [R1+0x1f28], R18 ;  /* 0x001f281201007387 */ /* 0x000fe80000100a00 */
[----:B------:R0:W-:Y:S04]  /*15f70*/  STL.64 [R1+0x1f20], R16 ;  /* 0x001f201001007387 */ /* 0x0001e80000100a00 */
[----:B0-----:R-:W2:Y:S04]  /*15f80*/  LDL.LU R16, [R1+0x170] ;  /* 0x0001700001107983 */ /* 0x001ea80000300800 */
[----:B------:R-:W2:Y:S04]  /*15f90*/  LDL.LU R17, [R1+0x174] ;  /* 0x0001740001117983 */ /* 0x000ea80000300800 */
[----:B------:R-:W2:Y:S04]  /*15fa0*/  LDL.LU R18, [R1+0x178] ;  /* 0x0001780001127983 */ /* 0x000ea80000300800 */
[----:B------:R-:W2:Y:S01]  /*15fb0*/  LDL.LU R19, [R1+0x17c] ;  /* 0x00017c0001137983 */ /* 0x000ea20000300800 */
[----:B----4-:R-:W-:Y:S03]  /*15fc0*/  HMMA.16816.F32 R20, R8, R20, R24 ;  /* 0x000000140814723c */ /* 0x010fe60000001818 */
[----:B------:R-:W3:-:S15]  /*15fd0*/  LDL.LU.64 R24, [R1+0x2078] ;  /* 0x0020780001187983 */ /* 0x000ede0000300a00 */
[----:B------:R-:W-:Y:S01]  /*15fe0*/  NOP ;  /* 0x0000000000007918 */ /* 0x000fe20000000000 */
[----:B------:R-:W-:Y:S04]  /*15ff0*/  STL [R1+0x1f08], R21 ;  /* 0x001f081501007387 */ /* 0x000fe80000100800 */
[----:B------:R-:W-:Y:S04]  /*16000*/  STL [R1+0x1f04], R22 ;  /* 0x001f041601007387 */ /* 0x000fe80000100800 */
[----:B------:R-:W-:Y:S04]  /*16010*/  STL [R1+0x1f00], R23 ;  /* 0x001f001701007387 */ /* 0x000fe80000100800 */
[----:B------:R0:W-:Y:S04]  /*16020*/  STL [R1+0x2020], R20 ;  /* 0x0020201401007387 */ /* 0x0001e80000100800 */
[----:B0-----:R-:W3:Y:S04]  /*16030*/  LDL.LU R20, [R1+0x190] ;  /* 0x0001900001147983 */ /* 0x001ee80000300800 */
[----:B------:R-:W3:Y:S04]  /*16040*/  LDL.LU R21, [R1+0x194] ;  /* 0x0001940001157983 */ /* 0x000ee80000300800 */
[----:B------:R-:W3:Y:S04]  /*16050*/  LDL.LU R22, [R1+0x198] ;  /* 0x0001980001167983 */ /* 0x000ee80000300800 */
[----:B------:R-:W3:Y:S01]  /*16060*/  LDL.LU R23, [R1+0x19c] ;  /* 0x00019c0001177983 */ /* 0x000ee20000300800 */
[C---:B--2---:R-:W-:Y:S08]  /*16070*/  HMMA.16816.F32 R12, R8.reuse, R12, R16 ;  /* 0x0000000c080c723c */ /* 0x044ff00000001810 */
[----:B---3--:R-:W-:-:S15]  /*16080*/  HMMA.16816.F32 R24, R8, R24, R20 ;  /* 0x000000180818723c */ /* 0x008fde0000001814 */
[----:B------:R-:W-:-:S04]  /*16090*/  NOP ;  /* 0x0000000000007918 */ /* 0x000fc80000000000 */
[----:B------:R-:W-:Y:S04]  /*160a0*/  STL.64 [R1+0x1f18], R26 ;  /* 0x001f181a01007387 */ /* 0x000fe80000100a00 */
[----:B------:R-:W-:Y:S04]  /*160b0*/  STL.64 [R1+0x1f10], R24 ;  /* 0x001f101801007387 */ /* 0x000fe80000100a00 */
[----:B------:R-:W2:Y:S04]  /*160c0*/  LDL.LU R18, [R1+0xc8] ;  /* 0x0000c80001127983 */ /* 0x000ea80000300800 */
[----:B------:R-:W-:Y:S04]  /*160d0*/  STL.64 [R1+0x170], R12 ;  /* 0x0001700c01007387 */ /* 0x000fe80000100a00 */
[----:B------:R0:W-:Y:S04]  /*160e0*/  STL.64 [R1+0x178], R14 ;  /* 0x0001780e01007387 */ /* 0x0001e80000100a00 */
[----:B------:R-:W2:Y:S04]  /*160f0*/  LDL.LU R19, [R1+0xcc] ;  /* 0x0000cc0001137983 */ /* 0x000ea80000300800 */
[----:B--2---:R-:W-:Y:S04]  /*16100*/  STL.64 [R1+0x1f40], R18 ;  /* 0x001f401201007387 */ /* 0x004fe80000100a00 */
[----:B0-----:R-:W2:Y:S04]  /*16110*/  LDL.LU R14, [R1+0xd8] ;  /* 0x0000d800010e7983 */ /* 0x001ea80000300800 */
[----:B------:R-:W2:Y:S04]  /*16120*/  LDL.LU R15, [R1+0xdc] ;  /* 0x0000dc00010f7983 */ /* 0x000ea80000300800 */
[----:B--2---:R0:W-:Y:S04]  /*16130*/  STL.64 [R1+0x1f48], R14 ;  /* 0x001f480e01007387 */ /* 0x0041e80000100a00 */
[----:B0-----:R-:W2:Y:S04]  /*16140*/  LDL.LU R14, [R1+0xe8] ;  /* 0x0000e800010e7983 */ /* 0x001ea80000300800 */
[----:B------:R-:W2:Y:S01]  /*16150*/  LDL.LU R15, [R1+0xec] ;  /* 0x0000ec00010f7983 */ /* 0x000ea20000300800 */
[----:B------:R-:W-:Y:S01]  /*16160*/  IMAD.MOV.U32 R16, RZ, RZ, R6 ;  /* 0x000000ffff107224 */ /* 0x000fe200078e0006 */
[----:B------:R-:W-:Y:S01]  /*16170*/  MOV R17, R7 ;  /* 0x0000000700117202 */ /* 0x000fe20000000f00 */
[----:B------:R-:W-:Y:S01]  /*16180*/  IMAD.MOV.U32 R18, RZ, RZ, R5 ;  /* 0x000000ffff127224 */ /* 0x000fe200078e0005 */
[----:B------:R-:W-:Y:S01]  /*16190*/  MOV R19, R2 ;  /* 0x0000000200137202 */ /* 0x000fe20000000f00 */
[----:B--2---:R0:W-:Y:S04]  /*161a0*/  STL.64 [R1+0x1f60], R14 ;  /* 0x001f600e01007387 */ /* 0x0041e80000100a00 */
[----:B------:R-:W2:Y:S04]  /*161b0*/  LDL.LU R6, [R1+0x2070] ;  /* 0x0020700001067983 */ /* 0x000ea80000300800 */
[----:B------:R-:W3:Y:S04]  /*161c0*/  LDL.LU R7, [R1+0x206c] ;  /* 0x00206c0001077983 */ /* 0x000ee80000300800 */
[----:B------:R-:W4:Y:S04]  /*161d0*/  LDL.LU R5, [R1+0x2068] ;  /* 0x0020680001057983 */ /* 0x000f280000300800 */
[----:B------:R-:W5:Y:S04]  /*161e0*/  LDL.LU R2, [R1+0x2064] ;  /* 0x0020640001027983 */ /* 0x000f680000300800 */
[----:B0-----:R-:W2:Y:S04]  /*161f0*/  LDL.LU R14, [R1+0xf8] ;  /* 0x0000f800010e7983 */ /* 0x001ea80000300800 */
[----:B------:R-:W2:Y:S04]  /*16200*/  LDL.LU R15, [R1+0xfc] ;  /* 0x0000fc00010f7983 */ /* 0x000ea80000300800 */
[----:B--2---:R-:W-:Y:S04]  /*16210*/  STL.64 [R1+0x1f78], R14 ;  /* 0x001f780e01007387 */ /* 0x004fe80000100a00 */
[----:B------:R-:W-:Y:S04]  /*16220*/  STL.64 [R1+0x1f58], R18 ;  /* 0x001f581201007387 */ /* 0x000fe80000100a00 */
[----:B------:R0:W-:Y:S02]  /*16230*/  STL.64 [R1+0x1f50], R16 ;  /* 0x001f501001007387 */ /* 0x0001e40000100a00 */
[----:B0-----:R-:W-:Y:S01]  /*16240*/  IMAD.MOV.U32 R16, RZ, RZ, R0 ;  /* 0x000000ffff107224 */ /* 0x001fe200078e0000 */
[----:B------:R-:W-:Y:S01]  /*16250*/  MOV R17, R28 ;  /* 0x0000001c00117202 */ /* 0x000fe20000000f00 */
[----:B------:R-:W2:Y:S04]  /*16260*/  LDL.LU R0, [R1+0x2060] ;  /* 0x0020600001007983 */ /* 0x000ea80000300800 */
[----:B------:R-:W2:Y:S01]  /*16270*/  LDL.LU R28, [R1+0x205c] ;  /* 0x00205c00011c7983 */ /* 0x000ea20000300800 */
[----:B------:R-:W-:Y:S01]  /*16280*/  IMAD.MOV.U32 R18, RZ, RZ, R3 ;  /* 0x000000ffff127224 */ /* 0x000fe200078e0003 */
[----:B------:R-:W-:-:S02]  /*16290*/  MOV R19, R4 ;  /* 0x0000000400137202 */ /* 0x000fc40000000f00 */
[----:B------:R-:W2:Y:S04]  /*162a0*/  LDL.LU R3, [R1+0x2058] ;  /* 0x0020580001037983 */ /* 0x000ea80000300800 */
[----:B------:R-:W2:Y:S04]  /*162b0*/  LDL.LU R4, [R1+0x2054] ;  /* 0x0020540001047983 */ /* 0x000ea80000300800 */
[----:B------:R-:W2:Y:S04]  /*162c0*/  LDL.LU R14, [R1+0x108] ;  /* 0x00010800010e7983 */ /* 0x000ea80000300800 */
[----:B------:R-:W2:Y:S04]  /*162d0*/  LDL.LU R15, [R1+0x10c] ;  /* 0x00010c00010f7983 */ /* 0x000ea80000300800 */
[----:B--2---:R-:W-:Y:S04]  /*162e0*/  STL.64 [R1+0x1f90], R14 ;  /* 0x001f900e01007387 */ /* 0x004fe80000100a00 */
[----:B------:R-:W-:Y:S04]  /*162f0*/  STL.64 [R1+0x1f70], R18 ;  /* 0x001f701201007387 */ /* 0x000fe80000100a00 */
[----:B------:R4:W-:Y:S02]  /*16300*/  STL.64 [R1+0x1f68], R16 ;  /* 0x001f681001007387 */ /* 0x0009e40000100a00 */
[----:B----4-:R-:W-:Y:S01]  /*16310*/  IMAD.MOV.U32 R16, RZ, RZ, R5 ;  /* 0x000000ffff107224 */ /* 0x010fe200078e0005 */
[----:B---3--:R-:W-:Y:S01]  /*16320*/  MOV R17, R7 ;  /* 0x0000000700117202 */ /* 0x008fe20000000f00 */
[----:B------:R-:W2:Y:S04]  /*16330*/  LDL.LU R5, [R1+0x2050] ;  /* 0x0020500001057983 */ /* 0x000ea80000300800 */
[----:B------:R-:W3:Y:S01]  /*16340*/  LDL.LU R7, [R1+0x204c] ;  /* 0x00204c0001077983 */ /* 0x000ee20000300800 */
[----:B------:R-:W-:Y:S01]  /*16350*/  IMAD.MOV.U32 R18, RZ, RZ, R6 ;  /* 0x000000ffff127224 */ /* 0x000fe200078e0006 */
[----:B------:R-:W-:-:S02]  /*16360*/  MOV R19, R29 ;  /* 0x0000001d00137202 */ /* 0x000fc40000000f00 */
        /* <DEDUP_REMOVED lines=12> */
[----:B-----5:R-:W-:-:S02]  /*16430*/  MOV R19, R2 ;  /* 0x0000000200137202 */ /* 0x020fc40000000f00 */
[----:B------:R-:W5:Y:S04]  /*16440*/  LDL.LU R0, [R1+0x2038] ;  /* 0x0020380001007983 */ /* 0x000f680000300800 */
        /* <DEDUP_REMOVED lines=10> */
[----:B------:R-:W-:Y:S01]  /*164f0*/  MOV R19, R4 ;  /* 0x0000000400137202 */ /* 0x000fe20000000f00 */
[----:B------:R-:W-:-:S02]  /*16500*/  IMAD.MOV.U32 R18, RZ, RZ, R5 ;  /* 0x000000ffff127224 */ /* 0x000fc400078e0005 */
[----:B------:R-:W4:Y:S04]  /*16510*/  LDL.LU R4, [R1+0x260] ;  /* 0x0002600001047983 */ /* 0x000f280000300800 */
[----:B------:R-:W4:Y:S04]  /*16520*/  LDL.LU R5, [R1+0x264] ;  /* 0x0002640001057983 */ /* 0x000f280000300800 */
[----:B----4-:R0:W-:Y:S04]  /*16530*/  STL.64 [R1+0x2000], R4 ;  /* 0x0020000401007387 */ /* 0x0101e80000100a00 */
[----:B0-----:R-:W4:Y:S04]  /*16540*/  LDL.LU R4, [R1+0x270] ;  /* 0x0002700001047983 */ /* 0x001f280000300800 */
[----:B------:R-:W4:Y:S04]  /*16550*/  LDL.LU R5, [R1+0x274] ;  /* 0x0002740001057983 */ /* 0x000f280000300800 */
[----:B----4-:R0:W-:Y:S04]  /*16560*/  STL.64 [R1+0x2018], R4 ;  /* 0x0020180401007387 */ /* 0x0101e80000100a00 */
[----:B0-----:R-:W4:Y:S04]  /*16570*/  LDL.LU R4, [R1+0x250] ;  /* 0x0002500001047983 */ /* 0x001f280000300800 */
[----:B------:R-:W4:Y:S04]  /*16580*/  LDL.LU R5, [R1+0x254] ;  /* 0x0002540001057983 */ /* 0x000f280000300800 */
[----:B------:R-:W4:Y:S04]  /*16590*/  LDL.LU R20, [R1+0x160] ;  /* 0x0001600001147983 */ /* 0x000f280000300800 */
[----:B------:R-:W4:Y:S04]  /*165a0*/  LDL.LU R21, [R1+0x164] ;  /* 0x0001640001157983 */ /* 0x000f280000300800 */
[----:B------:R-:W4:Y:S04]  /*165b0*/  LDL.LU R22, [R1+0x168] ;  /* 0x0001680001167983 */ /* 0x000f280000300800 */
[----:B------:R-:W4:Y:S04]  /*165c0*/  LDL.LU R23, [R1+0x16c] ;  /* 0x00016c0001177983 */ /* 0x000f280000300800 */
[----:B------:R-:W2:Y:S04]  /*165d0*/  LDL.LU R12, [R1+0x60] ;  /* 0x00006000010c7983 */ /* 0x000ea80000300800 */
[----:B------:R-:W2:Y:S04]  /*165e0*/  LDL.LU R13, [R1+0x64] ;  /* 0x00006400010d7983 */ /* 0x000ea80000300800 */
[----:B------:R-:W2:Y:S04]  /*165f0*/  LDL.LU R14, [R1+0x68] ;  /* 0x00006800010e7983 */ /* 0x000ea80000300800 */
[----:B------:R-:W2:Y:S04]  /*16600*/  LDL.LU R15, [R1+0x6c] ;  /* 0x00006c00010f7983 */ /* 0x000ea80000300800 */
[----:B--2---:R0:W-:Y:S04]  /*16610*/  STL.64 [R1+0x1fd0], R14 ;  /* 0x001fd00e01007387 */ /* 0x0041e80000100a00 */
[----:B------:R1:W-:Y:S04]  /*16620*/  STL.64 [R1+0x1fc8], R12 ;  /* 0x001fc80c01007387 */ /* 0x0003e80000100a00 */
[----:B0-----:R-:W2:Y:S04]  /*16630*/  LDL.LU R14, [R1+0x148] ;  /* 0x00014800010e7983 */ /* 0x001ea80000300800 */
[----:B------:R-:W2:Y:S04]  /*16640*/  LDL.LU R15, [R1+0x14c] ;  /* 0x00014c00010f7983 */ /* 0x000ea80000300800 */
[----:B--2---:R0:W-:Y:S04]  /*16650*/  STL.64 [R1+0x1ff8], R14 ;  /* 0x001ff80e01007387 */ /* 0x0041e80000100a00 */
[----:B-1----:R-:W2:Y:S04]  /*16660*/  LDL.LU R12, [R1+0x80] ;  /* 0x00008000010c7983 */ /* 0x002ea80000300800 */
[----:B------:R-:W2:Y:S04]  /*16670*/  LDL.LU R13, [R1+0x84] ;  /* 0x00008400010d7983 */ /* 0x000ea80000300800 */
[----:B0-----:R-:W2:Y:S04]  /*16680*/  LDL.LU R14, [R1+0x88] ;  /* 0x00008800010e7983 */ /* 0x001ea80000300800 */
[----:B------:R-:W2:Y:S04]  /*16690*/  LDL.LU R15, [R1+0x8c] ;  /* 0x00008c00010f7983 */ /* 0x000ea80000300800 */
[----:B--2---:R-:W-:Y:S04]  /*166a0*/  STL.64 [R1+0x2010], R14 ;  /* 0x0020100e01007387 */ /* 0x004fe80000100a00 */
[----:B------:R0:W-:Y:S04]  /*166b0*/  STL.64 [R1+0x2008], R12 ;  /* 0x0020080c01007387 */ /* 0x0001e80000100a00 */
[----:B0-----:R-:W2:Y:S04]  /*166c0*/  LDL.LU R12, [R1+0x150] ;  /* 0x00015000010c7983 */ /* 0x001ea80000300800 */
[----:B------:R-:W2:Y:S04]  /*166d0*/  LDL.LU R13, [R1+0x154] ;  /* 0x00015400010d7983 */ /* 0x000ea80000300800 */
[----:B------:R-:W2:Y:S04]  /*166e0*/  LDL.LU R14, [R1+0x158] ;  /* 0x00015800010e7983 */ /* 0x000ea80000300800 */
[----:B------:R-:W2:Y:S04]  /*166f0*/  LDL.LU R15, [R1+0x15c] ;  /* 0x00015c00010f7983 */ /* 0x000ea80000300800 */
[----:B------:R-:W-:Y:S04]  /*16700*/  STL.64 [R1+0x1fb8], R18 ;  /* 0x001fb81201007387 */ /* 0x000fe80000100a00 */
[----:B------:R0:W-:Y:S02]  /*16710*/  STL.64 [R1+0x1fb0], R16 ;  /* 0x001fb01001007387 */ /* 0x0001e40000100a00 */
[----:B0-----:R-:W-:Y:S01]  /*16720*/  IMAD.MOV.U32 R16, RZ, RZ, R28 ;  /* 0x000000ffff107224 */ /* 0x001fe200078e001c */
[----:B------:R-:W-:Y:S01]  /*16730*/  MOV R17, R3 ;  /* 0x0000000300117202 */ /* 0x000fe20000000f00 */
[----:B------:R-:W2:Y:S04]  /*16740*/  LDL.LU R28, [R1+0x2028] ;  /* 0x00202800011c7983 */ /* 0x000ea80000300800 */
[----:B------:R-:W2:Y:S04]  /*16750*/  LDL.LU R3, [R1+0x2024] ;  /* 0x0020240001037983 */ /* 0x000ea80000300800 */
[----:B------:R-:W2:Y:S01]  /*16760*/  LDL.LU R18, [R1+0x58] ;  /* 0x0000580001127983 */ /* 0x000ea20000300800 */
[----:B------:R-:W-:-:S05]  /*16770*/  IMAD.MOV.U32 R19, RZ, RZ, R29 ;  /* 0x000000ffff137224 */ /* 0x000fca00078e001d */
[----:B--2---:R-:W-:Y:S04]  /*16780*/  STL.64 [R1+0x1fe0], R18 ;  /* 0x001fe01201007387 */ /* 0x004fe80000100a00 */
[----:B------:R3:W-:Y:S02]  /*16790*/  STL.64 [R1+0x1fd8], R16 ;  /* 0x001fd81001007387 */ /* 0x0007e40000100a00 */
[----:B---3--:R-:W-:Y:S01]  /*167a0*/  MOV R16, R7 ;  /* 0x0000000700107202 */ /* 0x008fe20000000f00 */
[----:B------:R-:W-:Y:S02]  /*167b0*/  IMAD.MOV.U32 R17, RZ, RZ, R6 ;  /* 0x000000ffff117224 */ /* 0x000fe400078e0006 */
[----:B----4-:R-:W-:Y:S01]  /*167c0*/  HMMA.16816.F32 R4, R8, R4, R20 ;  /* 0x000000040804723c */ /* 0x010fe20000001814 */
[----:B------:R-:W2:-:S15]  /*167d0*/  LDL.LU R20, [R1+0x2020] ;  /* 0x0020200001147983 */ /* 0x000e9e0000300800 */
[----:B------:R-:W-:-:S03]  /*167e0*/  NOP ;  /* 0x0000000000007918 */ /* 0x000fc60000000000 */
[----:B------:R-:W-:Y:S01]  /*167f0*/  MOV R21, R4 ;  /* 0x0000000400157202 */ /* 0x000fe20000000f00 */
[----:B------:R-:W-:Y:S02]  /*16800*/  IMAD.MOV.U32 R22, RZ, RZ, R5 ;  /* 0x000000ffff167224 */ /* 0x000fe400078e0005 */
[----:B------:R-:W3:Y:S01]  /*16810*/  LDL.LU.64 R4, [R1+0x2018] ;  /* 0x0020180001047983 */ /* 0x000ee20000300a00 */
[----:B------:R-:W-:Y:S02]  /*16820*/  MOV R18, R2 ;  /* 0x0000000200127202 */ /* 0x000fe40000000f00 */
[----:B------:R-:W-:Y:S01]  /*16830*/  MOV R23, R6 ;  /* 0x0000000600177202 */ /* 0x000fe20000000f00 */
[----:B------:R-:W-:Y:S01]  /*16840*/  IMAD.MOV.U32 R2, RZ, RZ, R7 ;  /* 0x000000ffff027224 */ /* 0x000fe200078e0007 */
[----:B------:R-:W-:Y:S01]  /*16850*/  MOV R26, R28 ;  /* 0x0000001c001a7202 */ /* 0x000fe20000000f00 */
[----:B---3--:R-:W-:Y:S01]  /*16860*/  HMMA.16816.F32 R4, R8, R4, R12 ;  /* 0x000000040804723c */ /* 0x008fe2000000180c */
[----:B------:R-:W3:Y:S04]  /*16870*/  LDL.LU.64 R14, [R1+0x2010] ;  /* 0x00201000010e7983 */ /* 0x000ee80000300a00 */
[----:B------:R-:W3:-:S14]  /*16880*/  LDL.LU.64 R12, [R1+0x2008] ;  /* 0x00200800010c7983 */ /* 0x000edc0000300a00 */
[----:B------:R-:W-:Y:S01]  /*16890*/  MOV R29, R4 ;  /* 0x00000004001d7202 */ /* 0x000fe20000000f00 */
[----:B------:R-:W-:Y:S02]  /*168a0*/  IMAD.MOV.U32 R28, RZ, RZ, R5 ;  /* 0x000000ffff1c7224 */ /* 0x000fe400078e0005 */
[----:B------:R-:W3:Y:S01]  /*168b0*/  LDL.LU.64 R4, [R1+0x2000] ;  /* 0x0020000001047983 */ /* 0x000ee20000300a00 */
[----:B-----5:R-:W-:Y:S02]  /*168c0*/  IMAD.MOV.U32 R19, RZ, RZ, R0 ;  /* 0x000000ffff137224 */ /* 0x020fe400078e0000 */
[----:B------:R-:W-:Y:S01]  /*168d0*/  IMAD.MOV.U32 R27, RZ, RZ, R3 ;  /* 0x000000ffff1b7224 */ /* 0x000fe200078e0003 */
[----:B------:R-:W-:Y:S01]  /*168e0*/  MOV R3, R6 ;  /* 0x0000000600037202 */ /* 0x000fe20000000f00 */
[----:B------:R-:W-:Y:S01]  /*168f0*/  IMAD.MOV.U32 R0, RZ, RZ, R7 ;  /* 0x000000ffff007224 */ /* 0x000fe200078e0007 */
[----:B---3--:R-:W-:Y:S01]  /*16900*/  HMMA.16816.F32 R8, R8, R4, R12 ;  /* 0x000000040808723c */ /* 0x008fe2000000180c */
[----:B------:R-:W3:Y:S04]  /*16910*/  LDL.LU.64 R14, [R1+0x1ff8] ;  /* 0x001ff800010e7983 */ /* 0x000ee80000300a00 */
[----:B------:R-:W3:Y:S04]  /*16920*/  LDL.LU.64 R6, [R1+0x1ff0] ;  /* 0x001ff00001067983 */ /* 0x000ee80000300a00 */
[----:B------:R-:W3:Y:S10]  /*16930*/  LDL.LU.64 R4, [R1+0x1fe8] ;  /* 0x001fe80001047983 */ /* 0x000ef40000300a00 */
[----:B------:R0:W-:Y:S04]  /*16940*/  STL.64 [R1+0x1ec8], R10 ;  /* 0x001ec80a01007387 */ /* 0x0001e80000100a00 */
[----:B------:R-:W-:Y:S04]  /*16950*/  STL.64 [R1+0x1ec0], R8 ;  /* 0x001ec00801007387 */ /* 0x000fe80000100a00 */
[----:B0-----:R-:W4:Y:S04]  /*16960*/  LDL.LU R10, [R1+0x258] ;  /* 0x00025800010a7983 */ /* 0x001f280000300800 */
[----:B------:R-:W4:Y:S04]  /*16970*/  LDL.LU R11, [R1+0x25c] ;  /* 0x00025c00010b7983 */ /* 0x000f280000300800 */
[----:B----4-:R0:W-:Y:S04]  /*16980*/  STL.64 [R1+0x1ed8], R10 ;  /* 0x001ed80a01007387 */ /* 0x0101e80000100a00 */
[----:B0-----:R-:W4:Y:S04]  /*16990*/  LDL.LU R10, [R1+0x208] ;  /* 0x00020800010a7983 */ /* 0x001f280000300800 */
[----:B------:R-:W4:Y:S01]  /*169a0*/  LDL.LU R11, [R1+0x20c] ;  /* 0x00020c00010b7983 */ /* 0x000f220000300800 */
[C---:B---3--:R-:W-:Y:S03]  /*169b0*/  HMMA.16816.F32 R12, R4.reuse, R14, R16 ;  /* 0x0000000e040c723c */ /* 0x048fe60000001810 */
[----:B----4-:R0:W-:Y:S04]  /*169c0*/  STL.64 [R1+0x1ef0], R10 ;  /* 0x001ef00a01007387 */ /* 0x0101e80000100a00 */
[----:B0-----:R-:W3:Y:S04]  /*169d0*/  LDL.LU R10, [R1+0x138] ;  /* 0x00013800010a7983 */ /* 0x001ee80000300800 */
[----:B------:R-:W3:Y:S04]  /*169e0*/  LDL.LU R11, [R1+0x13c] ;  /* 0x00013c00010b7983 */ /* 0x000ee80000300800 */
[----:B------:R-:W4:Y:S04]  /*169f0*/  LDL.LU.64 R18, [R1+0x1fe0] ;  /* 0x001fe00001127983 */ /* 0x000f280000300a00 */
[----:B------:R-:W4:Y:S04]  /*16a00*/  LDL.LU.64 R16, [R1+0x1fd8] ;  /* 0x001fd80001107983 */ /* 0x000f280000300a00 */
[----:B------:R-:W-:Y:S04]  /*16a10*/  STL.64 [R1+0x1e0], R12 ;  /* 0x0001e00c01007387 */ /* 0x000fe80000100a00 */
[----:B------:R0:W-:Y:S04]  /*16a20*/  STL.64 [R1+0x1e8], R14 ;  /* 0x0001e80e01007387 */ /* 0x0001e80000100a00 */
[----:B0-----:R-:W3:Y:S04]  /*16a30*/  LDL.LU.64 R14, [R1+0x1fd0] ;  /* 0x001fd000010e7983 */ /* 0x001ee80000300a00 */
[----:B------:R-:W3:Y:S02]  /*16a40*/  LDL.LU.64 R12, [R1+0x1fc8] ;  /* 0x001fc800010c7983 */ /* 0x000ee40000300a00 */
[----:B---3--:R-:W-:Y:S02]  /*16a50*/  HMMA.16816.F32 R8, R4, R10, R12 ;  /* 0x0000000a0408723c */ /* 0x008fe4000000180c */
[----:B------:R-:W4:-:S15]  /*16a60*/  LDL.LU.64 R14, [R1+0x1fc0] ;  /* 0x001fc000010e7983 */ /* 0x000f1e0000300a00 */
[----:B------:R-:W-:Y:S02]  /*16a70*/  NOP ;  /* 0x0000000000007918 */ /* 0x000fe40000000000 */
[----:B------:R-:W-:Y:S04]  /*16a80*/  STL.64 [R1+0x1d0], R8 ;  /* 0x0001d00801007387 */ /* 0x000fe80000100a00 */
[----:B------:R0:W-:Y:S04]  /*16a90*/  STL.64 [R1+0x1d8], R10 ;  /* 0x0001d80a01007387 */ /* 0x0001e80000100a00 */
[----:B0-----:R-:W3:Y:S04]  /*16aa0*/  LDL.LU R10, [R1+0x98] ;  /* 0x00009800010a7983 */ /* 0x001ee80000300800 */
[----:B------:R-:W3:Y:S01]  /*16ab0*/  LDL.LU R11, [R1+0x9c] ;  /* 0x00009c00010b7983 */ /* 0x000ee20000300800 */
[----:B----4-:R-:W-:Y:S03]  /*16ac0*/  HMMA.16816.F32 R12, R4, R14, R16 ;  /* 0x0000000e040c723c */ /* 0x010fe60000001810 */
[----:B------:R-:W4:Y:S04]  /*16ad0*/  LDL.LU.64 R18, [R1+0x1fb8] ;  /* 0x001fb80001127983 */ /* 0x000f280000300a00 */
[----:B------:R-:W4:-:S12]  /*16ae0*/  LDL.LU.64 R16, [R1+0x1fb0] ;  /* 0x001fb00001107983 */ /* 0x000f180000300a00 */
[----:B------:R-:W-:Y:S04]  /*16af0*/  STL.64 [R1+0x1c0], R12 ;  /* 0x0001c00c01007387 */ /* 0x000fe80000100a00 */
[----:B------:R0:W-:Y:S04]  /*16b00*/  STL.64 [R1+0x1c8], R14 ;  /* 0x0001c80e01007387 */ /* 0x0001e80000100a00 */
[----:B0-----:R-:W4:Y:S02]  /*16b10*/  LDL.LU.64 R14, [R1+0x1fa8] ;  /* 0x001fa800010e7983 */ /* 0x001f240000300a00 */
[----:B----4-:R-:W-:Y:S02]  /*16b20*/  HMMA.16816.F32 R12, R4, R14, R16 ;  /* 0x0000000e040c723c */ /* 0x010fe40000001810 */
[----:B------:R-:W4:Y:S04]  /*16b30*/  LDL.LU.64 R18, [R1+0x1fa0] ;  /* 0x001fa00001127983 */ /* 0x000f280000300a00 */
[----:B------:R-:W4:-:S13]  /*16b40*/  LDL.LU.64 R16, [R1+0x1f98] ;  /* 0x001f980001107983 */ /* 0x000f1a0000300a00 */
        /* <DEDUP_REMOVED lines=22> */
[----:B------:R-:W4:-:S15]  /*16cb0*/  LDL.LU.64 R18, [R1+0x1f40] ;  /* 0x001f400001127983 */ /* 0x000f1e0000300a00 */
[----:B------:R-:W-:Y:S02]  /*16cc0*/  NOP ;  /* 0x0000000000007918 */ /* 0x000fe40000000000 */
[----:B------:R-:W-:Y:S04]  /*16cd0*/  STL.64 [R1+0x80], R12 ;  /* 0x0000800c01007387 */ /* 0x000fe80000100a00 */
[----:B------:R0:W-:Y:S04]  /*16ce0*/  STL.64 [R1+0x88], R14 ;  /* 0x0000880e01007387 */ /* 0x0001e80000100a00 */
[----:B0-----:R-:W4:Y:S04]  /*16cf0*/  LDL.LU.64 R14, [R1+0x1f38] ;  /* 0x001f3800010e7983 */ /* 0x001f280000300a00 */
[----:B------:R-:W4:Y:S02]  /*16d00*/  LDL.LU.64 R12, [R1+0x1f30] ;  /* 0x001f3000010c7983 */ /* 0x000f240000300a00 */
[----:B----4-:R-:W-:Y:S02]  /*16d10*/  HMMA.16816.F32 R12, R4, R18, R12 ;  /* 0x00000012040c723c */ /* 0x010fe4000000180c */
[----:B------:R-:W4:Y:S04]  /*16d20*/  LDL.LU.64 R18, [R1+0x1f28] ;  /* 0x001f280001127983 */ /* 0x000f280000300a00 */
[----:B------:R-:W4:-:S13]  /*16d30*/  LDL.LU.64 R16, [R1+0x1f20] ;  /* 0x001f200001107983 */ /* 0x000f1a0000300a00 */
[----:B------:R-:W-:Y:S04]  /*16d40*/  STL.64 [R1+0x70], R12 ;  /* 0x0000700c01007387 */ /* 0x000fe80000100a00 */
[----:B------:R0:W-:Y:S04]  /*16d50*/  STL.64 [R1+0x78], R14 ;  /* 0x0000780e01007387 */ /* 0x0001e80000100a00 */
[----:B0-----:R-:W2:Y:S04]  /*16d60*/  LDL.LU R14, [R1+0xa8] ;  /* 0x0000a800010e7983 */ /* 0x001ea80000300800 */
[----:B------:R-:W2:Y:S01]  /*16d70*/  LDL.LU R15, [R1+0xac] ;  /* 0x0000ac00010f7983 */ /* 0x000ea20000300800 */
[----:B----4-:R-:W-:Y:S03]  /*16d80*/  HMMA.16816.F32 R16, R4, R26, R16 ;  /* 0x0000001a0410723c */ /* 0x010fe60000001810 */
[----:B------:R-:W3:Y:S04]  /*16d90*/  LDL.LU.64 R26, [R1+0x1f18] ;  /* 0x001f1800011a7983 */ /* 0x000ee80000300a00 */
[----:B------:R-:W3:-:S12]  /*16da0*/  LDL.LU.64 R24, [R1+0x1f10] ;  /* 0x001f100001187983 */ /* 0x000ed80000300a00 */
[----:B------:R-:W-:Y:S04]  /*16db0*/  STL.64 [R1+0x60], R16 ;  /* 0x0000601001007387 */ /* 0x000fe80000100a00 */
[----:B------:R0:W-:Y:S04]  /*16dc0*/  STL.64 [R1+0x68], R18 ;  /* 0x0000681201007387 */ /* 0x0001e80000100a00 */
[----:B0-----:R-:W4:Y:S04]  /*16dd0*/  LDL.LU R18, [R1+0x268] ;  /* 0x0002680001127983 */ /* 0x001f280000300800 */
[----:B------:R-:W4:Y:S01]  /*16de0*/  LDL.LU R19, [R1+0x26c] ;  /* 0x00026c0001137983 */ /* 0x000f220000300800 */
[----:B------:R-:W-:Y:S01]  /*16df0*/  MOV R16, R21 ;  /* 0x0000001500107202 */ /* 0x000fe20000000f00 */
[----:B------:R-:W-:-:S02]  /*16e00*/  IMAD.MOV.U32 R17, RZ, RZ, R22 ;  /* 0x000000ffff117224 */ /* 0x000fc400078e0016 */
[----:B----4-:R0:W-:Y:S04]  /*16e10*/  STL.64 [R1+0x1ed0], R18 ;  /* 0x001ed01201007387 */ /* 0x0101e80000100a00 */
[----:B------:R-:W2:Y:S04]  /*16e20*/  LDL.LU R21, [R1+0x1f08] ;  /* 0x001f080001157983 */ /* 0x000ea80000300800 */
[----:B------:R-:W2:Y:S01]  /*16e30*/  LDL.LU R22, [R1+0x1f04] ;  /* 0x001f040001167983 */ /* 0x000ea20000300800 */
[----:B0-----:R-:W-:-:S03]  /*16e40*/  MOV R18, R23 ;  /* 0x0000001700127202 */ /* 0x001fc60000000f00 */
[----:B------:R-:W2:Y:S01]  /*16e50*/  LDL.LU R23, [R1+0x1f00] ;  /* 0x001f000001177983 */ /* 0x000ea20000300800 */
[----:B------:R-:W-:-:S03]  /*16e60*/  IMAD.MOV.U32 R19, RZ, RZ, R2 ;  /* 0x000000ffff137224 */ /* 0x000fc600078e0002 */
[----:B------:R-:W4:Y:S04]  /*16e70*/  LDL.LU R2, [R1+0x1efc] ;  /* 0x001efc0001027983 */ /* 0x000f280000300800 */
[----:B------:R-:W-:Y:S04]  /*16e80*/  STL.64 [R1+0x1ee8], R18 ;  /* 0x001ee81201007387 */ /* 0x000fe80000100a00 */
[----:B------:R0:W-:Y:S01]  /*16e90*/  STL.64 [R1+0x1ee0], R16 ;  /* 0x001ee01001007387 */ /* 0x0001e20000100a00 */
[C---:B---3--:R-:W-:Y:S03]  /*16ea0*/  HMMA.16816.F32 R24, R4.reuse, R10, R24 ;  /* 0x0000000a0418723c */ /* 0x048fe60000001818 */
[----:B0-----:R-:W3:Y:S04]  /*16eb0*/  LDL.LU R16, [R1+0x170] ;  /* 0x0001700001107983 */ /* 0x001ee80000300800 */
[----:B------:R-:W3:Y:S04]  /*16ec0*/  LDL.LU R17, [R1+0x174] ;  /* 0x0001740001117983 */ /* 0x000ee80000300800 */
[----:B------:R-:W3:Y:S04]  /*16ed0*/  LDL.LU R18, [R1+0x178] ;  /* 0x0001780001127983 */ /* 0x000ee80000300800 */
[----:B------:R-:W3:Y:S01]  /*16ee0*/  LDL.LU R19, [R1+0x17c] ;  /* 0x00017c0001137983 */ /* 0x000ee20000300800 */
[----:B--2---:R-:W-:Y:S03]  /*16ef0*/  HMMA.16816.F32 R12, R4, R14, R20 ;  /* 0x0000000e040c723c */ /* 0x004fe60000001814 */
[----:B------:R-:W2:Y:S01]  /*16f00*/  LDL.LU R22, [R1+0x278] ;  /* 0x0002780001167983 */ /* 0x000ea20000300800 */
[----:B----4-:R-:W-:-:S03]  /*16f10*/  MOV R23, R2 ;  /* 0x0000000200177202 */ /* 0x010fc60000000f00 */
[----:B------:R-:W4:-:S12]  /*16f20*/  LDL.LU R2, [R1+0x1ef8] ;  /* 0x001ef80001027983 */ /* 0x000f180000300800 */
[----:B------:R-:W-:Y:S04]  /*16f30*/  STL.64 [R1+0x1e58], R14 ;  /* 0x001e580e01007387 */ /* 0x000fe80000100a00 */
[----:B------:R-:W-:Y:S04]  /*16f40*/  STL.64 [R1+0x1e50], R12 ;  /* 0x001e500c01007387 */ /* 0x000fe80000100a00 */
[----:B------:R-:W3:Y:S04]  /*16f50*/  LDL.LU.64 R10, [R1+0x1ef0] ;  /* 0x001ef000010a7983 */ /* 0x000ee80000300a00 */
[----:B------:R-:W-:Y:S04]  /*16f60*/  STL.64 [R1+0x40], R24 ;  /* 0x0000401801007387 */ /* 0x000fe80000100a00 */
[----:B------:R0:W-:Y:S04]  /*16f70*/  STL.64 [R1+0x48], R26 ;  /* 0x0000481a01007387 */ /* 0x0001e80000100a00 */
[----:B0-----:R-:W5:Y:S01]  /*16f80*/  LDL.LU R27, [R1+0x2a0] ;  /* 0x0002a000011b7983 */ /* 0x001f620000300800 */
[----:B---3--:R-:W-:Y:S03]  /*16f90*/  HMMA.16816.F32 R8, R4, R10, R16 ;  /* 0x0000000a0408723c */ /* 0x008fe60000001810 */
[----:B------:R-:W3:Y:S04]  /*16fa0*/  LDL.LU.64 R18, [R1+0x1ee8] ;  /* 0x001ee80001127983 */ /* 0x000ee80000300a00 */
[----:B------:R-:W3:-:S12]  /*16fb0*/  LDL.LU.64 R16, [R1+0x1ee0] ;  /* 0x001ee00001107983 */ /* 0x000ed80000300a00 */
[----:B------:R-:W-:Y:S04]  /*16fc0*/  STL.64 [R1+0x30], R8 ;  /* 0x0000300801007387 */ /* 0x000fe80000100a00 */
[----:B------:R0:W-:Y:S04]  /*16fd0*/  STL.64 [R1+0x38], R10 ;  /* 0x0000380a01007387 */ /* 0x0001e80000100a00 */
[----:B0-----:R-:W3:Y:S02]  /*16fe0*/  LDL.LU.64 R10, [R1+0x1ed8] ;  /* 0x001ed800010a7983 */ /* 0x001ee40000300a00 */
[----:B---3--:R-:W-:Y:S02]  /*16ff0*/  HMMA.16816.F32 R8, R4, R10, R16 ;  /* 0x0000000a0408723c */ /* 0x008fe40000001810 */
[----:B------:R-:W3:-:S15]  /*17000*/  LDL.LU.64 R18, [R1+0x1ed0] ;  /* 0x001ed00001127983 */ /* 0x000ede0000300a00 */
[----:B------:R-:W-:Y:S02]  /*17010*/  NOP ;  /* 0x0000000000007918 */ /* 0x000fe40000000000 */
[----:B------:R-:W-:Y:S04]  /*17020*/  STL.64 [R1+0x20], R8 ;  /* 0x0000200801007387 */ /* 0x000fe80000100a00 */
[----:B------:R0:W-:Y:S04]  /*17030*/  STL.64 [R1+0x28], R10 ;  /* 0x0000280a01007387 */ /* 0x0001e80000100a00 */
[----:B0-----:R-:W3:Y:S04]  /*17040*/  LDL.LU.64 R10, [R1+0x1ec8] ;  /* 0x001ec800010a7983 */ /* 0x001ee80000300a00 */
[----:B------:R-:W3:Y:S01]  /*17050*/  LDL.LU.64 R8, [R1+0x1ec0] ;  /* 0x001ec00001087983 */ /* 0x000ee20000300a00 */
[----:B------:R-:W-:Y:S01]  /*17060*/  IMAD.MOV.U32 R12, RZ, RZ, R29 ;  /* 0x000000ffff0c7224 */ /* 0x000fe200078e001d */
[----:B------:R-:W-:Y:S01]  /*17070*/  MOV R13, R28 ;  /* 0x0000001c000d7202 */ /* 0x000fe20000000f00 */
[----:B------:R-:W-:Y:S01]  /*17080*/  IMAD.MOV.U32 R14, RZ, RZ, R3 ;  /* 0x000000ffff0e7224 */ /* 0x000fe200078e0003 */
[----:B------:R-:W-:-:S07]  /*17090*/  MOV R15, R0 ;  /* 0x00000000000f7202 */ /* 0x000fce0000000f00 */
[C---:B--2---:R-:W-:Y:S08]  /*170a0*/  HMMA.16816.F32 R12, R4.reuse, R22, R12 ;  /* 0x00000016040c723c */ /* 0x044ff0000000180c */
[----:B---3--:R-:W-:Y:S01]  /*170b0*/  HMMA.16816.F32 R20, R4, R18, R8 ;  /* 0x000000120414723c */ /* 0x008fe20000001808 */
[----:B-----5:R-:W-:Y:S04]  /*170c0*/  LDSM.16.MT88.4 R16, [R27+0x1c000] ;  /* 0x01c000001b10783b */ /* 0x020fe80000004200 */
[----:B----4-:R-:W-:Y:S04]  /*170d0*/  LDSM.16.M88.4 R4, [R2+UR5+0x20180] ;  /* 0x020180050204783b */ /* 0x010fe80008000200 */
[----:B------:R-:W-:Y:S10]  /*170e0*/  LDSM.16.M88.4 R8, [R2+UR5+0x21180] ;  /* 0x021180050208783b */ /* 0x000ff40008000200 */
[----:B------:R-:W-:Y:S04]  /*170f0*/  STL.64 [R1+0x1de8], R22 ;  /* 0x001de81601007387 */ /* 0x000fe80000100a00 */
[----:B------:R-:W-:Y:S04]  /*17100*/  STL.64 [R1+0x10], R12 ;  /* 0x0000100c01007387 */ /* 0x000fe80000100a00 */
[----:B------:R-:W-:Y:S04]  /*17110*/  STL.64 [R1+0x18], R14 ;  /* 0x0000180e01007387 */ /* 0x000fe80000100a00 */
[----:B------:R-:W0:Y:S04]  /*17120*/  LDSM.16.M88.4 R12, [R2+UR5+0x22180] ;  /* 0x02218005020c783b */ /* 0x000e280008000200 */
[----:B------:R-:W-:Y:S04]  /*17130*/  STL.64 [R1+0x1de0], R20 ;  /* 0x001de01401007387 */ /* 0x000fe80000100a00 */
[----:B------:R-:W-:Y:S01]  /*17140*/  LDSM.16.M88.4 R20, [R2+UR5+0x28180] ;  /* 0x028180050214783b */ /* 0x000fe20008000200 */
[----:B0-----:R-:W-:Y:S01]  /*17150*/  IMAD.MOV.U32 R25, RZ, RZ, R12 ;  /* 0x000000ffff197224 */ /* 0x001fe200078e000c */
[----:B------:R-:W-:Y:S01]  /*17160*/  MOV R24, R13 ;  /* 0x0000000d00187202 */ /* 0x000fe20000000f00 */
[----:B------:R-:W-:Y:S01]  /*17170*/  IMAD.MOV.U32 R28, RZ, RZ, R14 ;  /* 0x000000ffff1c7224 */ /* 0x000fe200078e000e */
[----:B------:R-:W-:-:S02]  /*17180*/  MOV R3, R15 ;  /* 0x0000000f00037202 */ /* 0x000fc40000000f00 */
[----:B------:R-:W0:Y:S04]  /*17190*/  LDSM.16.M88.4 R12, [R2+UR5+0x23180] ;  /* 0x02318005020c783b */ /* 0x000e280008000200 */
[----:B------:R-:W-:Y:S04]  /*171a0*/  STL.64 [R1+0x1eb8], R18 ;  /* 0x001eb81201007387 */ /* 0x000fe80000100a00 */
[----:B------:R-:W-:Y:S04]  /*171b0*/  STL.64 [R1+0x1eb0], R16 ;  /* 0x001eb01001007387 */ /* 0x000fe80000100a00 */
[----:B------:R0:W-:Y:S04]  /*171c0*/  STL.64 [R1+0x8], R6 ;  /* 0x0000080601007387 */ /* 0x0001e80000100a00 */
[----:B------:R-:W-:Y:S04]  /*171d0*/  STL.64 [R1+0x58], R10 ;  /* 0x0000580a01007387 */ /* 0x000fe80000100a00 */
[----:B------:R-:W-:Y:S04]  /*171e0*/  STL [R1+0x1d84], R3 ;  /* 0x001d840301007387 */ /* 0x000fe80000100800 */
[----:B------:R-:W-:Y:S01]  /*171f0*/  STL [R1+0x1d80], R28 ;  /* 0x001d801c01007387 */ /* 0x000fe20000100800 */
[----:B0-----:R-:W-:-:S03]  /*17200*/  IMAD.MOV.U32 R7, RZ, RZ, R12 ;  /* 0x000000ffff077224 */ /* 0x001fc600078e000c */
[----:B------:R-:W-:Y:S01]  /*17210*/  STL.64 [R1+0x158], R14 ;  /* 0x0001580e01007387 */ /* 0x000fe20000100a00 */
[----:B------:R-:W-:-:S03]  /*17220*/  MOV R6, R13 ;  /* 0x0000000d00067202 */ /* 0x000fc60000000f00 */
[----:B------:R-:W0:Y:S02]  /*17230*/  LDSM.16.M88.4 R12, [R2+UR5+0x24180] ;  /* 0x02418005020c783b */ /* 0x000e240008000200 */
[----:B0-----:R-:W-:Y:S01]  /*17240*/  IMAD.MOV.U32 R11, RZ, RZ, R12 ;  /* 0x000000ffff0b7224 */ /* 0x001fe200078e000c */
[----:B------:R-:W-:Y:S01]  /*17250*/  MOV R10, R13 ;  /* 0x0000000d000a7202 */ /* 0x000fe20000000f00 */
[----:B------:R-:W-:Y:S04]  /*17260*/  STL.64 [R1+0x148], R14 ;  /* 0x0001480e01007387 */ /* 0x000fe80000100a00 */
[----:B------:R-:W0:Y:S04]  /*17270*/  LDSM.16.M88.4 R12, [R2+UR5+0x25180] ;  /* 0x02518005020c783b */ /* 0x000e280008000200 */
[----:B------:R-:W-:Y:S04]  /*17280*/  STL.64 [R1+0x1ea8], R10 ;  /* 0x001ea80a01007387 */ /* 0x000fe80000100a00 */
[----:B------:R-:W-:Y:S04]  /*17290*/  STL.64 [R1+0x1ea0], R8 ;  /* 0x001ea00801007387 */ /* 0x000fe80000100a00 */
[----:B------:R-:W1:Y:S04]  /*172a0*/  LDSM.16.M88.4 R8, [R2+UR5+0x26180] ;  /* 0x026180050208783b */ /* 0x000e680008000200 */
[----:B0-----:R-:W-:Y:S04]  /*172b0*/  STL.64 [R1+0x138], R14 ;  /* 0x0001380e01007387 */ /* 0x001fe80000100a00 */
[----:B-1----:R-:W-:Y:S01]  /*172c0*/  STL [R1+0x120], R8 ;  /* 0x0001200801007387 */ /* 0x002fe20000100800 */
[----:B------:R-:W-:-:S03]  /*172d0*/  IMAD.MOV.U32 R3, RZ, RZ, R9 ;  /* 0x000000ffff037224 */ /* 0x000fc600078e0009 */
[----:B------:R-:W-:Y:S01]  /*172e0*/  STL [R1+0x128], R10 ;  /* 0x0001280a01007387 */ /* 0x000fe20000100800 */
[----:B------:R-:W-:-:S03]  /*172f0*/  MOV R29, R11 ;  /* 0x0000000b001d7202 */ /* 0x000fc60000000f00 */
[----:B------:R-:W0:Y:S04]  /*17300*/  LDSM.16.M88.4 R8, [R2+UR5+0x27180] ;  /* 0x027180050208783b */ /* 0x000e280008000200 */
[----:B------:R1:W-:Y:S04]  /*17310*/  STL [R1+0x1d88], R29 ;  /* 0x001d881d01007387 */ /* 0x0003e80000100800 */
[----:B0-----:R-:W-:Y:S04]  /*17320*/  STL.64 [R1+0x110], R8 ;  /* 0x0001100801007387 */ /* 0x001fe80000100a00 */
[----:B------:R-:W-:Y:S04]  /*17330*/  STL.64 [R1+0x118], R10 ;  /* 0x0001180a01007387 */ /* 0x000fe80000100a00 */
[----:B------:R-:W0:Y:S04]  /*17340*/  LDSM.16.M88.4 R8, [R2+UR5+0x2a180] ;  /* 0x02a180050208783b */ /* 0x000e280008000200 */
[----:B------:R-:W-:Y:S04]  /*17350*/  STL.64 [R1+0x100], R20 ;  /* 0x0001001401007387 */ /* 0x000fe80000100a00 */
[----:B------:R-:W-:Y:S04]  /*17360*/  STL.64 [R1+0x108], R22 ;  /* 0x0001081601007387 */ /* 0x000fe80000100a00 */
[----:B------:R-:W-:Y:S01]  /*17370*/  LDSM.16.M88.4 R20, [R2+UR5+0x2b180] ;  /* 0x02b180050214783b */ /* 0x000fe20008000200 */
[----:B------:R-:W-:Y:S01]  /*17380*/  IMAD.MOV.U32 R16, RZ, RZ, R13 ;  /* 0x000000ffff107224 */ /* 0x000fe200078e000d */
[----:B------:R-:W-:-:S02]  /*17390*/  MOV R0, R12 ;  /* 0x0000000c00007202 */ /* 0x000fc40000000f00 */
[----:B------:R-:W-:Y:S01]  /*173a0*/  LDSM.16.M88.4 R12, [R2+UR5+0x29180] ;  /* 0x02918005020c783b */ /* 0x000fe20008000200 */
[----:B-1----:R-:W-:-:S03]  /*173b0*/  IMAD.MOV.U32 R29, RZ, RZ, R16 ;  /* 0x000000ffff1d7224 */ /* 0x002fc600078e0010 */
[----:B------:R-:W-:Y:S04]  /*173c0*/  LDSM.16.M88.4 R16, [R2+UR5+0x2d180] ;  /* 0x02d180050210783b */ /* 0x000fe80008000200 */
[----:B0-----:R-:W-:Y:S04]  /*173d0*/  STL [R1+0xe0], R8 ;  /* 0x0000e00801007387 */ /* 0x001fe80000100800 */
[----:B------:R-:W-:Y:S01]  /*173e0*/  STL.64 [R1+0xe8], R10 ;  /* 0x0000e80a01007387 */ /* 0x000fe20000100a00 */
[----:B------:R-:W-:-:S03]  /*173f0*/  IMAD.MOV.U32 R28, RZ, RZ, R9 ;  /* 0x000000ffff1c7224 */ /* 0x000fc600078e0009 */
[----:B------:R-:W0:Y:S04]  /*17400*/  LDSM.16.M88.4 R8, [R2+UR5+0x2c180] ;  /* 0x02c180050208783b */ /* 0x000e280008000200 */
[----:B------:R1:W-:Y:S04]  /*17410*/  STL [R1+0x1e78], R28 ;  /* 0x001e781c01007387 */ /* 0x0003e80000100800 */
[----:B0-----:R0:W-:Y:S04]  /*17420*/  STL [R1+0x1f0], R8 ;  /* 0x0001f00801007387 */ /* 0x0011e80000100800 */
[----:B------:R-:W-:Y:S04]  /*17430*/  STL.64 [R1+0x170], R20 ;  /* 0x0001701401007387 */ /* 0x000fe80000100a00 */
[----:B------:R-:W-:Y:S04]  /*17440*/  STL.64 [R1+0x178], R22 ;  /* 0x0001781601007387 */ /* 0x000fe80000100a00 */
[----:B------:R2:W-:Y:S01]  /*17450*/  STL.64 [R1+0x1f8], R10 ;  /* 0x0001f80a01007387 */ /* 0x0005e20000100a00 */
[----:B-1----:R-:W-:-:S03]  /*17460*/  MOV R28, R9 ;  /* 0x00000009001c7202 */ /* 0x002fc60000000f00 */
[----:B------:R-:W-:Y:S04]  /*17470*/  LDSM.16.M88.4 R20, [R2+UR5+0x2e180] ;  /* 0x02e180050214783b */ /* 0x000fe80008000200 */
[----:B0-----:R-:W3:Y:S04]  /*17480*/  LDL.LU R8, [R1+0x1e0] ;  /* 0x0001e00001087983 */ /* 0x001ee80000300800 */
[----:B------:R-:W3:Y:S04]  /*17490*/  LDL.LU R9, [R1+0x1e4] ;  /* 0x0001e40001097983 */ /* 0x000ee80000300800 */
[----:B--2---:R-:W3:Y:S04]  /*174a0*/  LDL.LU R10, [R1+0x1e8] ;  /* 0x0001e800010a7983 */ /* 0x004ee80000300800 */
[----:B------:R-:W3:Y:S04]  /*174b0*/  LDL.LU R11, [R1+0x1ec] ;  /* 0x0001ec00010b7983 */ /* 0x000ee80000300800 */
[----:B------:R0:W-:Y:S04]  /*174c0*/  STL.64 [R1+0xf8], R14 ;  /* 0x0000f80e01007387 */ /* 0x0001e80000100a00 */
[----:B------:R1:W-:Y:S04]  /*174d0*/  STL.64 [R1+0x1e68], R12 ;  /* 0x001e680c01007387 */ /* 0x0003e80000100a00 */
[----:B------:R-:W-:Y:S01]  /*174e0*/  STL.64 [R1+0x208], R18 ;  /* 0x0002081201007387 */ /* 0x000fe20000100a00 */
[----:B0-----:R-:W-:Y:S01]  /*174f0*/  IMAD.MOV.U32 R15, RZ, RZ, R16 ;  /* 0x000000ffff0f7224 */ /* 0x001fe200078e0010 */
[----:B------:R-:W-:-:S02]  /*17500*/  MOV R14, R17 ;  /* 0x00000011000e7202 */ /* 0x000fc40000000f00 */
[----:B------:R-:W0:Y:S04]  /*17510*/  LDSM.16.M88.4 R16, [R2+UR5+0x2f180] ;  /* 0x02f180050210783b */ /* 0x000e280008000200 */
[----:B------:R-:W-:Y:S01]  /*17520*/  STL.64 [R1+0x1e80], R14 ;  /* 0x001e800e01007387 */ /* 0x000fe20000100a00 */
[----:B-1----:R-:W-:-:S03]  /*17530*/  MOV R13, R0 ;  /* 0x00000000000d7202 */ /* 0x002fc60000000f00 */
[----:B0-----:R-:W-:Y:S04]  /*17540*/  STL.64 [R1+0x210], R16 ;  /* 0x0002101001007387 */ /* 0x001fe80000100a00 */
[----:B------:R0:W-:Y:S01]  /*17550*/  STL [R1+0x218], R18 ;  /* 0x0002181201007387 */ /* 0x0001e20000100800 */
[----:B------:R-:W-:-:S03]  /*17560*/  IMAD.MOV.U32 R0, RZ, RZ, R19 ;  /* 0x000000ffff007224 */ /* 0x000fc600078e0013 */
[----:B0-----:R-:W3:Y:S04]  /*17570*/  LDL.LU.64 R18, [R1+0x1eb8] ;  /* 0x001eb80001127983 */ /* 0x001ee80000300a00 */
[----:B------:R-:W3:Y:S04]  /*17580*/  LDL.LU.64 R16, [R1+0x1eb0] ;  /* 0x001eb00001107983 */ /* 0x000ee80000300a00 */
[----:B------:R-:W-:Y:S04]  /*17590*/  STL [R1+0x1cc0], R0 ;  /* 0x001cc00001007387 */ /* 0x000fe80000100800 */
[----:B------:R-:W-:Y:S04]  /*175a0*/  STL.64 [R1+0x228], R22 ;  /* 0x0002281601007387 */ /* 0x000fe80000100a00 */
[----:B------:R0:W-:Y:S02]  /*175b0*/  STL.64 [R1+0x1e00], R20 ;  /* 0x001e001401007387 */ /* 0x0001e40000100a00 */
[----:B0-----:R-:W-:Y:S01]  /*175c0*/  MOV R20, R25 ;  /* 0x0000001900147202 */ /* 0x001fe20000000f00 */
[----:B------:R-:W-:-:S02]  /*175d0*/  IMAD.MOV.U32 R21, RZ, RZ, R24 ;  /* 0x000000ffff157224 */ /* 0x000fc400078e0018 */
[----:B------:R-:W0:Y:S04]  /*175e0*/  LDSM.16.MT88.4 R24, [R27+0x1e000] ;  /* 0x01e000001b18783b */ /* 0x000e280000004200 */
[----:B------:R1:W-:Y:S04]  /*175f0*/  STL.64 [R1+0x1e98], R20 ;  /* 0x001e981401007387 */ /* 0x0003e80000100a00 */
[----:B-1----:R-:W2:Y:S04]  /*17600*/  LDL.LU R20, [R1+0x1d0] ;  /* 0x0001d00001147983 */ /* 0x002ea80000300800 */
[----:B------:R-:W2:Y:S04]  /*17610*/  LDL.LU R21, [R1+0x1d4] ;  /* 0x0001d40001157983 */ /* 0x000ea80000300800 */
[----:B------:R-:W2:Y:S04]  /*17620*/  LDL.LU R22, [R1+0x1d8] ;  /* 0x0001d80001167983 */ /* 0x000ea80000300800 */
[----:B------:R-:W2:Y:S04]  /*17630*/  LDL.LU R23, [R1+0x1dc] ;  /* 0x0001dc0001177983 */ /* 0x000ea80000300800 */
[----:B0-----:R0:W-:Y:S04]  /*17640*/  STL [R1+0x1d98], R24 ;  /* 0x001d981801007387 */ /* 0x0011e80000100800 */
[----:B------:R1:W-:Y:S04]  /*17650*/  STL [R1+0x1d94], R25 ;  /* 0x001d941901007387 */ /* 0x0003e80000100800 */
[----:B------:R-:W-:Y:S04]  /*17660*/  STL [R1+0x1d90], R26 ;  /* 0x001d901a01007387 */ /* 0x000fe80000100800 */
[----:B------:R-:W-:Y:S01]  /*17670*/  STL [R1+0x1d8c], R27 ;  /* 0x001d8c1b01007387 */ /* 0x000fe20000100800 */
[----:B0-----:R-:W-:Y:S01]  /*17680*/  MOV R24, R7 ;  /* 0x0000000700187202 */ /* 0x001fe20000000f00 */
[----:B-1----:R-:W-:-:S05]  /*17690*/  IMAD.MOV.U32 R25, RZ, RZ, R6 ;  /* 0x000000ffff197224 */ /* 0x002fca00078e0006 */
[----:B------:R0:W-:Y:S04]  /*176a0*/  STL.64 [R1+0x1e90], R24 ;  /* 0x001e901801007387 */ /* 0x0001e80000100a00 */
[----:B0-----:R-:W4:Y:S04]  /*176b0*/  LDL.LU R24, [R1+0x1c0] ;  /* 0x0001c00001187983 */ /* 0x001f280000300800 */
[----:B------:R-:W4:Y:S04]  /*176c0*/  LDL.LU R25, [R1+0x1c4] ;  /* 0x0001c40001197983 */ /* 0x000f280000300800 */
[----:B------:R-:W4:Y:S04]  /*176d0*/  LDL.LU R26, [R1+0x1c8] ;  /* 0x0001c800011a7983 */ /* 0x000f280000300800 */
[----:B------:R-:W4:Y:S01]  /*176e0*/  LDL.LU R27, [R1+0x1cc] ;  /* 0x0001cc00011b7983 */ /* 0x000f220000300800 */
[----:B---3--:R-:W-:Y:S03]  /*176f0*/  HMMA.16816.F32 R4, R16, R4, R8 ;  /* 0x000000041004723c */ /* 0x008fe60000001808 */
[----:B------:R-:W3:Y:S04]  /*17700*/  LDL.LU.64 R10, [R1+0x1ea8] ;  /* 0x001ea800010a7983 */ /* 0x000ee80000300a00 */
[----:B------:R-:W2:Y:S01]  /*17710*/  LDL.LU.64 R8, [R1+0x1ea0] ;  /* 0x001ea00001087983 */ /* 0x000ea20000300a00 */
[----:B------:R-:W-:Y:S01]  /*17720*/  MOV R12, R13 ;  /* 0x0000000d000c7202 */ /* 0x000fe20000000f00 */
[----:B------:R-:W-:-:S05]  /*17730*/  IMAD.MOV.U32 R13, RZ, RZ, R29 ;  /* 0x000000ffff0d7224 */ /* 0x000fca00078e001d */
[----:B------:R0:W-:Y:S04]  /*17740*/  STL.64 [R1+0x1e88], R12 ;  /* 0x001e880c01007387 */ /* 0x0001e80000100a00 */
[----:B0-----:R-:W5:Y:S04]  /*17750*/  LDL.LU R12, [R1+0x1b0] ;  /* 0x0001b000010c7983 */ /* 0x001f680000300800 */
[----:B------:R-:W5:Y:S04]  /*17760*/  LDL.LU R13, [R1+0x1b4] ;  /* 0x0001b400010d7983 */ /* 0x000f680000300800 */
[----:B------:R-:W5:Y:S04]  /*17770*/  LDL.LU R14, [R1+0x1b8] ;  /* 0x0001b800010e7983 */ /* 0x000f680000300800 */
[----:B------:R-:W5:Y:S04]  /*17780*/  LDL.LU R15, [R1+0x1bc] ;  /* 0x0001bc00010f7983 */ /* 0x000f680000300800 */
[----:B------:R3:W-:Y:S04]  /*17790*/  STL [R1+0x1da8], R4 ;  /* 0x001da80401007387 */ /* 0x0007e80000100800 */
[----:B------:R0:W-:Y:S04]  /*177a0*/  STL [R1+0x1da4], R5 ;  /* 0x001da40501007387 */ /* 0x0001e80000100800 */
[----:B------:R-:W-:Y:S04]  /*177b0*/  STL [R1+0x1da0], R6 ;  /* 0x001da00601007387 */ /* 0x000fe80000100800 */
[----:B------:R-:W-:Y:S01]  /*177c0*/  STL [R1+0x1d9c], R7 ;  /* 0x001d9c0701007387 */ /* 0x000fe20000100800 */
[----:B---3--:R-:W-:Y:S01]  /*177d0*/  MOV R4, R11 ;  /* 0x0000000b00047202 */ /* 0x008fe20000000f00 */
[----:B0-----:R-:W-:-:S02]  /*177e0*/  IMAD.MOV.U32 R5, RZ, RZ, R10 ;  /* 0x000000ffff057224 */ /* 0x001fc400078e000a */
[----:B--2---:R-:W-:Y:S01]  /*177f0*/  HMMA.16816.F32 R8, R16, R8, R20 ;  /* 0x000000081008723c */ /* 0x004fe20000001814 */
        /* <DEDUP_REMOVED lines=9> */
[----:B------:R-:W5:-:S15]  /*17890*/  LDL.LU.64 R24, [R1+0x1e90] ;  /* 0x001e900001187983 */ /* 0x000f5e0000300a00 */
[----:B------:R-:W-:Y:S01]  /*178a0*/  NOP ;  /* 0x0000000000007918 */ /* 0x000fe20000000000 */
[----:B------:R0:W-:Y:S01]  /*178b0*/  STL.64 [R1+0xd0], R20 ;  /* 0x0000d01401007387 */ /* 0x0001e20000100a00 */
[----:B--2---:R-:W-:Y:S01]  /*178c0*/  HMMA.16816.F32 R8, R16, R4, R8 ;  /* 0x000000041008723c */ /* 0x004fe20000001808 */
[----:B0-----:R-:W-:Y:S02]  /*178d0*/  MOV R21, R3 ;  /* 0x0000000300157202 */ /* 0x001fe40000000f00 */
[----:B------:R-:W-:Y:S04]  /*178e0*/  STL.64 [R1+0xd8], R22 ;  /* 0x0000d81601007387 */ /* 0x000fe80000100a00 */
[----:B------:R-:W2:-:S12]  /*178f0*/  LDL.LU R20, [R1+0x120] ;  /* 0x0001200001147983 */ /* 0x000e980000300800 */
[----:B------:R-:W-:Y:S01]  /*17900*/  IMAD.MOV.U32 R6, RZ, RZ, R8 ;  /* 0x000000ffff067224 */ /* 0x000fe200078e0008 */
[----:B------:R-:W-:Y:S01]  /*17910*/  MOV R7, R9 ;  /* 0x0000000900077202 */ /* 0x000fe20000000f00 */
[----:B-----5:R-:W-:Y:S01]  /*17920*/  HMMA.16816.F32 R12, R16, R24, R12 ;  /* 0x00000018100c723c */ /* 0x020fe2000000180c */
[----:B------:R-:W-:Y:S01]  /*17930*/  MOV R25, R11 ;  /* 0x0000000b00197202 */ /* 0x000fe20000000f00 */
[----:B------:R-:W-:-:S15]  /*17940*/  IMAD.MOV.U32 R24, RZ, RZ, R10 ;  /* 0x000000ffff187224 */ /* 0x000fde00078e000a */
[----:B------:R-:W-:Y:S02]  /*17950*/  NOP ;  /* 0x0000000000007918 */ /* 0x000fe40000000000 */
[----:B------:R-:W-:Y:S01]  /*17960*/  MOV R3, R15 ;  /* 0x0000000f00037202 */ /* 0x000fe20000000f00 */
[----:B------:R-:W-:Y:S01]  /*17970*/  IMAD.MOV.U32 R29, RZ, RZ, R14 ;  /* 0x000000ffff1d7224 */ /* 0x000fe200078e000e */
[----:B------:R-:W-:Y:S01]  /*17980*/  MOV R27, R13 ;  /* 0x0000000d001b7202 */ /* 0x000fe20000000f00 */
[----:B------:R-:W-:Y:S02]  /*17990*/  IMAD.MOV.U32 R26, RZ, RZ, R12 ;  /* 0x000000ffff1a7224 */ /* 0x000fe400078e000c */
[----:B------:R-:W3:Y:S04]  /*179a0*/  LDL.LU.64 R12, [R1+0x1e88] ;  /* 0x001e8800010c7983 */ /* 0x000ee80000300a00 */
[----:B------:R-:W-:Y:S04]  /*179b0*/  STL [R1+0x1db8], R3 ;  /* 0x001db80301007387 */ /* 0x000fe80000100800 */
[----:B------:R-:W-:Y:S04]  /*179c0*/  STL [R1+0x1db4], R29 ;  /* 0x001db41d01007387 */ /* 0x000fe80000100800 */
[----:B------:R-:W-:Y:S04]  /*179d0*/  STL [R1+0x1db0], R27 ;  /* 0x001db01b01007387 */ /* 0x000fe80000100800 */
[----:B------:R-:W-:Y:S04]  /*179e0*/  STL [R1+0x1dac], R26 ;  /* 0x001dac1a01007387 */ /* 0x000fe80000100800 */
[----:B------:R-:W4:Y:S04]  /*179f0*/  LDL.LU R8, [R1+0x110] ;  /* 0x0001100001087983 */ /* 0x000f280000300800 */
[----:B------:R-:W4:Y:S04]  /*17a00*/  LDL.LU R9, [R1+0x114] ;  /* 0x0001140001097983 */ /* 0x000f280000300800 */
[----:B------:R-:W-:Y:S04]  /*17a10*/  STL [R1+0x1dc8], R25 ;  /* 0x001dc81901007387 */ /* 0x000fe80000100800 */
[----:B------:R0:W-:Y:S04]  /*17a20*/  STL [R1+0x1dc4], R24 ;  /* 0x001dc41801007387 */ /* 0x0001e80000100800 */
[----:B0-----:R-:W3:Y:S04]  /*17a30*/  LDL.LU R24, [R1+0x190] ;  /* 0x0001900001187983 */ /* 0x001ee80000300800 */
[----:B------:R-:W3:Y:S04]  /*17a40*/  LDL.LU R25, [R1+0x194] ;  /* 0x0001940001197983 */ /* 0x000ee80000300800 */
[----:B------:R-:W3:Y:S04]  /*17a50*/  LDL.LU R26, [R1+0x198] ;  /* 0x00019800011a7983 */ /* 0x000ee80000300800 */
[----:B------:R-:W3:Y:S04]  /*17a60*/  LDL.LU R27, [R1+0x19c] ;  /* 0x00019c00011b7983 */ /* 0x000ee80000300800 */
[----:B------:R-:W-:Y:S04]  /*17a70*/  STL [R1+0x1dc0], R7 ;  /* 0x001dc00701007387 */ /* 0x000fe80000100800 */
[----:B------:R-:W-:Y:S01]  /*17a80*/  STL [R1+0x1dbc], R6 ;  /* 0x001dbc0601007387 */ /* 0x000fe20000100800 */
[----:B---3--:R-:W-:-:S15]  /*17a90*/  HMMA.16816.F32 R12, R16, R12, R24 ;  /* 0x0000000c100c723c */ /* 0x008fde0000001818 */
[----:B------:R-:W-:-:S04]  /*17aa0*/  NOP ;  /* 0x0000000000007918 */ /* 0x000fc80000000000 */
[----:B------:R-:W-:Y:S01]  /*17ab0*/  MOV R5, R15 ;  /* 0x0000000f00057202 */ /* 0x000fe20000000f00 */
[----:B------:R-:W-:Y:S02]  /*17ac0*/  IMAD.MOV.U32 R4, RZ, RZ, R14 ;  /* 0x000000ffff047224 */ /* 0x000fe400078e000e */
[----:B------:R-:W-:Y:S01]  /*17ad0*/  IMAD.MOV.U32 R27, RZ, RZ, R12 ;  /* 0x000000ffff1b7224 */ /* 0x000fe200078e000c */
[----:B------:R-:W3:Y:S01]  /*17ae0*/  LDL.LU.64 R14, [R1+0x1e80] ;  /* 0x001e8000010e7983 */ /* 0x000ee20000300a00 */
[----:B------:R-:W-:-:S03]  /*17af0*/  MOV R26, R13 ;  /* 0x0000000d001a7202 */ /* 0x000fc60000000f00 */
[----:B------:R-:W5:Y:S04]  /*17b00*/  LDL.LU R12, [R1+0x100] ;  /* 0x00010000010c7983 */ /* 0x000f680000300800 */
[----:B------:R-:W5:Y:S04]  /*17b10*/  LDL.LU R13, [R1+0x104] ;  /* 0x00010400010d7983 */ /* 0x000f680000300800 */
[----:B------:R-:W-:Y:S04]  /*17b20*/  STL [R1+0x1dd8], R5 ;  /* 0x001dd80501007387 */ /* 0x000fe80000100800 */
[----:B------:R0:W-:Y:S04]  /*17b30*/  STL [R1+0x1dd4], R4 ;  /* 0x001dd40401007387 */ /* 0x0001e80000100800 */
[----:B0-----:R-:W2:Y:S04]  /*17b40*/  LDL.LU R4, [R1+0x180] ;  /* 0x0001800001047983 */ /* 0x001ea80000300800 */
[----:B------:R-:W2:Y:S04]  /*17b50*/  LDL.LU R5, [R1+0x184] ;  /* 0x0001840001057983 */ /* 0x000ea80000300800 */
[----:B------:R-:W2:Y:S04]  /*17b60*/  LDL.LU R6, [R1+0x188] ;  /* 0x0001880001067983 */ /* 0x000ea80000300800 */
[----:B------:R-:W2:Y:S04]  /*17b70*/  LDL.LU R7, [R1+0x18c] ;  /* 0x00018c0001077983 */ /* 0x000ea80000300800 */
[----:B------:R-:W-:Y:S04]  /*17b80*/  STL [R1+0x1dd0], R26 ;  /* 0x001dd01a01007387 */ /* 0x000fe80000100800 */
[----:B------:R-:W-:Y:S01]  /*17b90*/  STL [R1+0x1dcc], R27 ;  /* 0x001dcc1b01007387 */ /* 0x000fe20000100800 */
[----:B--2---:R-:W-:-:S15]  /*17ba0*/  HMMA.16816.F32 R20, R16, R20, R4 ;  /* 0x000000141014723c */ /* 0x004fde0000001804 */
[----:B------:R-:W-:-:S04]  /*17bb0*/  NOP ;  /* 0x0000000000007918 */ /* 0x000fc80000000000 */
[----:B------:R-:W-:Y:S01]  /*17bc0*/  IMAD.MOV.U32 R25, RZ, RZ, R20 ;  /* 0x000000ffff197224 */ /* 0x000fe200078e0014 */
[----:B------:R-:W-:Y:S01]  /*17bd0*/  MOV R24, R21 ;  /* 0x0000001500187202 */ /* 0x000fe20000000f00 */
[----:B---3--:R-:W-:Y:S01]  /*17be0*/  IMAD.MOV.U32 R20, RZ, RZ, R15 ;  /* 0x000000ffff147224 */ /* 0x008fe200078e000f */
[----:B------:R-:W-:-:S03]  /*17bf0*/  MOV R21, R14 ;  /* 0x0000000e00157202 */ /* 0x000fc60000000f00 */
[----:B------:R0:W-:Y:S04]  /*17c00*/  STL.64 [R1+0x1e70], R24 ;  /* 0x001e701801007387 */ /* 0x0001e80000100a00 */
[----:B0-----:R-:W5:Y:S04]  /*17c10*/  LDL.LU R24, [R1+0x70] ;  /* 0x0000700001187983 */ /* 0x001f680000300800 */
[----:B------:R-:W5:Y:S04]  /*17c20*/  LDL.LU R25, [R1+0x74] ;  /* 0x0000740001197983 */ /* 0x000f680000300800 */
[----:B------:R-:W5:Y:S04]  /*17c30*/  LDL.LU R26, [R1+0x78] ;  /* 0x00007800011a7983 */ /* 0x000f680000300800 */
[----:B------:R-:W5:Y:S04]  /*17c40*/  LDL.LU R27, [R1+0x7c] ;  /* 0x00007c00011b7983 */ /* 0x000f680000300800 */
[----:B------:R0:W-:Y:S04]  /*17c50*/  STL.64 [R1+0x1e18], R20 ;  /* 0x001e181401007387 */ /* 0x0001e80000100a00 */
[----:B0-----:R-:W2:Y:S01]  /*17c60*/  LDL.LU R20, [R1+0x1f0] ;  /* 0x0001f00001147983 */ /* 0x001ea20000300800 */
[----:B------:R-:W-:-:S03]  /*17c70*/  IMAD.MOV.U32 R21, RZ, RZ, R28 ;  /* 0x000000ffff157224 */ /* 0x000fc600078e001c */
[----:B------:R-:W3:Y:S01]  /*17c80*/  LDL.LU R28, [R1+0x1e78] ;  /* 0x001e7800011c7983 */ /* 0x000ee20000300800 */
[----:B------:R-:W-:Y:S01]  /*17c90*/  IMAD.MOV.U32 R7, RZ, RZ, R22 ;  /* 0x000000ffff077224 */ /* 0x000fe200078e0016 */
[----:B------:R-:W-:Y:S02]  /*17ca0*/  MOV R6, R23 ;  /* 0x0000001700067202 */ /* 0x000fe40000000f00 */
[----:B--2---:R0:W-:Y:S04]  /*17cb0*/  STL.64 [R1+0x1e30], R20 ;  /* 0x001e301401007387 */ /* 0x0041e80000100a00 */
[----:B0-----:R-:W4:Y:S04]  /*17cc0*/  LDL.LU R20, [R1+0x80] ;  /* 0x0000800001147983 */ /* 0x001f280000300800 */
[----:B------:R-:W4:Y:S04]  /*17cd0*/  LDL.LU R21, [R1+0x84] ;  /* 0x0000840001157983 */ /* 0x000f280000300800 */
[----:B------:R-:W4:Y:S04]  /*17ce0*/  LDL.LU R22, [R1+0x88] ;  /* 0x0000880001167983 */ /* 0x000f280000300800 */
[----:B------:R-:W4:Y:S02]  /*17cf0*/  LDL.LU R23, [R1+0x8c] ;  /* 0x00008c0001177983 */ /* 0x000f240000300800 */
[----:B----4-:R-:W-:-:S15]  /*17d00*/  HMMA.16816.F32 R20, R16, R8, R20 ;  /* 0x000000081014723c */ /* 0x010fde0000001814 */
[----:B------:R-:W-:-:S04]  /*17d10*/  NOP ;  /* 0x0000000000007918 */ /* 0x000fc80000000000 */
[----:B------:R-:W-:Y:S01]  /*17d20*/  MOV R11, R22 ;  /* 0x00000016000b7202 */ /* 0x000fe20000000f00 */
[----:B------:R-:W-:Y:S01]  /*17d30*/  IMAD.MOV.U32 R10, RZ, RZ, R23 ;  /* 0x000000ffff0a7224 */ /* 0x000fe200078e0017 */
[----:B------:R-:W-:Y:S01]  /*17d40*/  MOV R3, R20 ;  /* 0x0000001400037202 */ /* 0x000fe20000000f00 */
[----:B------:R-:W-:-:S03]  /*17d50*/  IMAD.MOV.U32 R29, RZ, RZ, R21 ;  /* 0x000000ffff1d7224 */ /* 0x000fc600078e0015 */
[----:B------:R0:W-:Y:S04]  /*17d60*/  STL.64 [R1+0x1e60], R10 ;  /* 0x001e600a01007387 */ /* 0x0001e80000100a00 */
[----:B------:R-:W2:Y:S04]  /*17d70*/  LDL.LU R20, [R1+0x170] ;  /* 0x0001700001147983 */ /* 0x000ea80000300800 */
[----:B------:R-:W2:Y:S04]  /*17d80*/  LDL.LU R21, [R1+0x174] ;  /* 0x0001740001157983 */ /* 0x000ea80000300800 */
[----:B------:R-:W4:Y:S04]  /*17d90*/  LDL.LU R8, [R1+0x60] ;  /* 0x0000600001087983 */ /* 0x000f280000300800 */
[----:B------:R-:W4:Y:S01]  /*17da0*/  LDL.LU R9, [R1+0x64] ;  /* 0x0000640001097983 */ /* 0x000f220000300800 */
[----:B-----5:R-:W-:Y:S03]  /*17db0*/  HMMA.16816.F32 R12, R16, R12, R24 ;  /* 0x0000000c100c723c */ /* 0x020fe60000001818 */
[----:B0-----:R-:W4:Y:S04]  /*17dc0*/  LDL.LU R10, [R1+0x68] ;  /* 0x00006800010a7983 */ /* 0x001f280000300800 */
[----:B------:R-:W4:Y:S04]  /*17dd0*/  LDL.LU R11, [R1+0x6c] ;  /* 0x00006c00010b7983 */ /* 0x000f280000300800 */
[----:B--2---:R0:W-:Y:S04]  /*17de0*/  STL.64 [R1+0x1e48], R20 ;  /* 0x001e481401007387 */ /* 0x0041e80000100a00 */
[----:B0-----:R-:W2:Y:S04]  /*17df0*/  LDL.LU R20, [R1+0xe0] ;  /* 0x0000e00001147983 */ /* 0x001ea80000300800 */
[----:B------:R-:W5:Y:S01]  /*17e00*/  LDL.LU.64 R24, [R1+0x1e70] ;  /* 0x001e700001187983 */ /* 0x000f620000300a00 */
[----:B------:R-:W-:Y:S01]  /*17e10*/  IMAD.MOV.U32 R26, RZ, RZ, R14 ;  /* 0x000000ffff1a7224 */ /* 0x000fe200078e000e */
[----:B------:R-:W-:Y:S01]  /*17e20*/  MOV R27, R15 ;  /* 0x0000000f001b7202 */ /* 0x000fe20000000f00 */
[----:B------:R-:W-:Y:S01]  /*17e30*/  IMAD.MOV.U32 R5, RZ, RZ, R12 ;  /* 0x000000ffff057224 */ /* 0x000fe200078e000c */
[----:B------:R-:W-:-:S02]  /*17e40*/  MOV R4, R13 ;  /* 0x0000000d00047202 */ /* 0x000fc40000000f00 */
[----:B------:R-:W4:Y:S04]  /*17e50*/  LDL.LU.64 R12, [R1+0x1e68] ;  /* 0x001e6800010c7983 */ /* 0x000f280000300a00 */
[----:B------:R-:W-:Y:S04]  /*17e60*/  STL.64 [R1+0x1e10], R26 ;  /* 0x001e101a01007387 */ /* 0x000fe80000100a00 */
[----:B-----5:R0:W-:Y:S04]  /*17e70*/  STL.64 [R1+0x1e08], R24 ;  /* 0x001e081801007387 */ /* 0x0201e80000100a00 */
[----:B0-----:R-:W5:Y:S04]  /*17e80*/  LDL.LU R24, [R1+0x20] ;  /* 0x0000200001187983 */ /* 0x001f680000300800 */
[----:B------:R-:W5:Y:S04]  /*17e90*/  LDL.LU R25, [R1+0x24] ;  /* 0x0000240001197983 */ /* 0x000f680000300800 */
[----:B------:R-:W2:Y:S04]  /*17ea0*/  LDL.LU R26, [R1+0x28] ;  /* 0x00002800011a7983 */ /* 0x000ea80000300800 */
[----:B------:R-:W2:Y:S01]  /*17eb0*/  LDL.LU R27, [R1+0x2c] ;  /* 0x00002c00011b7983 */ /* 0x000ea20000300800 */
[C---:B----4-:R-:W-:Y:S03]  /*17ec0*/  HMMA.16816.F32 R12, R16.reuse, R12, R8 ;  /* 0x0000000c100c723c */ /* 0x050fe60000001808 */
[----:B--2---:R-:W-:Y:S04]  /*17ed0*/  STL.64 [R1+0x1e28], R26 ;  /* 0x001e281a01007387 */ /* 0x004fe80000100a00 */
[----:B-----5:R0:W-:Y:S04]  /*17ee0*/  STL.64 [R1+0x1e20], R24 ;  /* 0x001e201801007387 */ /* 0x0201e80000100a00 */
[----:B0-----:R-:W2:Y:S04]  /*17ef0*/  LDL.LU R24, [R1+0x30] ;  /* 0x0000300001187983 */ /* 0x001ea80000300800 */
[----:B------:R-:W2:Y:S04]  /*17f00*/  LDL.LU R25, [R1+0x34] ;  /* 0x0000340001197983 */ /* 0x000ea80000300800 */
[----:B------:R-:W4:Y:S04]  /*17f10*/  LDL.LU R26, [R1+0x38] ;  /* 0x00003800011a7983 */ /* 0x000f280000300800 */
[----:B------:R-:W4:Y:S01]  /*17f20*/  LDL.LU R27, [R1+0x3c] ;  /* 0x00003c00011b7983 */ /* 0x000f220000300800 */
[----:B---3--:R-:W-:Y:S01]  /*17f30*/  MOV R21, R28 ;  /* 0x0000001c00157202 */ /* 0x008fe20000000f00 */
[----:B------:R-:W-:Y:S01]  /*17f40*/  IMAD.MOV.U32 R8, RZ, RZ, R14 ;  /* 0x000000ffff087224 */ /* 0x000fe200078e000e */
[----:B------:R-:W-:Y:S01]  /*17f50*/  MOV R2, R15 ;  /* 0x0000000f00027202 */ /* 0x000fe20000000f00 */
[----:B------:R-:W-:Y:S01]  /*17f60*/  IMAD.MOV.U32 R28, RZ, RZ, R12 ;  /* 0x000000ffff1c7224 */ /* 0x000fe200078e000c */
[----:B------:R-:W-:Y:S01]  /*17f70*/  MOV R9, R13 ;  /* 0x0000000d00097202 */ /* 0x000fe20000000f00 */
[----:B----4-:R-:W-:Y:S04]  /*17f80*/  STL.64 [R1+0x1e40], R26 ;  /* 0x001e401a01007387 */ /* 0x010fe80000100a00 */
[----:B--2---:R0:W-:Y:S04]  /*17f90*/  STL.64 [R1+0x1e38], R24 ;  /* 0x001e381801007387 */ /* 0x0041e80000100a00 */
[----:B0-----:R-:W2:Y:S04]  /*17fa0*/  LDL.LU R24, [R1+0x40] ;  /* 0x0000400001187983 */ /* 0x001ea80000300800 */
[----:B------:R-:W2:Y:S04]  /*17fb0*/  LDL.LU R25, [R1+0x44] ;  /* 0x0000440001197983 */ /* 0x000ea80000300800 */
[----:B------:R-:W2:Y:S04]  /*17fc0*/  LDL.LU R26, [R1+0x48] ;  /* 0x00004800011a7983 */ /* 0x000ea80000300800 */
[----:B------:R-:W2:Y:S04]  /*17fd0*/  LDL.LU R27, [R1+0x4c] ;  /* 0x00004c00011b7983 */ /* 0x000ea80000300800 */
[----:B------:R-:W-:Y:S04]  /*17fe0*/  STL.64 [R1+0x1df8], R6 ;  /* 0x001df80601007387 */ /* 0x000fe80000100a00 */
[----:B------:R0:W-:Y:S04]  /*17ff0*/  STL.64 [R1+0x1df0], R4 ;  /* 0x001df00401007387 */ /* 0x0001e80000100a00 */
[----:B0-----:R-:W3:Y:S04]  /*18000*/  LDL.LU R4, [R1+0x10] ;  /* 0x0000100001047983 */ /* 0x001ee80000300800 */
[----:B------:R-:W3:Y:S04]  /*18010*/  LDL.LU R5, [R1+0x14] ;  /* 0x0000140001057983 */ /* 0x000ee80000300800 */
[----:B------:R-:W3:Y:S04]  /*18020*/  LDL.LU R6, [R1+0x18] ;  /* 0x0000180001067983 */ /* 0x000ee80000300800 */
[----:B------:R-:W3:Y:S04]  /*18030*/  LDL.LU R7, [R1+0x1c] ;  /* 0x00001c0001077983 */ /* 0x000ee80000300800 */
[----:B------:R-:W4:Y:S04]  /*18040*/  LDL.LU.64 R10, [R1+0x1e60] ;  /* 0x001e6000010a7983 */ /* 0x000f280000300a00 */
[----:B------:R-:W5:Y:S04]  /*18050*/  LDL.LU.64 R14, [R1+0x1e58] ;  /* 0x001e5800010e7983 */ /* 0x000f680000300a00 */
[----:B------:R-:W5:Y:S02]  /*18060*/  LDL.LU.64 R12, [R1+0x1e50] ;  /* 0x001e5000010c7983 */ /* 0x000f640000300a00 */
[----:B-----5:R-:W-:Y:S02]  /*18070*/  HMMA.16816.F32 R12, R16, R20, R12 ;  /* 0x00000014100c723c */ /* 0x020fe4000000180c */
[----:B------:R-:W2:-:S15]  /*18080*/  LDL.LU.64 R20, [R1+0x1e48] ;  /* 0x001e480001147983 */ /* 0x000e9e0000300a00 */
[----:B------:R-:W-:Y:S02]  /*18090*/  NOP ;  /* 0x0000000000007918 */ /* 0x000fe40000000000 */
[----:B------:R-:W-:Y:S04]  /*180a0*/  STL.64 [R1+0x1cd8], R14 ;  /* 0x001cd80e01007387 */ /* 0x000fe80000100a00 */
[----:B------:R0:W-:Y:S04]  /*180b0*/  STL.64 [R1+0x1cd0], R12 ;  /* 0x001cd00c01007387 */ /* 0x0001e80000100a00 */
[----:B0-----:R-:W5:Y:S04]  /*180c0*/  LDL.LU R12, [R1+0x210] ;  /* 0x00021000010c7983 */ /* 0x001f680000300800 */
[----:B------:R-:W5:Y:S01]  /*180d0*/  LDL.LU R13, [R1+0x214] ;  /* 0x00021400010d7983 */ /* 0x000f620000300800 */
[----:B--2---:R-:W-:Y:S03]  /*180e0*/  HMMA.16816.F32 R20, R16, R20, R24 ;  /* 0x000000141014723c */ /* 0x004fe60000001818 */
[----:B------:R-:W2:Y:S04]  /*180f0*/  LDL.LU.64 R26, [R1+0x1e40] ;  /* 0x001e4000011a7983 */ /* 0x000ea80000300a00 */
[----:B------:R-:W2:-:S12]  /*18100*/  LDL.LU.64 R24, [R1+0x1e38] ;  /* 0x001e380001187983 */ /* 0x000e980000300a00 */
        /* <DEDUP_REMOVED lines=9> */
[----:B------:R-:W-:-:S05]  /*181a0*/  IMAD.MOV.U32 R0, RZ, RZ, R23 ;  /* 0x000000ffff007224 */ /* 0x000fca00078e0017 */
[----:B------:R-:W-:Y:S01]  /*181b0*/  STL [R1+0x1cc4], R0 ;  /* 0x001cc40001007387 */ /* 0x000fe20000100800 */
[----:B--2---:R-:W-:Y:S03]  /*181c0*/  HMMA.16816.F32 R20, R16, R20, R24 ;  /* 0x000000141014723c */ /* 0x004fe60000001818 */
[----:B------:R-:W2:Y:S04]  /*181d0*/  LDL.LU.64 R26, [R1+0x1e10] ;  /* 0x001e1000011a7983 */ /* 0x000ea80000300a00 */
[----:B------:R-:W2:-:S12]  /*181e0*/  LDL.LU.64 R24, [R1+0x1e08] ;  /* 0x001e080001187983 */ /* 0x000e980000300a00 */
[----:B------:R0:W-:Y:S04]  /*181f0*/  STL.64 [R1+0x20], R20 ;  /* 0x0000201401007387 */ /* 0x0001e80000100a00 */
[----:B------:R3:W-:Y:S04]  /*18200*/  STL.64 [R1+0x28], R22 ;  /* 0x0000281601007387 */ /* 0x0007e80000100a00 */
[----:B0-----:R-:W3:Y:S02]  /*18210*/  LDL.LU.64 R20, [R1+0x1e00] ;  /* 0x001e000001147983 */ /* 0x001ee40000300a00 */
[----:B---3--:R-:W-:Y:S02]  /*18220*/  HMMA.16816.F32 R20, R16, R20, R4 ;  /* 0x000000141014723c */ /* 0x008fe40000001804 */
[----:B------:R-:W3:Y:S04]  /*18230*/  LDL.LU.64 R6, [R1+0x1df8] ;  /* 0x001df80001067983 */ /* 0x000ee80000300a00 */
[----:B------:R-:W2:-:S13]  /*18240*/  LDL.LU.64 R4, [R1+0x1df0] ;  /* 0x001df00001047983 */ /* 0x000e9a0000300a00 */
[----:B------:R-:W-:Y:S04]  /*18250*/  STL.64 [R1+0x10], R20 ;  /* 0x0000101401007387 */ /* 0x000fe80000100a00 */
[----:B------:R0:W-:Y:S01]  /*18260*/  STL [R1+0x18], R22 ;  /* 0x0000181601007387 */ /* 0x0001e20000100800 */
[----:B------:R-:W-:-:S03]  /*18270*/  MOV R0, R23 ;  /* 0x0000001700007202 */ /* 0x000fc60000000f00 */
[----:B0-----:R-:W5:Y:S04]  /*18280*/  LDL.LU.64 R22, [R1+0x1de8] ;  /* 0x001de80001167983 */ /* 0x001f680000300a00 */
[----:B------:R-:W5:Y:S04]  /*18290*/  LDL.LU.64 R20, [R1+0x1de0] ;  /* 0x001de00001147983 */ /* 0x000f680000300a00 */
[----:B------:R-:W2:Y:S04]  /*182a0*/  LDL.LU R14, [R1+0x108] ;  /* 0x00010800010e7983 */ /* 0x000ea80000300800 */
[----:B------:R-:W2:Y:S01]  /*182b0*/  LDL.LU R15, [R1+0x10c] ;  /* 0x00010c00010f7983 */ /* 0x000ea20000300800 */
[----:B-----5:R-:W-:Y:S03]  /*182c0*/  HMMA.16816.F32 R20, R16, R12, R20 ;  /* 0x0000000c1014723c */ /* 0x020fe60000001814 */
[----:B--2---:R0:W-:Y:S04]  /*182d0*/  STL.64 [R1+0x1ce8], R14 ;  /* 0x001ce80e01007387 */ /* 0x0041e80000100a00 */
[----:B------:R-:W2:Y:S04]  /*182e0*/  LDL.LU R18, [R1+0xf8] ;  /* 0x0000f80001127983 */ /* 0x000ea80000300800 */
[----:B------:R-:W2:Y:S04]  /*182f0*/  LDL.LU R19, [R1+0xfc] ;  /* 0x0000fc0001137983 */ /* 0x000ea80000300800 */
[----:B0-----:R-:W5:Y:S04]  /*18300*/  LDL.LU R14, [R1+0x118] ;  /* 0x00011800010e7983 */ /* 0x001f680000300800 */
[----:B------:R-:W5:Y:S01]  /*18310*/  LDL.LU R15, [R1+0x11c] ;  /* 0x00011c00010f7983 */ /* 0x000f620000300800 */
[----:B------:R-:W-:Y:S01]  /*18320*/  IMAD.MOV.U32 R16, RZ, RZ, R5 ;  /* 0x000000ffff107224 */ /* 0x000fe200078e0005 */
[----:B------:R-:W-:Y:S01]  /*18330*/  MOV R17, R4 ;  /* 0x0000000400117202 */ /* 0x000fe20000000f00 */
[----:B------:R-:W-:Y:S01]  /*18340*/  IMAD.MOV.U32 R12, RZ, RZ, R25 ;  /* 0x000000ffff0c7224 */ /* 0x000fe200078e0019 */
[----:B------:R-:W-:Y:S01]  /*18350*/  MOV R13, R24 ;  /* 0x00000018000d7202 */ /* 0x000fe20000000f00 */
[----:B-----5:R-:W-:Y:S04]  /*18360*/  STL.64 [R1+0x1d00], R14 ;  /* 0x001d000e01007387 */ /* 0x020fe80000100a00 */
[----:B--2---:R0:W-:Y:S04]  /*18370*/  STL.64 [R1+0x1ce0], R18 ;  /* 0x001ce01201007387 */ /* 0x0041e80000100a00 */
[----:B------:R-:W2:Y:S04]  /*18380*/  LDL.LU R5, [R1+0x1dd8] ;  /* 0x001dd80001057983 */ /* 0x000ea80000300800 */
[----:B------:R-:W5:Y:S01]  /*18390*/  LDL.LU R4, [R1+0x1dd4] ;  /* 0x001dd40001047983 */ /* 0x000f620000300800 */
[----:B0-----:R-:W-:Y:S01]  /*183a0*/  IMAD.MOV.U32 R18, RZ, RZ, R26 ;  /* 0x000000ffff127224 */ /* 0x001fe200078e001a */
[----:B------:R-:W-:-:S02]  /*183b0*/  MOV R19, R27 ;  /* 0x0000001b00137202 */ /* 0x000fc40000000f00 */
[----:B------:R-:W2:Y:S04]  /*183c0*/  LDL.LU R26, [R1+0x1dd0] ;  /* 0x001dd000011a7983 */ /* 0x000ea80000300800 */
[----:B------:R-:W2:Y:S01]  /*183d0*/  LDL.LU R27, [R1+0x1dcc] ;  /* 0x001dcc00011b7983 */ /* 0x000ea20000300800 */
[----:B---3--:R-:W-:Y:S01]  /*183e0*/  IMAD.MOV.U32 R14, RZ, RZ, R7 ;  /* 0x000000ffff0e7224 */ /* 0x008fe200078e0007 */
[----:B------:R-:W-:Y:S02]  /*183f0*/  MOV R15, R6 ;  /* 0x00000006000f7202 */ /* 0x000fe40000000f00 */
[----:B------:R-:W3:Y:S04]  /*18400*/  LDL.LU R25, [R1+0x1dc8] ;  /* 0x001dc80001197983 */ /* 0x000ee80000300800 */
[----:B------:R-:W2:Y:S04]  /*18410*/  LDL.LU R24, [R1+0x1dc4] ;  /* 0x001dc40001187983 */ /* 0x000ea80000300800 */
[----:B------:R-:W2:Y:S04]  /*18420*/  LDL.LU R7, [R1+0x1dc0] ;  /* 0x001dc00001077983 */ /* 0x000ea80000300800 */
[----:B------:R-:W2:Y:S04]  /*18430*/  LDL.LU R6, [R1+0x1dbc] ;  /* 0x001dbc0001067983 */ /* 0x000ea80000300800 */
[----:B------:R0:W-:Y:S04]  /*18440*/  STL.64 [R1+0x1d10], R14 ;  /* 0x001d100e01007387 */ /* 0x0001e80000100a00 */
[----:B------:R-:W-:Y:S04]  /*18450*/  STL.64 [R1+0x1d08], R12 ;  /* 0x001d080c01007387 */ /* 0x000fe80000100a00 */
[----:B0-----:R-:W2:Y:S04]  /*18460*/  LDL.LU R14, [R1+0x138] ;  /* 0x00013800010e7983 */ /* 0x001ea80000300800 */
[----:B------:R-:W2:Y:S04]  /*18470*/  LDL.LU R15, [R1+0x13c] ;  /* 0x00013c00010f7983 */ /* 0x000ea80000300800 */
[----:B--2---:R0:W-:Y:S04]  /*18480*/  STL.64 [R1+0x1d28], R14 ;  /* 0x001d280e01007387 */ /* 0x0041e80000100a00 */
        /* <DEDUP_REMOVED lines=11> */
[----:B----4-:R-:W-:Y:S01]  /*18540*/  MOV R19, R10 ;  /* 0x0000000a00137202 */ /* 0x010fe20000000f00 */
[----:B------:R-:W-:-:S02]  /*18550*/  IMAD.MOV.U32 R18, RZ, RZ, R11 ;  /* 0x000000ffff127224 */ /* 0x000fc400078e000b */
[----:B------:R-:W4:Y:S04]  /*18560*/  LDL.LU R10, [R1+0x8] ;  /* 0x00000800010a7983 */ /* 0x000f280000300800 */
[----:B------:R-:W4:Y:S04]  /*18570*/  LDL.LU R11, [R1+0xc] ;  /* 0x00000c00010b7983 */ /* 0x000f280000300800 */
[----:B--2---:R0:W-:Y:S04]  /*18580*/  STL.64 [R1+0x1d58], R14 ;  /* 0x001d580e01007387 */ /* 0x0041e80000100a00 */
[----:B------:R-:W2:Y:S04]  /*18590*/  LDL.LU R12, [R1+0xd0] ;  /* 0x0000d000010c7983 */ /* 0x000ea80000300800 */
[----:B------:R-:W2:Y:S04]  /*185a0*/  LDL.LU R13, [R1+0xd4] ;  /* 0x0000d400010d7983 */ /* 0x000ea80000300800 */
[----:B0-----:R-:W2:Y:S04]  /*185b0*/  LDL.LU R14, [R1+0xd8] ;  /* 0x0000d800010e7983 */ /* 0x001ea80000300800 */
[----:B------:R-:W2:Y:S04]  /*185c0*/  LDL.LU R15, [R1+0xdc] ;  /* 0x0000dc00010f7983 */ /* 0x000ea80000300800 */
[----:B--2---:R0:W-:Y:S04]  /*185d0*/  STL.64 [R1+0x1d68], R14 ;  /* 0x001d680e01007387 */ /* 0x0041e80000100a00 */
[----:B------:R-:W-:Y:S04]  /*185e0*/  STL.64 [R1+0x1d60], R12 ;  /* 0x001d600c01007387 */ /* 0x000fe80000100a00 */
[----:B0-----:R-:W2:Y:S04]  /*185f0*/  LDL.LU R14, [R1+0x58] ;  /* 0x00005800010e7983 */ /* 0x001ea80000300800 */
[----:B------:R-:W2:Y:S04]  /*18600*/  LDL.LU R15, [R1+0x5c] ;  /* 0x00005c00010f7983 */ /* 0x000ea80000300800 */
[----:B------:R-:W-:Y:S04]  /*18610*/  STL.64 [R1+0x1d20], R18 ;  /* 0x001d201201007387 */ /* 0x000fe80000100a00 */
[----:B------:R0:W-:Y:S02]  /*18620*/  STL.64 [R1+0x1d18], R16 ;  /* 0x001d181001007387 */ /* 0x0001e40000100a00 */
[----:B0-----:R-:W-:Y:S01]  /*18630*/  IMAD.MOV.U32 R16, RZ, RZ, R27 ;  /* 0x000000ffff107224 */ /* 0x001fe200078e001b */
[----:B------:R-:W-:Y:S01]  /*18640*/  MOV R17, R26 ;  /* 0x0000001a00117202 */ /* 0x000fe20000000f00 */
[----:B------:R-:W2:Y:S04]  /*18650*/  LDL.LU R27, [R1+0x1db0] ;  /* 0x001db000011b7983 */ /* 0x000ea80000300800 */
[----:B------:R-:W4:Y:S01]  /*18660*/  LDL.LU R26, [R1+0x1dac] ;  /* 0x001dac00011a7983 */ /* 0x000f220000300800 */
[----:B-----5:R-:W-:Y:S01]  /*18670*/  IMAD.MOV.U32 R18, RZ, RZ, R4 ;  /* 0x000000ffff127224 */ /* 0x020fe200078e0004 */
[----:B------:R-:W-:-:S02]  /*18680*/  MOV R19, R5 ;  /* 0x0000000500137202 */ /* 0x000fc40000000f00 */
[----:B------:R-:W5:Y:S04]  /*18690*/  LDL.LU R4, [R1+0x1da8] ;  /* 0x001da80001047983 */ /* 0x000f680000300800 */
[----:B------:R-:W5:Y:S04]  /*186a0*/  LDL.LU R5, [R1+0x1da4] ;  /* 0x001da40001057983 */ /* 0x000f680000300800 */
[----:B------:R0:W-:Y:S04]  /*186b0*/  STL.64 [R1+0x1d38], R18 ;  /* 0x001d381201007387 */ /* 0x0001e80000100a00 */
[----:B------:R1:W-:Y:S01]  /*186c0*/  STL.64 [R1+0x1d30], R16 ;  /* 0x001d301001007387 */ /* 0x0003e20000100a00 */
[----:B0-----:R-:W-:-:S02]  /*186d0*/  IMAD.MOV.U32 R18, RZ, RZ, R24 ;  /* 0x000000ffff127224 */ /* 0x001fc400078e0018 */
[----:B-1----:R-:W-:Y:S01]  /*186e0*/  IMAD.MOV.U32 R16, RZ, RZ, R6 ;  /* 0x000000ffff107224 */ /* 0x002fe200078e0006 */
[----:B---3--:R-:W-:Y:S01]  /*186f0*/  MOV R19, R25 ;  /* 0x0000001900137202 */ /* 0x008fe20000000f00 */
[----:B------:R-:W5:Y:S01]  /*18700*/  LDL.LU R6, [R1+0x1da0] ;  /* 0x001da00001067983 */ /* 0x000f620000300800 */
[----:B------:R-:W-:-:S03]  /*18710*/  MOV R17, R7 ;  /* 0x0000000700117202 */ /* 0x000fc60000000f00 */
[----:B------:R-:W5:Y:S04]  /*18720*/  LDL.LU R7, [R1+0x1d9c] ;  /* 0x001d9c0001077983 */ /* 0x000f680000300800 */
[----:B------:R-:W5:Y:S04]  /*18730*/  LDL.LU R24, [R1+0x1d98] ;  /* 0x001d980001187983 */ /* 0x000f680000300800 */
[----:B------:R-:W5:Y:S04]  /*18740*/  LDL.LU R25, [R1+0x1d94] ;  /* 0x001d940001197983 */ /* 0x000f680000300800 */
[----:B------:R-:W-:Y:S04]  /*18750*/  STL.64 [R1+0x1d50], R18 ;  /* 0x001d501201007387 */ /* 0x000fe80000100a00 */
[----:B------:R2:W-:Y:S02]  /*18760*/  STL.64 [R1+0x1d48], R16 ;  /* 0x001d481001007387 */ /* 0x0005e40000100a00 */
[----:B--2---:R-:W-:Y:S01]  /*18770*/  MOV R17, R27 ;  /* 0x0000001b00117202 */ /* 0x004fe20000000f00 */
[----:B----4-:R-:W-:-:S02]  /*18780*/  IMAD.MOV.U32 R16, RZ, RZ, R26 ;  /* 0x000000ffff107224 */ /* 0x010fc400078e001a */
[----:B------:R-:W5:Y:S04]  /*18790*/  LDL.LU R26, [R1+0x1d90] ;  /* 0x001d9000011a7983 */ /* 0x000f680000300800 */
[----:B------:R-:W5:Y:S01]  /*187a0*/  LDL.LU R27, [R1+0x1d8c] ;  /* 0x001d8c00011b7983 */ /* 0x000f620000300800 */
[----:B------:R-:W-:Y:S01]  /*187b0*/  IMAD.MOV.U32 R18, RZ, RZ, R29 ;  /* 0x000000ffff127224 */ /* 0x000fe200078e001d */
[----:B------:R-:W-:Y:S02]  /*187c0*/  MOV R19, R3 ;  /* 0x0000000300137202 */ /* 0x000fe40000000f00 */
[----:B------:R-:W2:Y:S04]  /*187d0*/  LDL.LU R29, [R1+0x1d88] ;  /* 0x001d8800011d7983 */ /* 0x000ea80000300800 */
[----:B------:R-:W3:Y:S04]  /*187e0*/  LDL.LU R3, [R1+0x1d84] ;  /* 0x001d840001037983 */ /* 0x000ee80000300800 */
[----:B------:R-:W-:Y:S04]  /*187f0*/  STL.64 [R1+0x1c68], R22 ;  /* 0x001c681601007387 */ /* 0x000fe80000100a00 */
[----:B------:R0:W-:Y:S02]  /*18800*/  STL.64 [R1+0x1c60], R20 ;  /* 0x001c601401007387 */ /* 0x0001e40000100a00 */
[----:B0-----:R-:W-:Y:S01]  /*18810*/  IMAD.MOV.U32 R20, RZ, RZ, R28 ;  /* 0x000000ffff147224 */ /* 0x001fe200078e001c */
[----:B------:R-:W-:Y:S01]  /*18820*/  MOV R21, R9 ;  /* 0x0000000900157202 */ /* 0x000fe20000000f00 */
[----:B------:R-:W4:Y:S01]  /*18830*/  LDL.LU R28, [R1+0x1d80] ;  /* 0x001d8000011c7983 */ /* 0x000f220000300800 */
[----:B------:R-:W-:Y:S01]  /*18840*/  IMAD.MOV.U32 R22, RZ, RZ, R8 ;  /* 0x000000ffff167224 */ /* 0x000fe200078e0008 */
[----:B-----5:R-:W-:Y:S02]  /*18850*/  HMMA.16816.F32 R4, R24, R10, R4 ;  /* 0x0000000a1804723c */ /* 0x020fe40000001804 */
[----:B------:R-:W5:Y:S04]  /*18860*/  LDL.LU.64 R10, [R1+0x1d78] ;  /* 0x001d7800010a7983 */ /* 0x000f680000300a00 */
[----:B------:R-:W5:-:S13]  /*18870*/  LDL.LU.64 R8, [R1+0x1d70] ;  /* 0x001d700001087983 */ /* 0x000f5a0000300a00 */
[----:B------:R0:W-:Y:S04]  /*18880*/  STL.64 [R1+0x1c78], R6 ;  /* 0x001c780601007387 */ /* 0x0001e80000100a00 */
[----:B------:R-:W-:Y:S04]  /*18890*/  STL.64 [R1+0x1c70], R4 ;  /* 0x001c700401007387 */ /* 0x000fe80000100a00 */
[----:B0-----:R-:W2:Y:S01]  /*188a0*/  LDL.LU R6, [R1+0x128] ;  /* 0x0001280001067983 */ /* 0x001ea20000300800 */
[----:B-----5:R-:W-:Y:S03]  /*188b0*/  HMMA.16816.F32 R8, R24, R14, R8 ;  /* 0x0000000e1808723c */ /* 0x020fe60000001808 */
[----:B------:R-:W5:Y:S04]  /*188c0*/  LDL.LU.64 R14, [R1+0x1d68] ;  /* 0x001d6800010e7983 */ /* 0x000f680000300a00 */
[----:B------:R-:W5:-:S12]  /*188d0*/  LDL.LU.64 R12, [R1+0x1d60] ;  /* 0x001d6000010c7983 */ /* 0x000f580000300a00 */
[----:B------:R4:W-:Y:S04]  /*188e0*/  STL.64 [R1+0x1c88], R10 ;  /* 0x001c880a01007387 */ /* 0x0009e80000100a00 */
[----:B------:R5:W-:Y:S01]  /*188f0*/  STL.64 [R1+0x1c80], R8 ;  /* 0x001c800801007387 */ /* 0x000be20000100a00 */
[----:B----4-:R-:W-:Y:S01]  /*18900*/  MOV R10, R28 ;  /* 0x0000001c000a7202 */ /* 0x010fe20000000f00 */
[----:B---3--:R-:W-:-:S07]  /*18910*/  IMAD.MOV.U32 R11, RZ, RZ, R3 ;  /* 0x000000ffff0b7224 */ /* 0x008fce00078e0003 */
[----:B-----5:R-:W-:Y:S01]  /*18920*/  HMMA.16816.F32 R8, R24, R10, R12 ;  /* 0x0000000a1808723c */ /* 0x020fe2000000180c */
[----:B------:R-:W3:Y:S01]  /*18930*/  LDL.LU.64 R14, [R1+0x1d58] ;  /* 0x001d5800010e7983 */ /* 0x000ee20000300a00 */
[----:B--2---:R-:W-:Y:S01]  /*18940*/  IMAD.MOV.U32 R7, RZ, RZ, R29 ;  /* 0x000000ffff077224 */ /* 0x004fe200078e001d */
[----:B------:R-:W-:-:S15]  /*18950*/  MOV R23, R2 ;  /* 0x0000000200177202 */ /* 0x000fde0000000f00 */
[----:B------:R-:W-:Y:S01]  /*18960*/  NOP ;  /* 0x0000000000007918 */ /* 0x000fe20000000000 */
[----:B------:R-:W-:Y:S01]  /*18970*/  MOV R29, R11 ;  /* 0x0000000b001d7202 */ /* 0x000fe20000000f00 */
[----:B------:R0:W-:Y:S04]  /*18980*/  STL.64 [R1+0x3c0], R8 ;  /* 0x0003c00801007387 */ /* 0x0001e80000100a00 */
[----:B------:R1:W-:Y:S04]  /*18990*/  STL.64 [R1+0x3c8], R10 ;  /* 0x0003c80a01007387 */ /* 0x0003e80000100a00 */
[----:B------:R-:W2:Y:S04]  /*189a0*/  LDL.64 R2, [R1+0x870] ;  /* 0x0008700001027983 */ /* 0x000ea80000100a00 */
[----:B0-----:R-:W4:Y:S04]  /*189b0*/  LDL.64 R8, [R1+0x860] ;  /* 0x0008600001087983 */ /* 0x001f280000100a00 */
[----:B-1----:R-:W5:Y:S04]  /*189c0*/  LDL.64 R10, [R1+0x868] ;  /* 0x00086800010a7983 */ /* 0x002f680000100a00 */
[----:B------:R0:W-:Y:S04]  /*189d0*/  STL [R1+0x1c5c], R29 ;  /* 0x001c5c1d01007387 */ /* 0x0001e80000100800 */
[----:B0-----:R-:W2:Y:S01]  /*189e0*/  LDL R29, [R1+0x4b4] ;  /* 0x0004b400011d7983 */ /* 0x001ea20000100800 */
[----:B---3--:R-:W-:Y:S03]  /*189f0*/  HMMA.16816.F32 R12, R24, R14, R16 ;  /* 0x0000000e180c723c */ /* 0x008fe60000001810 */
[----:B------:R-:W3:Y:S04]  /*18a00*/  LDL.LU.64 R18, [R1+0x1d50] ;  /* 0x001d500001127983 */ /* 0x000ee80000300a00 */
[----:B------:R-:W3:-:S12]  /*18a10*/  LDL.LU.64 R16, [R1+0x1d48] ;  /* 0x001d480001107983 */ /* 0x000ed80000300a00 */
[----:B------:R-:W-:Y:S04]  /*18a20*/  STL.64 [R1+0x3b0], R12 ;  /* 0x0003b00c01007387 */ /* 0x000fe80000100a00 */
[----:B------:R0:W-:Y:S01]  /*18a30*/  STL.64 [R1+0x3b8], R14 ;  /* 0x0003b80e01007387 */ /* 0x0001e20000100a00 */
[----:B------:R-:W-:-:S03]  /*18a40*/  IMAD.MOV.U32 R28, RZ, RZ, R14 ;  /* 0x000000ffff1c7224 */ /* 0x000fc600078e000e */
[----:B0-----:R-:W3:Y:S02]  /*18a50*/  LDL.LU.64 R14, [R1+0x1d40] ;  /* 0x001d4000010e7983 */ /* 0x001ee40000300a00 */
[----:B---3--:R-:W-:Y:S02]  /*18a60*/  HMMA.16816.F32 R12, R24, R14, R16 ;  /* 0x0000000e180c723c */ /* 0x008fe40000001810 */
[----:B------:R-:W3:Y:S04]  /*18a70*/  LDL.LU.64 R18, [R1+0x1d38] ;  /* 0x001d380001127983 */ /* 0x000ee80000300a00 */
[----:B------:R-:W3:-:S13]  /*18a80*/  LDL.LU.64 R16, [R1+0x1d30] ;  /* 0x001d300001107983 */ /* 0x000eda0000300a00 */
[----:B------:R-:W-:Y:S04]  /*18a90*/  STL.64 [R1+0x3d0], R12 ;  /* 0x0003d00c01007387 */ /* 0x000fe80000100a00 */
[----:B------:R0:W-:Y:S04]  /*18aa0*/  STL.64 [R1+0x3d8], R14 ;  /* 0x0003d80e01007387 */ /* 0x0001e80000100a00 */
[----:B0-----:R-:W3:Y:S02]  /*18ab0*/  LDL.LU.64 R14, [R1+0x1d28] ;  /* 0x001d2800010e7983 */ /* 0x001ee40000300a00 */
[----:B---3--:R-:W-:Y:S02]  /*18ac0*/  HMMA.16816.F32 R12, R24, R14, R16 ;  /* 0x0000000e180c723c */ /* 0x008fe40000001810 */
[----:B------:R-:W3:Y:S04]  /*18ad0*/  LDL.LU.64 R18, [R1+0x1d20] ;  /* 0x001d200001127983 */ /* 0x000ee80000300a00 */
[----:B------:R-:W3:-:S13]  /*18ae0*/  LDL.LU.64 R16, [R1+0x1d18] ;  /* 0x001d180001107983 */ /* 0x000eda0000300a00 */
[----:B------:R-:W-:Y:S04]  /*18af0*/  STL.64 [R1+0x3e0], R12 ;  /* 0x0003e00c01007387 */ /* 0x000fe80000100a00 */
[----:B------:R0:W-:Y:S04]  /*18b00*/  STL.64 [R1+0x3e8], R14 ;  /* 0x0003e80e01007387 */ /* 0x0001e80000100a00 */
[----:B0-----:R-:W2:Y:S04]  /*18b10*/  LDL.LU.64 R14, [R1+0x1d10] ;  /* 0x001d1000010e7983 */ /* 0x001ea80000300a00 */
[----:B------:R-:W2:Y:S02]  /*18b20*/  LDL.LU.64 R12, [R1+0x1d08] ;  /* 0x001d0800010c7983 */ /* 0x000ea40000300a00 */
[----:B--2---:R-:W-:Y:S02]  /*18b30*/  HMMA.16816.F32 R4, R24, R6, R12 ;  /* 0x000000061804723c */ /* 0x004fe4000000180c */
[----:B------:R-:W3:-:S15]  /*18b40*/  LDL.LU.64 R14, [R1+0x1d00] ;  /* 0x001d0000010e7983 */ /* 0x000ede0000300a00 */
[----:B------:R-:W-:Y:S02]  /*18b50*/  NOP ;  /* 0x0000000000007918 */ /* 0x000fe40000000000 */
[----:B------:R0:W-:Y:S04]  /*18b60*/  STL.64 [R1+0x450], R4 ;  /* 0x0004500401007387 */ /* 0x0001e80000100a00 */
[----:B------:R1:W-:Y:S04]  /*18b70*/  STL.64 [R1+0x458], R6 ;  /* 0x0004580601007387 */ /* 0x0003e80000100a00 */
[----:B0-----:R-:W2:Y:S01]  /*18b80*/  LDL.64 R4, [R1+0x858] ;  /* 0x0008580001047983 */ /* 0x001ea20000100a00 */
[C---:B---3--:R-:W-:Y:S03]  /*18b90*/  HMMA.16816.F32 R12, R24.reuse, R14, R16 ;  /* 0x0000000e180c723c */ /* 0x048fe60000001810 */
[----:B--2---:R-:W-:Y:S04]  /*18ba0*/  STL.64 [R1+0x1cc8], R4 ;  /* 0x001cc80401007387 */ /* 0x004fe80000100a00 */
[----:B-1----:R-:W2:Y:S04]  /*18bb0*/  LDL.LU R6, [R1+0xe8] ;  /* 0x0000e80001067983 */ /* 0x002ea80000300800 */
[----:B------:R-:W2:Y:S04]  /*18bc0*/  LDL.LU R7, [R1+0xec] ;  /* 0x0000ec0001077983 */ /* 0x000ea80000300800 */
[----:B------:R-:W3:Y:S04]  /*18bd0*/  LDL.LU.64 R18, [R1+0x1cf8] ;  /* 0x001cf80001127983 */ /* 0x000ee80000300a00 */
[----:B------:R-:W3:Y:S04]  /*18be0*/  LDL.LU.64 R16, [R1+0x1cf0] ;  /* 0x001cf00001107983 */ /* 0x000ee80000300a00 */
        /* <DEDUP_REMOVED lines=8> */
[----:B0-----:R-:W2:Y:S04]  /*18c70*/  LDL.LU.64 R14, [R1+0x1cd8] ;  /* 0x001cd800010e7983 */ /* 0x001ea80000300a00 */
[----:B------:R-:W2:Y:S01]  /*18c80*/  LDL.LU.64 R12, [R1+0x1cd0] ;  /* 0x001cd000010c7983 */ /* 0x000ea20000300a00 */
[----:B------:R-:W-:-:S06]  /*18c90*/  IMAD.WIDE R2, R29, 0x2, R2 ;  /* 0x000000021d027825 */ /* 0x000fcc00078e0202 */
[----:B------:R-:W4:Y:S01]  /*18ca0*/  LDG.E.U16 R3, desc[UR8][R2.64] ;  /* 0x0000000802037981 */ /* 0x000f22000c1e1500 */
[----:B---3--:R-:W-:Y:S03]  /*18cb0*/  HMMA.16816.F32 R16, R24, R18, R20 ;  /* 0x000000121810723c */ /* 0x008fe60000001814 */
[----:B------:R-:W3:-:S15]  /*18cc0*/  LDL.64 R22, [R1+0x838] ;  /* 0x0008380001167983 */ /* 0x000ede0000100a00 */
[----:B------:R-:W-:Y:S01]  /*18cd0*/  NOP ;  /* 0x0000000000007918 */ /* 0x000fe20000000000 */
[----:B------:R5:W-:Y:S04]  /*18ce0*/  STL.64 [R1+0x480], R16 ;  /* 0x0004801001007387 */ /* 0x000be80000100a00 */
[----:B------:R4:W-:Y:S04]  /*18cf0*/  STL.64 [R1+0x488], R18 ;  /* 0x0004881201007387 */ /* 0x0009e80000100a00 */
[----:B------:R-:W3:Y:S01]  /*18d00*/  LDL.64 R20, [R1+0x830] ;  /* 0x0008300001147983 */ /* 0x000ee20000100a00 */
[----:B--2---:R-:W-:Y:S01]  /*18d10*/  HMMA.16816.F32 R12, R24, R6, R12 ;  /* 0x00000006180c723c */ /* 0x004fe2000000180c */
[----:B-----5:R-:W-:-:S04]  /*18d20*/  IMAD.WIDE R16, R29, 0x2, R10 ;  /* 0x000000021d107825 */ /* 0x020fc800078e020a */
[C---:B----4-:R-:W-:Y:S01]  /*18d30*/  IMAD.WIDE R18, R29.reuse, 0x2, R8 ;  /* 0x000000021d127825 */ /* 0x050fe200078e0208 */
[----:B------:R-:W2:Y:S04]  /*18d40*/  LDL.64 R10, [R1+0x828] ;  /* 0x00082800010a7983 */ /* 0x000ea80000100a00 */
[----:B------:R-:W4:Y:S04]  /*18d50*/  LDG.E.U16 R8, desc[UR8][R16.64] ;  /* 0x0000000810087981 */ /* 0x000f28000c1e1500 */
[----:B------:R-:W5:Y:S04]  /*18d60*/  LDG.E.U16 R9, desc[UR8][R18.64] ;  /* 0x0000000812097981 */ /* 0x000f68000c1e1500 */
[----:B------:R-:W2:Y:S04]  /*18d70*/  LDL.64 R16, [R1+0x840] ;  /* 0x0008400001107983 */ /* 0x000ea80000100a00 */
[----:B------:R-:W3:Y:S04]  /*18d80*/  LDL.64 R18, [R1+0x848] ;  /* 0x0008480001127983 */ /* 0x000ee80000100a00 */
[----:B------:R-:W3:Y:S04]  /*18d90*/  LDL.LU.64 R4, [R1+0x1cc8] ;  /* 0x001cc80001047983 */ /* 0x000ee80000300a00 */
[----:B------:R-:W-:Y:S04]  /*18da0*/  STL.64 [R1+0x4d0], R12 ;  /* 0x0004d00c01007387 */ /* 0x000fe80000100a00 */
[----:B------:R0:W-:Y:S04]  /*18db0*/  STL.64 [R1+0x4d8], R14 ;  /* 0x0004d80e01007387 */ /* 0x0001e80000100a00 */
[----:B0-----:R-:W3:Y:S04]  /*18dc0*/  LDL.64 R14, [R1+0x850] ;  /* 0x00085000010e7983 */ /* 0x001ee80000100a00 */
[----:B------:R3:W-:Y:S04]  /*18dd0*/  STL [R1+0xc0], R3 ;  /* 0x0000c00301007387 */ /* 0x0007e80000100800 */
[----:B-----5:R-:W-:Y:S04]  /*18de0*/  STL [R1+0xb4], R9 ;  /* 0x0000b40901007387 */ /* 0x020fe80000100800 */
[----:B----4-:R0:W-:Y:S04]  /*18df0*/  STL [R1+0xc4], R8 ;  /* 0x0000c40801007387 */ /* 0x0101e80000100800 */
[----:B------:R-:W4:Y:S01]  /*18e00*/  LDL.64 R6, [R1+0x818] ;  /* 0x0008180001067983 */ /* 0x000f220000100a00 */
[----:B--2---:R-:W-:-:S04]  /*18e10*/  IMAD.WIDE R16, R29, 0x2, R16 ;  /* 0x000000021d107825 */ /* 0x004fc800078e0210 */
[C---:B---3--:R-:W-:Y:S01]  /*18e20*/  IMAD.WIDE R2, R29.reuse, 0x2, R4 ;  /* 0x000000021d027825 */ /* 0x048fe200078e0204 */
[----:B0-----:R-:W2:Y:S04]  /*18e30*/  LDL.64 R8, [R1+0x820] ;  /* 0x0008200001087983 */ /* 0x001ea80000100a00 */
[----:B------:R-:W3:Y:S04]  /*18e40*/  LDL.64 R4, [R1+0x810] ;  /* 0x0008100001047983 */ /* 0x000ee80000100a00 */
[----:B------:R-:W5:Y:S01]  /*18e50*/  LDG.E.U16 R3, desc[UR8][R2.64] ;  /* 0x0000000802037981 */ /* 0x000f62000c1e1500 */
[----:B------:R-:W-:-:S04]  /*18e60*/  IMAD.WIDE R12, R29, 0x2, R14 ;  /* 0x000000021d0c7825 */ /* 0x000fc800078e020e */
[----:B------:R-:W-:-:S04]  /*18e70*/  IMAD.WIDE R14, R29, 0x2, R18 ;  /* 0x000000021d0e7825 */ /* 0x000fc800078e0212 */
[C---:B------:R-:W-:Y:S02]  /*18e80*/  IMAD.WIDE R18, R29.reuse, 0x2, R22 ;  /* 0x000000021d127825 */ /* 0x040fe400078e0216 */
[----:B------:R-:W2:Y:S04]  /*18e90*/  LDG.E.U16 R22, desc[UR8][R16.64] ;  /* 0x0000000810167981 */ /* 0x000ea8000c1e1500 */
[----:B------:R-:W2:Y:S04]  /*18ea0*/  LDG.E.U16 R12, desc[UR8][R12.64] ;  /* 0x000000080c0c7981 */ /* 0x000ea8000c1e1500 */
[----:B------:R0:W2:Y:S04]  /*18eb0*/  LDG.E.U16 R23, desc[UR8][R18.64] ;  /* 0x0000000812177981 */ /* 0x0000a8000c1e1500 */
[----:B------:R-:W2:Y:S04]  /*18ec0*/  LDG.E.U16 R13, desc[UR8][R14.64] ;  /* 0x000000080e0d7981 */ /* 0x000ea8000c1e1500 */
[----:B------:R-:W0:Y:S04]  /*18ed0*/  LDL.LU R14, [R1+0x178] ;  /* 0x00017800010e7983 */ /* 0x000e280000300800 */
[----:B------:R-:W0:Y:S04]  /*18ee0*/  LDL.LU R15, [R1+0x17c] ;  /* 0x00017c00010f7983 */ /* 0x000e280000300800 */
[----:B------:R-:W0:Y:S04]  /*18ef0*/  LDL.LU R16, [R1+0x40] ;  /* 0x0000400001107983 */ /* 0x000e280000300800 */
[----:B------:R-:W0:Y:S04]  /*18f00*/  LDL.LU R17, [R1+0x44] ;  /* 0x0000440001117983 */ /* 0x000e280000300800 */
[----:B------:R-:W0:Y:S04]  /*18f10*/  LDL.LU R18, [R1+0x48] ;  /* 0x0000480001127983 */ /* 0x000e280000300800 */
[----:B------:R-:W0:Y:S04]  /*18f20*/  LDL.LU R19, [R1+0x4c] ;  /* 0x00004c0001137983 */ /* 0x000e280000300800 */
[----:B-----5:R-:W-:Y:S01]  /*18f30*/  STL [R1+0xbc], R3 ;  /* 0x0000bc0301007387 */ /* 0x020fe20000100800 */
[----:B0-----:R-:W-:Y:S03]  /*18f40*/  HMMA.16816.F32 R16, R24, R14, R16 ;  /* 0x0000000e1810723c */ /* 0x001fe60000001810 */
[----:B--2---:R-:W-:Y:S04]  /*18f50*/  STL [R1+0xb8], R13 ;  /* 0x0000b80d01007387 */ /* 0x004fe80000100800 */
[----:B------:R0:W-:Y:S01]  /*18f60*/  STL [R1+0xac], R12 ;  /* 0x0000ac0c01007387 */ /* 0x0001e20000100800 */
[----:B------:R-:W-:-:S04]  /*18f70*/  IMAD.WIDE R14, R29, 0x2, R8 ;  /* 0x000000021d0e7825 */ /* 0x000fc800078e0208 */
[----:B0-----:R-:W-:-:S07]  /*18f80*/  IMAD.WIDE R12, R29, 0x2, R10 ;  /* 0x000000021d0c7825 */ /* 0x001fce00078e020a */
[----:B------:R-:W-:Y:S04]  /*18f90*/  STL.64 [R1+0x4c0], R16 ;  /* 0x0004c01001007387 */ /* 0x000fe80000100a00 */
[----:B------:R-:W-:Y:S04]  /*18fa0*/  STL.64 [R1+0x4c8], R18 ;  /* 0x0004c81201007387 */ /* 0x000fe80000100a00 */
[----:B------:R-:W2:Y:S04]  /*18fb0*/  LDL.LU R10, [R1+0x208] ;  /* 0x00020800010a7983 */ /* 0x000ea80000300800 */
[----:B------:R-:W2:Y:S04]  /*18fc0*/  LDL.LU R11, [R1+0x20c] ;  /* 0x00020c00010b7983 */ /* 0x000ea80000300800 */
[----:B------:R0:W-:Y:S04]  /*18fd0*/  STL [R1+0xa4], R22 ;  /* 0x0000a41601007387 */ /* 0x0001e80000100800 */
[----:B0-----:R-:W5:Y:S04]  /*18fe0*/  LDL.LU R22, [R1+0x228] ;  /* 0x0002280001167983 */ /* 0x001f680000300800 */
[----:B------:R0:W-:Y:S04]  /*18ff0*/  STL [R1+0xb0], R23 ;  /* 0x0000b01701007387 */ /* 0x0001e80000100800 */
[----:B0-----:R-:W5:Y:S04]  /*19000*/  LDL.LU R23, [R1+0x22c] ;  /* 0x00022c0001177983 */ /* 0x001f680000300800 */
[----:B------:R-:W5:Y:S01]  /*19010*/  LDL.64 R8, [R1+0x7e8] ;  /* 0x0007e80001087983 */ /* 0x000f620000100a00 */
[----:B------:R-:W-:-:S03]  /*19020*/  IMAD.WIDE R2, R29, 0x2, R20 ;  /* 0x000000021d027825 */ /* 0x000fc600078e0214 */
[----:B------:R-:W5:Y:S04]  /*19030*/  LDG.E.U16 R20, desc[UR8][R12.64] ;  /* 0x000000080c147981 */ /* 0x000f68000c1e1500 */
[----:B------:R-:W5:Y:S01]  /*19040*/  LDG.E.U16 R21, desc[UR8][R2.64] ;  /* 0x0000000802157981 */ /* 0x000f62000c1e1500 */
[----:B---3--:R-:W-:-:S04]  /*19050*/  IMAD.WIDE R18, R29, 0x2, R4 ;  /* 0x000000021d127825 */ /* 0x008fc800078e0204 */
[----:B----4-:R-:W-:Y:S01]  /*19060*/  IMAD.WIDE R16, R29, 0x2, R6 ;  /* 0x000000021d107825 */ /* 0x010fe200078e0206 */
[----:B------:R-:W3:Y:S04]  /*19070*/  LDL.64 R12, [R1+0x800] ;  /* 0x00080000010c7983 */ /* 0x000ee80000100a00 */
[----:B------:R-:W4:Y:S04]  /*19080*/  LDL.64 R2, [R1+0x808] ;  /* 0x0008080001027983 */ /* 0x000f280000100a00 */
[----:B------:R-:W3:Y:S04]  /*19090*/  LDG.E.U16 R19, desc[UR8][R18.64] ;  /* 0x0000000812137981 */ /* 0x000ee8000c1e1500 */
[----:B--2---:R0:W-:Y:S04]  /*190a0*/  STL.64 [R1+0x1ca8], R10 ;  /* 0x001ca80a01007387 */ /* 0x0041e80000100a00 */
[----:B-----5:R1:W-:Y:S04]  /*190b0*/  STL.64 [R1+0x1ca0], R8 ;  /* 0x001ca00801007387 */ /* 0x0203e80000100a00 */
[----:B0-----:R-:W2:Y:S04]  /*190c0*/  LDL.LU R10, [R1+0x1f8] ;  /* 0x0001f800010a7983 */ /* 0x001ea80000300800 */
[----:B------:R-:W2:Y:S04]  /*190d0*/  LDL.LU R11, [R1+0x1fc] ;  /* 0x0001fc00010b7983 */ /* 0x000ea80000300800 */
[----:B------:R-:W5:Y:S04]  /*190e0*/  LDL.LU R4, [R1+0x10] ;  /* 0x0000100001047983 */ /* 0x000f680000300800 */
[----:B------:R-:W5:Y:S04]  /*190f0*/  LDL.LU R5, [R1+0x14] ;  /* 0x0000140001057983 */ /* 0x000f680000300800 */
[----:B------:R-:W2:Y:S01]  /*19100*/  LDL.LU R6, [R1+0x18] ;  /* 0x0000180001067983 */ /* 0x000ea20000300800 */
[----:B------:R-:W-:-:S03]  /*19110*/  MOV R7, R0 ;  /* 0x0000000000077202 */ /* 0x000fc60000000f00 */
[----:B------:R-:W3:Y:S04]  /*19120*/  LDL.LU R0, [R1+0x1cc4] ;  /* 0x001cc40001007983 */ /* 0x000ee80000300800 */
[----:B-1----:R-:W3:Y:S04]  /*19130*/  LDG.E.U16 R9, desc[UR8][R16.64] ;  /* 0x0000000810097981 */ /* 0x002ee8000c1e1500 */
[----:B------:R-:W3:Y:S04]  /*19140*/  LDG.E.U16 R8, desc[UR8][R14.64] ;  /* 0x000000080e087981 */ /* 0x000ee8000c1e1500 */
[----:B--2---:R-:W-:Y:S04]  /*19150*/  STL.64 [R1+0x1c98], R6 ;  /* 0x001c980601007387 */ /* 0x004fe80000100a00 */
[----:B-----5:R0:W-:Y:S04]  /*19160*/  STL.64 [R1+0x1c90], R4 ;  /* 0x001c900401007387 */ /* 0x0201e80000100a00 */
[----:B0-----:R-:W2:Y:S04]  /*19170*/  LDL.LU R4, [R1+0x20] ;  /* 0x0000200001047983 */ /* 0x001ea80000300800 */
[----:B------:R-:W2:Y:S04]  /*19180*/  LDL.LU R5, [R1+0x24] ;  /* 0x0000240001057983 */ /* 0x000ea80000300800 */
[----:B------:R-:W5:Y:S04]  /*19190*/  LDL.LU R6, [R1+0x28] ;  /* 0x0000280001067983 */ /* 0x000f680000300800 */
[----:B------:R-:W-:Y:S04]  /*191a0*/  STL [R1+0x9c], R21 ;  /* 0x00009c1501007387 */ /* 0x000fe80000100800 */
[----:B------:R-:W5:Y:S04]  /*191b0*/  LDL.LU R7, [R1+0x2c] ;  /* 0x00002c0001077983 */ /* 0x000f680000300800 */
[----:B------:R-:W-:Y:S04]  /*191c0*/  STL [R1+0xa8], R20 ;  /* 0x0000a81401007387 */ /* 0x000fe80000100800 */
[----:B-----5:R-:W-:Y:S04]  /*191d0*/  STL.64 [R1+0x1cb8], R6 ;  /* 0x001cb80601007387 */ /* 0x020fe80000100a00 */
[----:B--2---:R0:W-:Y:S04]  /*191e0*/  STL.64 [R1+0x1cb0], R4 ;  /* 0x001cb00401007387 */ /* 0x0041e80000100a00 */
[----:B0-----:R-:W2:Y:S04]  /*191f0*/  LDL.LU R4, [R1+0x30] ;  /* 0x0000300001047983 */ /* 0x001ea80000300800 */
[----:B------:R-:W2:Y:S04]  /*19200*/  LDL.LU R5, [R1+0x34] ;  /* 0x0000340001057983 */ /* 0x000ea80000300800 */
[----:B------:R-:W2:Y:S01]  /*19210*/  LDL.LU R6, [R1+0x38] ;  /* 0x0000380001067983 */ /* 0x000ea20000300800 */
[----:B---3--:R-:W-:-:S03]  /*19220*/  IMAD.MOV.U32 R7, RZ, RZ, R0 ;  /* 0x000000ffff077224 */ /* 0x008fc600078e0000 */
[----:B------:R-:W3:Y:S04]  /*19230*/  LDL.LU R0, [R1+0x1cc0] ;  /* 0x001cc00001007983 */ /* 0x000ee80000300800 */
[----:B------:R-:W5:Y:S04]  /*19240*/  LDL.64 R14, [R1+0x7f8] ;  /* 0x0007f800010e7983 */ /* 0x000f680000100a00 */
[----:B------:R-:W3:Y:S04]  /*19250*/  LDL.64 R16, [R1+0x7f0] ;  /* 0x0007f00001107983 */ /* 0x000ee80000100a00 */
[----:B------:R-:W3:Y:S04]  /*19260*/  LDL.64 R20, [R1+0x7c0] ;  /* 0x0007c00001147983 */ /* 0x000ee80000100a00 */
[----:B------:R-:W-:Y:S04]  /*19270*/  STL [R1+0xa0], R9 ;  /* 0x0000a00901007387 */ /* 0x000fe80000100800 */
[----:B------:R2:W-:Y:S02]  /*19280*/  STL [R1+0x94], R8 ;  /* 0x0000940801007387 */ /* 0x0005e40000100800 */
[----:B--2---:R-:W-:Y:S02]  /*19290*/  HMMA.16816.F32 R8, R24, R10, R4 ;  /* 0x0000000a1808723c */ /* 0x004fe40000001804 */
[----:B------:R-:W2:Y:S04]  /*192a0*/  LDL.LU.64 R6, [R1+0x1cb8] ;  /* 0x001cb80001067983 */ /* 0x000ea80000300a00 */
[----:B------:R-:W2:-:S13]  /*192b0*/  LDL.LU.64 R4, [R1+0x1cb0] ;  /* 0x001cb00001047983 */ /* 0x000e9a0000300a00 */
[----:B------:R-:W-:Y:S04]  /*192c0*/  STL.64 [R1+0x4f0], R8 ;  /* 0x0004f00801007387 */ /* 0x000fe80000100a00 */
[----:B------:R0:W-:Y:S04]  /*192d0*/  STL.64 [R1+0x4f8], R10 ;  /* 0x0004f80a01007387 */ /* 0x0001e80000100a00 */
[----:B0-----:R-:W2:Y:S04]  /*192e0*/  LDL.LU.64 R10, [R1+0x1ca8] ;  /* 0x001ca800010a7983 */ /* 0x001ea80000300a00 */
[----:B------:R-:W2:Y:S01]  /*192f0*/  LDL.LU.64 R8, [R1+0x1ca0] ;  /* 0x001ca00001087983 */ /* 0x000ea20000300a00 */
[----:B----4-:R-:W-:-:S04]  /*19300*/  IMAD.WIDE R2, R29, 0x2, R2 ;  /* 0x000000021d027825 */ /* 0x010fc800078e0202 */
[C---:B------:R-:W-:Y:S01]  /*19310*/  IMAD.WIDE R12, R29.reuse, 0x2, R12 ;  /* 0x000000021d0c7825 */ /* 0x040fe200078e020c */
[----:B------:R2:W-:Y:S03]  /*19320*/  STL [R1+0x8c], R19 ;  /* 0x00008c1301007387 */ /* 0x0005e60000100800 */
[C---:B--2---:R-:W-:Y:S02]  /*19330*/  IMAD.WIDE R18, R29.reuse, 0x2, R8 ;  /* 0x000000021d127825 */ /* 0x044fe400078e0208 */
[----:B------:R-:W2:Y:S04]  /*19340*/  LDG.E.U16 R8, desc[UR8][R2.64] ;  /* 0x0000000802087981 */ /* 0x000ea8000c1e1500 */
[----:B------:R-:W4:Y:S01]  /*19350*/  LDG.E.U16 R9, desc[UR8][R12.64] ;  /* 0x000000080c097981 */ /* 0x000f22000c1e1500 */
[----:B-----5:R-:W-:-:S04]  /*19360*/  IMAD.WIDE R14, R29, 0x2, R14 ;  /* 0x000000021d0e7825 */ /* 0x020fc800078e020e */
[C---:B---3--:R-:W-:Y:S01]  /*19370*/  IMAD.WIDE R16, R29.reuse, 0x2, R16 ;  /* 0x000000021d107825 */ /* 0x048fe200078e0210 */
[----:B------:R-:W3:Y:S04]  /*19380*/  LDG.E.U16 R19, desc[UR8][R18.64] ;  /* 0x0000000812137981 */ /* 0x000ee8000c1e1500 */
[----:B------:R-:W5:Y:S04]  /*19390*/  LDL.64 R2, [R1+0x7e0] ;  /* 0x0007e00001027983 */ /* 0x000f680000100a00 */
[----:B------:R-:W3:Y:S04]  /*193a0*/  LDL.64 R12, [R1+0x7d8] ;  /* 0x0007d800010c7983 */ /* 0x000ee80000100a00 */
[----:B--2---:R0:W-:Y:S04]  /*193b0*/  STL [R1+0x98], R8 ;  /* 0x0000980801007387 */ /* 0x0041e80000100800 */
[----:B0-----:R-:W2:Y:S04]  /*193c0*/  LDG.E.U16 R8, desc[UR8][R14.64] ;  /* 0x000000080e087981 */ /* 0x001ea8000c1e1500 */
[----:B------:R-:W2:Y:S04]  /*193d0*/  LDL.64 R14, [R1+0x7d0] ;  /* 0x0007d000010e7983 */ /* 0x000ea80000100a00 */
[----:B----4-:R0:W-:Y:S04]  /*193e0*/  STL [R1+0x84], R9 ;  /* 0x0000840901007387 */ /* 0x0101e80000100800 */
[----:B0-----:R-:W4:Y:S04]  /*193f0*/  LDG.E.U16 R9, desc[UR8][R16.64] ;  /* 0x0000000810097981 */ /* 0x001f28000c1e1500 */
[----:B------:R-:W3:Y:S01]  /*19400*/  LDL.64 R16, [R1+0x7c8] ;  /* 0x0007c80001107983 */ /* 0x000ee20000100a00 */
[----:B-----5:R-:W-:-:S03]  /*19410*/  IMAD.WIDE R2, R29, 0x2, R2 ;  /* 0x000000021d027825 */ /* 0x020fc600078e0202 */
[----:B----4-:R-:W-:Y:S04]  /*19420*/  STL [R1+0x80], R9 ;  /* 0x0000800901007387 */ /* 0x010fe80000100800 */
[----:B--2---:R0:W-:Y:S02]  /*19430*/  STL [R1+0x90], R8 ;  /* 0x0000900801007387 */ /* 0x0041e40000100800 */
[----:B0-----:R-:W-:Y:S02]  /*19440*/  HMMA.16816.F32 R8, R24, R10, R4 ;  /* 0x0000000a1808723c */ /* 0x001fe40000001804 */
[----:B------:R-:W2:Y:S04]  /*19450*/  LDL.LU.64 R6, [R1+0x1c98] ;  /* 0x001c980001067983 */ /* 0x000ea80000300a00 */
[----:B------:R-:W2:-:S13]  /*19460*/  LDL.LU.64 R4, [R1+0x1c90] ;  /* 0x001c900001047983 */ /* 0x000e9a0000300a00 */
[----:B------:R-:W-:Y:S04]  /*19470*/  STL.64 [R1+0x4e0], R8 ;  /* 0x0004e00801007387 */ /* 0x000fe80000100a00 */
[----:B------:R0:W-:Y:S04]  /*19480*/  STL.64 [R1+0x4e8], R10 ;  /* 0x0004e80a01007387 */ /* 0x0001e80000100a00 */
[----:B0-----:R-:W4:Y:S04]  /*19490*/  LDL.LU.64 R10, [R1+0x1c88] ;  /* 0x001c8800010a7983 */ /* 0x001f280000300a00 */
[----:B------:R-:W5:Y:S04]  /*194a0*/  LDL.LU.64 R8, [R1+0x1c80] ;  /* 0x001c800001087983 */ /* 0x000f680000300a00 */
[----:B---3--:R0:W-:Y:S02]  /*194b0*/  STL [R1+0x88], R19 ;  /* 0x0000881301007387 */ /* 0x0081e40000100800 */
[----:B0-----:R-:W-:-:S02]  /*194c0*/  IMAD.WIDE R18, R29, 0x2, R20 ;  /* 0x000000021d127825 */ /* 0x001fc400078e0214 */
[----:B------:R-:W3:Y:S02]  /*194d0*/  LDG.E.U16 R21, desc[UR8][R2.64] ;  /* 0x0000000802157981 */ /* 0x000ee4000c1e1500 */
[----:B------:R-:W-:-:S04]  /*194e0*/  IMAD.WIDE R12, R29, 0x2, R12 ;  /* 0x000000021d0c7825 */ /* 0x000fc800078e020c */
[C---:B------:R-:W-:Y:S01]  /*194f0*/  IMAD.WIDE R14, R29.reuse, 0x2, R14 ;  /* 0x000000021d0e7825 */ /* 0x040fe200078e020e */
[----:B------:R-:W2:Y:S04]  /*19500*/  LDG.E.U16 R20, desc[UR8][R12.64] ;  /* 0x000000080c147981 */ /* 0x000ea8000c1e1500 */
[----:B------:R-:W2:Y:S04]  /*19510*/  LDL.64 R2, [R1+0x7b8] ;  /* 0x0007b80001027983 */ /* 0x000ea80000100a00 */
[----:B------:R-:W2:Y:S04]  /*19520*/  LDL.64 R12, [R1+0x7b0] ;  /* 0x0007b000010c7983 */ /* 0x000ea80000100a00 */
[----:B---3--:R0:W-:Y:S04]  /*19530*/  STL [R1+0x74], R21 ;  /* 0x0000741501007387 */ /* 0x0081e80000100800 */
[----:B0-----:R-:W3:Y:S04]  /*19540*/  LDG.E.U16 R21, desc[UR8][R14.64] ;  /* 0x000000080e157981 */ /* 0x001ee8000c1e1500 */
[----:B------:R-:W4:Y:S01]  /*19550*/  LDL.64 R14, [R1+0x7a8] ;  /* 0x0007a800010e7983 */ /* 0x000f220000100a00 */
[----:B------:R-:W-:-:S03]  /*19560*/  IMAD.WIDE R16, R29, 0x2, R16 ;  /* 0x000000021d107825 */ /* 0x000fc600078e0210 */
[----:B--2---:R0:W-:Y:S04]  /*19570*/  STL [R1+0x7c], R20 ;  /* 0x00007c1401007387 */ /* 0x0041e80000100800 */
[----:B0-----:R0:W2:Y:S04]  /*19580*/  LDG.E.U16 R20, desc[UR8][R16.64] ;  /* 0x0000000810147981 */ /* 0x0010a8000c1e1500 */
[----:B------:R-:W0:Y:S01]  /*19590*/  LDL.64 R16, [R1+0x7a0] ;  /* 0x0007a00001107983 */ /* 0x000e220000100a00 */
[----:B------:R-:W-:-:S04]  /*195a0*/  IMAD.WIDE R2, R29, 0x2, R2 ;  /* 0x000000021d027825 */ /* 0x000fc800078e0202 */
[C---:B------:R-:W-:Y:S02]  /*195b0*/  IMAD.WIDE R12, R29.reuse, 0x2, R12 ;  /* 0x000000021d0c7825 */ /* 0x040fe400078e020c */
[----:B------:R-:W2:Y:S04]  /*195c0*/  LDG.E.U16 R3, desc[UR8][R2.64] ;  /* 0x0000000802037981 */ /* 0x000ea8000c1e1500 */
[----:B------:R-:W2:Y:S04]  /*195d0*/  LDG.E.U16 R13, desc[UR8][R12.64] ;  /* 0x000000080c0d7981 */ /* 0x000ea8000c1e1500 */
[----:B---3--:R1:W-:Y:S04]  /*195e0*/  STL [R1+0x70], R21 ;  /* 0x0000701501007387 */ /* 0x0083e80000100800 */
[----:B-1----:R-:W3:Y:S01]  /*195f0*/  LDG.E.U16 R21, desc[UR8][R18.64] ;  /* 0x0000000812157981 */ /* 0x002ee2000c1e1500 */
[----:B----4-:R-:W-:-:S06]  /*19600*/  IMAD.WIDE R14, R29, 0x2, R14 ;  /* 0x000000021d0e7825 */ /* 0x010fcc00078e020e */
[----:B------:R-:W4:Y:S04]  /*19610*/  LDG.E.U16 R15, desc[UR8][R14.64] ;  /* 0x000000080e0f7981 */ /* 0x000f28000c1e1500 */
[----:B------:R-:W4:Y:S01]  /*19620*/  LDL.64 R18, [R1+0x798] ;  /* 0x0007980001127983 */ /* 0x000f220000100a00 */
[----:B0-----:R-:W-:-:S06]  /*19630*/  IMAD.WIDE R16, R29, 0x2, R16 ;  /* 0x000000021d107825 */ /* 0x001fcc00078e0210 */
[----:B------:R-:W5:Y:S04]  /*19640*/  LDG.E.U16 R16, desc[UR8][R16.64] ;  /* 0x0000000810107981 */ /* 0x000f68000c1e1500 */
[----:B---3--:R-:W-:Y:S04]  /*19650*/  STL [R1+0x64], R21 ;  /* 0x0000641501007387 */ /* 0x008fe80000100800 */
[----:B--2---:R0:W-:Y:S02]  /*19660*/  STL [R1+0x78], R20 ;  /* 0x0000781401007387 */ /* 0x0041e40000100800 */
[----:B0-----:R-:W-:Y:S02]  /*19670*/  HMMA.16816.F32 R20, R24, R22, R4 ;  /* 0x000000161814723c */ /* 0x001fe40000001804 */
[----:B------:R-:W2:Y:S04]  /*19680*/  LDL.LU.64 R6, [R1+0x1c78] ;  /* 0x001c780001067983 */ /* 0x000ea80000300a00 */
[----:B------:R-:W3:Y:S01]  /*19690*/  LDL.LU.64 R4, [R1+0x1c70] ;  /* 0x001c700001047983 */ /* 0x000ee20000300a00 */
[----:B----4-:R-:W-:-:S05]  /*196a0*/  IMAD.WIDE R18, R29, 0x2, R18 ;  /* 0x000000021d127825 */ /* 0x010fca00078e0212 */
[----:B------:R0:W4:Y:S07]  /*196b0*/  LDG.E.U16 R17, desc[UR8][R18.64] ;  /* 0x0000000812117981 */ /* 0x00012e000c1e1500 */
[----:B------:R-:W-:Y:S04]  /*196c0*/  STL.64 [R1+0x510], R20 ;  /* 0x0005101401007387 */ /* 0x000fe80000100a00 */
[----:B------:R1:W-:Y:S04]  /*196d0*/  STL.64 [R1+0x518], R22 ;  /* 0x0005181601007387 */ /* 0x0003e80000100a00 */
[----:B-1----:R-:W2:Y:S04]  /*196e0*/  LDL.LU.64 R22, [R1+0x1c68] ;  /* 0x001c680001167983 */ /* 0x002ea80000300a00 */
[----:B------:R-:W2:Y:S04]  /*196f0*/  LDL.LU.64 R20, [R1+0x1c60] ;  /* 0x001c600001147983 */ /* 0x000ea80000300a00 */
[----:B------:R1:W-:Y:S04]  /*19700*/  STL [R1+0x6c], R3 ;  /* 0x00006c0301007387 */ /* 0x0003e80000100800 */
[----:B-1----:R-:W2:Y:S04]  /*19710*/  LDL.64 R2, [R1+0x780] ;  /* 0x0007800001027983 */ /* 0x002ea80000100a00 */
[----:B------:R1:W-:Y:S04]  /*19720*/  STL [R1+0x5c], R13 ;  /* 0x00005c0d01007387 */ /* 0x0003e80000100800 */
[----:B-1----:R-:W2:Y:S04]  /*19730*/  LDL.64 R12, [R1+0x788] ;  /* 0x00078800010c7983 */ /* 0x002ea80000100a00 */
[----:B------:R1:W-:Y:S04]  /*19740*/  STL [R1+0x68], R15 ;  /* 0x0000680f01007387 */ /* 0x0003e80000100800 */
[----:B-1----:R-:W2:Y:S04]  /*19750*/  LDL.64 R14, [R1+0x790] ;  /* 0x00079000010e7983 */ /* 0x002ea80000100a00 */
[----:B------:R-:W2:Y:S01]  /*19760*/  LDL.LU R18, [R1+0x218] ;  /* 0x0002180001127983 */ /* 0x000ea20000300800 */
[----:B0-----:R-:W-:-:S07]  /*19770*/  MOV R19, R0 ;  /* 0x0000000000137202 */ /* 0x001fce0000000f00 */
[----:B--2---:R-:W-:Y:S01]  /*19780*/  HMMA.16816.F32 R24, R24, R18, R20 ;  /* 0x000000121818723c */ /* 0x004fe20000001814 */
[----:B------:R-:W2:Y:S04]  /*19790*/  LDL R22, [R1+0x3c0] ;  /* 0x0003c00001167983 */ /* 0x000ea80000100800 */
[----:B----4-:R-:W-:Y:S04]  /*197a0*/  STL [R1+0x60], R17 ;  /* 0x0000601101007387 */ /* 0x010fe80000100800 */
[----:B-----5:R0:W-:Y:S01]  /*197b0*/  STL [R1+0x58], R16 ;  /* 0x0000581001007387 */ /* 0x0201e20000100800 */
[----:B---3--:R-:W-:Y:S01]  /*197c0*/  FMUL R18, R4, UR10 ;  /* 0x0000000a04127c20 */ /* 0x008fe20008400000 */
[----:B------:R-:W-:Y:S01]  /*197d0*/  FMUL R19, R5, UR10 ;  /* 0x0000000a05137c20 */ /* 0x000fe20008400000 */
[----:B0-----:R-:W-:-:S07]  /*197e0*/  IMAD.WIDE R16, R29, 0x2, R14 ;  /* 0x000000021d107825 */ /* 0x001fce00078e020e */
[----:B------:R0:W-:Y:S04]  /*197f0*/  STL.64 [R1+0x500], R24 ;  /* 0x0005001801007387 */ /* 0x0001e80000100a00 */
[----:B------:R1:W-:Y:S04]  /*19800*/  STL.64 [R1+0x508], R26 ;  /* 0x0005081a01007387 */ /* 0x0003e80000100a00 */
[----:B------:R-:W3:Y:S01]  /*19810*/  LDL R23, [R1+0x3c8] ;  /* 0x0003c80001177983 */ /* 0x000ee20000100800 */
[----:B------:R-:W-:-:S04]  /*19820*/  IMAD.WIDE R14, R29, 0x2, R12 ;  /* 0x000000021d0e7825 */ /* 0x000fc800078e020c */
[----:B------:R-:W-:-:S04]  /*19830*/  IMAD.WIDE R12, R29, 0x2, R2 ;  /* 0x000000021d0c7825 */ /* 0x000fc800078e0202 */
[----:B------:R-:W-:Y:S01]  /*19840*/  FMUL R3, R10, UR10 ;  /* 0x0000000a0a037c20 */ /* 0x000fe20008400000 */
[----:B0-----:R-:W4:Y:S04]  /*19850*/  LDL.64 R24, [R1+0x770] ;  /* 0x0007700001187983 */ /* 0x001f280000100a00 */
[----:B-1----:R-:W5:Y:S04]  /*19860*/  LDL R26, [R1+0x3c4] ;  /* 0x0003c400011a7983 */ /* 0x002f680000100800 */
[----:B------:R-:W2:Y:S04]  /*19870*/  LDL R27, [R1+0x3b0] ;  /* 0x0003b000011b7983 */ /* 0x000ea80000100800 */
[----:B------:R-:W-:Y:S04]  /*19880*/  STL [R1+0x1c24], R4 ;  /* 0x001c240401007387 */ /* 0x000fe80000100800 */
[----:B------:R0:W-:Y:S01]  /*19890*/  STL [R1+0x1c28], R5 ;  /* 0x001c280501007387 */ /* 0x0001e20000100800 */
[----:B------:R-:W-:-:S03]  /*198a0*/  FMUL R0, R6, UR10 ;  /* 0x0000000a06007c20 */ /* 0x000fc60008400000 */
[----:B------:R-:W2:Y:S04]  /*198b0*/  LDG.E.U16 R21, desc[UR8][R14.64] ;  /* 0x000000080e157981 */ /* 0x000ea8000c1e1500 */
[----:B0-----:R-:W2:Y:S04]  /*198c0*/  LDL.64 R4, [R1+0x778] ;  /* 0x0007780001047983 */ /* 0x001ea80000100a00 */
[----:B------:R-:W-:Y:S04]  /*198d0*/  STL [R1+0x1c20], R8 ;  /* 0x001c200801007387 */ /* 0x000fe80000100800 */
[----:B------:R-:W-:Y:S04]  /*198e0*/  STL [R1+0x1c2c], R6 ;  /* 0x001c2c0601007387 */ /* 0x000fe80000100800 */
[----:B------:R-:W-:Y:S04]  /*198f0*/  STL [R1+0x1c30], R7 ;  /* 0x001c300701007387 */ /* 0x000fe80000100800 */
[----:B------:R0:W-:Y:S04]  /*19900*/  STL [R1+0x1bf8], R10 ;  /* 0x001bf80a01007387 */ /* 0x0001e80000100800 */
[----:B0-----:R-:W3:Y:S01]  /*19910*/  LDG.E.U16 R10, desc[UR8][R16.64] ;  /* 0x00000008100a7981 */ /* 0x001ee2000c1e1500 */
[----:B------:R-:W-:-:S03]  /*19920*/  FMUL R2, R7, UR10 ;  /* 0x0000000a07027c20 */ /* 0x000fc60008400000 */
[----:B------:R-:W5:Y:S01]  /*19930*/  LDL.64 R6, [R1+0x768] ;  /* 0x0007680001067983 */ /* 0x000f620000100a00 */
[----:B------:R-:W-:-:S03]  /*19940*/  FMUL R20, R8, UR10 ;  /* 0x0000000a08147c20 */ /* 0x000fc60008400000 */
[----:B------:R0:W5:Y:S02]  /*19950*/  LDG.E.U16 R8, desc[UR8][R12.64] ;  /* 0x000000080c087981 */ /* 0x000164000c1e1500 */
[----:B0-----:R-:W-:Y:S01]  /*19960*/  FMUL R13, R11, UR10 ;  /* 0x0000000a0b0d7c20 */ /* 0x001fe20008400000 */
[----:B----4-:R-:W-:-:S04]  /*19970*/  IMAD.WIDE R16, R29, 0x2, R24 ;  /* 0x000000021d107825 */ /* 0x010fc800078e0218 */
[----:B--2---:R-:W-:Y:S02]  /*19980*/  IMAD.WIDE R14, R29, 0x2, R4 ;  /* 0x000000021d0e7825 */ /* 0x004fe400078e0204 */
[----:B------:R-:W2:Y:S04]  /*19990*/  LDL.LU R29, [R1+0x1c5c] ;  /* 0x001c5c00011d7983 */ /* 0x000ea80000300800 */
[----:B------:R-:W4:Y:S04]  /*199a0*/  LDL.64 R4, [R1+0x760] ;  /* 0x0007600001047983 */ /* 0x000f280000100a00 */
[----:B------:R-:W-:Y:S04]  /*199b0*/  STL [R1+0x1c14], R9 ;  /* 0x001c140901007387 */ /* 0x000fe80000100800 */
[----:B------:R0:W-:Y:S04]  /*199c0*/  STL [R1+0x1bfc], R11 ;  /* 0x001bfc0b01007387 */ /* 0x0001e80000100800 */
[----:B---3--:R1:W-:Y:S04]  /*199d0*/  STL [R1+0x4c], R10 ;  /* 0x00004c0a01007387 */ /* 0x0083e80000100800 */
[----:B0-----:R0:W3:Y:S01]  /*199e0*/  LDG.E.U16 R11, desc[UR8][R16.64] ;  /* 0x00000008100b7981 */ /* 0x0010e2000c1e1500 */
[----:B------:R-:W-:-:S02]  /*199f0*/  FMNMX3 R12, R18, R19, R20, !PT ;  /* 0x00000013120c7276 */ /* 0x000fc40007800014 */
[----:B------:R-:W-:Y:S01]  /*19a00*/  FMNMX3 R0, R0, R2, R3, !PT ;  /* 0x0000000200007276 */ /* 0x000fe20007800003 */
[----:B------:R-:W2:Y:S04]  /*19a10*/  LDL.64 R24, [R1+0x758] ;  /* 0x0007580001187983 */ /* 0x000ea80000100a00 */
[----:B-1----:R1:W2:Y:S04]  /*19a20*/  LDG.E.U16 R10, desc[UR8][R14.64] ;  /* 0x000000080e0a7981 */ /* 0x0022a8000c1e1500 */
[----:B------:R-:W2:Y:S01]  /*19a30*/  LDL R17, [R1+0x4b4] ;  /* 0x0004b40001117983 */ /* 0x000ea20000100800 */
[----:B------:R-:W-:Y:S01]  /*19a40*/  FMUL R2, R9, UR10 ;  /* 0x0000000a09027c20 */ /* 0x000fe20008400000 */
[----:B------:R-:W-:Y:S01]  /*19a50*/  FMUL R3, R22, UR10 ;  /* 0x0000000a16037c20 */ /* 0x000fe20008400000 */
[----:B------:R-:W-:Y:S01]  /*19a60*/  FMUL R18, R23, UR10 ;  /* 0x0000000a17127c20 */ /* 0x000fe20008400000 */
[----:B0-----:R-:W-:Y:S01]  /*19a70*/  FMUL R16, R27, UR10 ;  /* 0x0000000a1b107c20 */ /* 0x001fe20008400000 */
[----:B------:R-:W3:Y:S02]  /*19a80*/  LDL.64 R22, [R1+0x750] ;  /* 0x0007500001167983 */ /* 0x000ee40000100a00 */
[----:B------:R-:W-:-:S02]  /*19a90*/  FMNMX3 R2, R12, R2, R3, !PT ;  /* 0x000000020c027276 */ /* 0x000fc40007800003 */
[----:B------:R-:W-:Y:S01]  /*19aa0*/  FMNMX3 R0, R0, R13, R18, !PT ;  /* 0x0000000d00007276 */ /* 0x000fe20007800012 */
[----:B-1----:R-:W-:Y:S01]  /*19ab0*/  FMUL R14, R28, UR10 ;  /* 0x0000000a1c0e7c20 */ /* 0x002fe20008400000 */
[----:B-----5:R-:W-:Y:S01]  /*19ac0*/  FMUL R15, R26, UR10 ;  /* 0x0000000a1a0f7c20 */ /* 0x020fe20008400000 */
[----:B--2---:R-:W-:-:S05]  /*19ad0*/  IMAD.WIDE R12, R17, 0x2, R6 ;  /* 0x00000002110c7825 */ /* 0x004fca00078e0206 */
[----:B------:R0:W2:Y:S01]  /*19ae0*/  LDG.E.U16 R28, desc[UR8][R12.64] ;  /* 0x000000080c1c7981 */ /* 0x0000a2000c1e1500 */
[----:B------:R-:W-:-:S03]  /*19af0*/  FMUL R3, R29, UR10 ;  /* 0x0000000a1d037c20 */ /* 0x000fc60008400000 */
[----:B------:R1:W-:Y:S04]  /*19b00*/  STL [R1+0x54], R21 ;  /* 0x0000541501007387 */ /* 0x0003e80000100800 */
[----:B------:R-:W5:Y:S01]  /*19b10*/  LDL.64 R18, [R1+0x740] ;  /* 0x0007400001127983 */ /* 0x000f620000100a00 */
[----:B------:R-:W-:Y:S02]  /*19b20*/  FMNMX3 R16, R2, R15, R16, !PT ;  /* 0x0000000f02107276 */ /* 0x000fe40007800010 */
[----:B------:R-:W-:Y:S01]  /*19b30*/  FMNMX3 R0, R0, R3, R14, !PT ;  /* 0x0000000300007276 */ /* 0x000fe2000780000e */
[----:B----4-:R-:W-:-:S04]  /*19b40*/  IMAD.WIDE R2, R17, 0x2, R4 ;  /* 0x0000000211027825 */ /* 0x010fc800078e0204 */
[C---:B0-----:R-:W-:Y:S01]  /*19b50*/  IMAD.WIDE R12, R17.reuse, 0x2, R24 ;  /* 0x00000002110c7825 */ /* 0x041fe200078e0218 */
[----:B-1----:R-:W4:Y:S04]  /*19b60*/  LDL.64 R20, [R1+0x748] ;  /* 0x0007480001147983 */ /* 0x002f280000100a00 */
[----:B------:R0:W-:Y:S04]  /*19b70*/  STL [R1+0x48], R8 ;  /* 0x0000480801007387 */ /* 0x0001e80000100800 */
[----:B------:R-:W4:Y:S04]  /*19b80*/  LDG.E.U16 R27, desc[UR8][R2.64] ;  /* 0x00000008021b7981 */ /* 0x000f28000c1e1500 */
[----:B------:R5:W4:Y:S04]  /*19b90*/  LDG.E.U16 R26, desc[UR8][R12.64] ;  /* 0x000000080c1a7981 */ /* 0x000b28000c1e1500 */
[----:B0-----:R-:W4:Y:S04]  /*19ba0*/  LDL.64 R8, [R1+0x738] ;  /* 0x0007380001087983 */ /* 0x001f280000100a00 */
[----:B---3--:R-:W-:Y:S04]  /*19bb0*/  STL [R1+0x40], R11 ;  /* 0x0000400b01007387 */ /* 0x008fe80000100800 */
[----:B------:R0:W-:Y:S04]  /*19bc0*/  STL [R1+0x50], R10 ;  /* 0x0000500a01007387 */ /* 0x0001e80000100800 */
[----:B------:R-:W3:Y:S04]  /*19bd0*/  LDL.64 R6, [R1+0x720] ;  /* 0x0007200001067983 */ /* 0x000ee80000100a00 */
[----:B------:R-:W3:Y:S04]  /*19be0*/  LDL.64 R4, [R1+0x710] ;  /* 0x0007100001047983 */ /* 0x000ee80000100a00 */
[----:B0-----:R-:W3:Y:S04]  /*19bf0*/  LDL.64 R10, [R1+0x730] ;  /* 0x00073000010a7983 */ /* 0x001ee80000100a00 */
[----:B--2---:R0:W-:Y:S04]  /*19c00*/  STL [R1+0x44], R28 ;  /* 0x0000441c01007387 */ /* 0x0041e80000100800 */
[----:B------:R-:W2:Y:S01]  /*19c10*/  LDL.64 R24, [R1+0x700] ;  /* 0x0007000001187983 */ /* 0x000ea20000100a00 */
[----:B------:R-:W-:-:S04]  /*19c20*/  IMAD.WIDE R14, R17, 0x2, R22 ;  /* 0x00000002110e7825 */ /* 0x000fc800078e0216 */
[C---:B-----5:R-:W-:Y:S01]  /*19c30*/  IMAD.WIDE R12, R17.reuse, 0x2, R18 ;  /* 0x00000002110c7825 */ /* 0x060fe200078e0212 */
[----:B------:R-:W5:Y:S04]  /*19c40*/  LDL.64 R22, [R1+0x6f0] ;  /* 0x0006f00001167983 */ /* 0x000f680000100a00 */
[----:B------:R1:W5:Y:S01]  /*19c50*/  LDG.E.U16 R29, desc[UR8][R14.64] ;  /* 0x000000080e1d7981 */ /* 0x000362000c1e1500 */
[----:B----4-:R-:W-:-:S05]  /*19c60*/  IMAD.WIDE R2, R17, 0x2, R20 ;  /* 0x0000000211027825 */ /* 0x010fca00078e0214 */
[----:B0-----:R3:W4:Y:S01]  /*19c70*/  LDG.E.U16 R28, desc[UR8][R2.64] ;  /* 0x00000008021c7981 */ /* 0x001722000c1e1500 */
[----:B-1----:R-:W-:-:S03]  /*19c80*/  IMAD.WIDE R14, R17, 0x2, R8 ;  /* 0x00000002110e7825 */ /* 0x002fc600078e0208 */
[----:B------:R-:W4:Y:S04]  /*19c90*/  LDL.64 R8, [R1+0x6e0] ;  /* 0x0006e00001087983 */ /* 0x000f280000100a00 */
[----:B------:R0:W-:Y:S04]  /*19ca0*/  STL [R1+0x30], R27 ;  /* 0x0000301b01007387 */ /* 0x0001e80000100800 */
[----:B------:R1:W-:Y:S04]  /*19cb0*/  STL [R1+0x3c], R26 ;  /* 0x00003c1a01007387 */ /* 0x0003e80000100800 */
[----:B------:R-:W4:Y:S04]  /*19cc0*/  LDL.64 R20, [R1+0x6d0] ;  /* 0x0006d00001147983 */ /* 0x000f280000100a00 */
[----:B------:R-:W4:Y:S01]  /*19cd0*/  LDL.64 R18, [R1+0x6c0] ;  /* 0x0006c00001127983 */ /* 0x000f220000100a00 */
[----:B---3--:R-:W-:-:S03]  /*19ce0*/  IMAD.WIDE R2, R17, 0x2, R10 ;  /* 0x0000000211027825 */ /* 0x008fc600078e020a */
[----:B0-----:R0:W3:Y:S04]  /*19cf0*/  LDG.E.U16 R27, desc[UR8][R12.64] ;  /* 0x000000080c1b7981 */ /* 0x0010e8000c1e1500 */
[----:B-1----:R1:W3:Y:S04]  /*19d00*/  LDG.E.U16 R26, desc[UR8][R14.64] ;  /* 0x000000080e1a7981 */ /* 0x0022e8000c1e1500 */
[----:B------:R-:W3:Y:S01]  /*19d10*/  LDL.64 R10, [R1+0x6b0] ;  /* 0x0006b000010a7983 */ /* 0x000ee20000100a00 */
[----:B0-----:R-:W-:-:S04]  /*19d20*/  IMAD.WIDE R12, R17, 0x2, R6 ;  /* 0x00000002110c7825 */ /* 0x001fc800078e0206 */
[C---:B-1----:R-:W-:Y:S01]  /*19d30*/  IMAD.WIDE R14, R17.reuse, 0x2, R4 ;  /* 0x00000002110e7825 */ /* 0x042fe200078e0204 */
[----:B------:R2:W3:Y:S04]  /*19d40*/  LDG.E.U16 R7, desc[UR8][R2.64] ;  /* 0x0000000802077981 */ /* 0x0004e8000c1e1500 */
[----:B------:R5:W3:Y:S04]  /*19d50*/  LDG.E.U16 R6, desc[UR8][R12.64] ;  /* 0x000000080c067981 */ /* 0x000ae8000c1e1500 */
[----:B------:R4:W3:Y:S01]  /*19d60*/  LDG.E.U16 R5, desc[UR8][R14.64] ;  /* 0x000000080e057981 */ /* 0x0008e2000c1e1500 */
[----:B--2---:R-:W-:-:S05]  /*19d70*/  IMAD.WIDE R2, R17, 0x2, R24 ;  /* 0x0000000211027825 */ /* 0x004fca00078e0218 */
[----:B------:R-:W2:Y:S01]  /*19d80*/  LDG.E.U16 R4, desc[UR8][R2.64] ;  /* 0x0000000802047981 */ /* 0x000ea2000c1e1500 */
[----:B-----5:R-:W-:-:S04]  /*19d90*/  IMAD.WIDE R12, R17, 0x2, R22 ;  /* 0x00000002110c7825 */ /* 0x020fc800078e0216 */
[C---:B----4-:R-:W-:Y:S02]  /*19da0*/  IMAD.WIDE R14, R17.reuse, 0x2, R8 ;  /* 0x00000002110e7825 */ /* 0x050fe400078e0208 */
[----:B------:R0:W4:Y:S04]  /*19db0*/  LDG.E.U16 R8, desc[UR8][R12.64] ;  /* 0x000000080c087981 */ /* 0x000128000c1e1500 */
[----:B---3--:R-:W-:Y:S04]  /*19dc0*/  STL [R1+0x1c34], R7 ;  /* 0x001c340701007387 */ /* 0x008fe80000100800 */
[----:B------:R1:W-:Y:S04]  /*19dd0*/  STL [R1+0x1c38], R6 ;  /* 0x001c380601007387 */ /* 0x0003e80000100800 */
[----:B------:R-:W-:Y:S04]  /*19de0*/  STL [R1+0x1c3c], R5 ;  /* 0x001c3c0501007387 */ /* 0x000fe80000100800 */
[----:B------:R-:W3:Y:S04]  /*19df0*/  LDL.64 R24, [R1+0x6a0] ;  /* 0x0006a00001187983 */ /* 0x000ee80000100a00 */
[----:B------:R-:W5:Y:S04]  /*19e00*/  LDL.64 R22, [R1+0x690] ;  /* 0x0006900001167983 */ /* 0x000f680000100a00 */
[----:B-1----:R-:W3:Y:S04]  /*19e10*/  LDL.64 R6, [R1+0x680] ;  /* 0x0006800001067983 */ /* 0x002ee80000100a00 */
[----:B--2---:R-:W-:Y:S04]  /*19e20*/  STL [R1+0x1c40], R4 ;  /* 0x001c400401007387 */ /* 0x004fe80000100800 */
[----:B------:R1:W-:Y:S04]  /*19e30*/  STL [R1+0x2c], R29 ;  /* 0x00002c1d01007387 */ /* 0x0003e80000100800 */
[----:B-1----:R1:W2:Y:S01]  /*19e40*/  LDG.E.U16 R29, desc[UR8][R14.64] ;  /* 0x000000080e1d7981 */ /* 0x0022a2000c1e1500 */
[----:B------:R-:W-:-:S04]  /*19e50*/  IMAD.WIDE R2, R17, 0x2, R20 ;  /* 0x0000000211027825 */ /* 0x000fc800078e0214 */
[C---:B0-----:R-:W-:Y:S01]  /*19e60*/  IMAD.WIDE R12, R17.reuse, 0x2, R18 ;  /* 0x00000002110c7825 */ /* 0x041fe200078e0212 */
[----:B------:R-:W3:Y:S04]  /*19e70*/  LDG.E.U16 R9, desc[UR8][R2.64] ;  /* 0x0000000802097981 */ /* 0x000ee8000c1e1500 */
[----:B----4-:R-:W-:Y:S01]  /*19e80*/  STL [R1+0x1c44], R8 ;  /* 0x001c440801007387 */ /* 0x010fe20000100800 */
[----:B-1----:R-:W-:-:S03]  /*19e90*/  IMAD.WIDE R14, R17, 0x2, R10 ;  /* 0x00000002110e7825 */ /* 0x002fc600078e020a */
[----:B--2---:R-:W-:Y:S04]  /*19ea0*/  STL [R1+0x1c48], R29 ;  /* 0x001c481d01007387 */ /* 0x004fe80000100800 */
[----:B------:R0:W-:Y:S04]  /*19eb0*/  STL [R1+0x38], R28 ;  /* 0x0000381c01007387 */ /* 0x0001e80000100800 */
[----:B------:R-:W2:Y:S04]  /*19ec0*/  LDL.64 R20, [R1+0x728] ;  /* 0x0007280001147983 */ /* 0x000ea80000100a00 */
[----:B------:R-:W4:Y:S04]  /*19ed0*/  LDL.64 R18, [R1+0x718] ;  /* 0x0007180001127983 */ /* 0x000f280000100a00 */
[----:B------:R1:W-:Y:S04]  /*19ee0*/  STL [R1+0x28], R27 ;  /* 0x0000281b01007387 */ /* 0x0003e80000100800 */
[----:B------:R-:W4:Y:S04]  /*19ef0*/  LDL.64 R10, [R1+0x708] ;  /* 0x00070800010a7983 */ /* 0x000f280000100a00 */
[----:B0-----:R5:W4:Y:S04]  /*19f00*/  LDG.E.U16 R28, desc[UR8][R12.64] ;  /* 0x000000080c1c7981 */ /* 0x001b28000c1e1500 */
[----:B------:R-:W-:Y:S04]  /*19f10*/  STL [R1+0x34], R26 ;  /* 0x0000341a01007387 */ /* 0x000fe80000100800 */
[----:B---3--:R0:W-:Y:S01]  /*19f20*/  STL [R1+0x1c4c], R9 ;  /* 0x001c4c0901007387 */ /* 0x0081e20000100800 */
[----:B------:R-:W-:-:S04]  /*19f30*/  IMAD.WIDE R2, R17, 0x2, R24 ;  /* 0x0000000211027825 */ /* 0x000fc800078e0218 */
[C---:B-----5:R-:W-:Y:S02]  /*19f40*/  IMAD.WIDE R12, R17.reuse, 0x2, R22 ;  /* 0x00000002110c7825 */ /* 0x060fe400078e0216 */
[----:B------:R2:W3:Y:S04]  /*19f50*/  LDG.E.U16 R22, desc[UR8][R2.64] ;  /* 0x0000000802167981 */ /* 0x0004e8000c1e1500 */
[----:B-1----:R4:W5:Y:S01]  /*19f60*/  LDG.E.U16 R27, desc[UR8][R12.64] ;  /* 0x000000080c1b7981 */ /* 0x002962000c1e1500 */
[----:B--2---:R-:W-:-:S04]  /*19f70*/  IMAD.WIDE R2, R17, 0x2, R20 ;  /* 0x0000000211027825 */ /* 0x004fc800078e0214 */
[C---:B----4-:R-:W-:Y:S01]  /*19f80*/  IMAD.WIDE R12, R17.reuse, 0x2, R18 ;  /* 0x00000002110c7825 */ /* 0x050fe200078e0212 */
[----:B------:R1:W-:Y:S04]  /*19f90*/  STL [R1+0x1c50], R28 ;  /* 0x001c501c01007387 */ /* 0x0003e80000100800 */
[----:B0-----:R-:W2:Y:S04]  /*19fa0*/  LDL.64 R8, [R1+0x6f8] ;  /* 0x0006f80001087983 */ /* 0x001ea80000100a00 */
[----:B------:R-:W4:Y:S04]  /*19fb0*/  LDL.64 R4, [R1+0x6d8] ;  /* 0x0006d80001047983 */ /* 0x000f280000100a00 */
[----:B-1----:R0:W3:Y:S02]  /*19fc0*/  LDG.E.U16 R28, desc[UR8][R14.64] ;  /* 0x000000080e1c7981 */ /* 0x0020e4000c1e1500 */
[----:B0-----:R-:W-:-:S02]  /*19fd0*/  IMAD.WIDE R14, R17, 0x2, R6 ;  /* 0x00000002110e7825 */ /* 0x001fc400078e0206 */
[----:B------:R-:W3:Y:S04]  /*19fe0*/  LDL.64 R6, [R1+0x6e8] ;  /* 0x0006e80001067983 */ /* 0x000ee80000100a00 */
[----:B------:R0:W3:Y:S02]  /*19ff0*/  LDG.E.U16 R24, desc[UR8][R14.64] ;  /* 0x000000080e187981 */ /* 0x0000e4000c1e1500 */
[C---:B0-----:R-:W-:Y:S02]  /*1a000*/  IMAD.WIDE R14, R17.reuse, 0x2, R10 ;  /* 0x00000002110e7825 */ /* 0x041fe400078e020a */
[----:B------:R2:W3:Y:S04]  /*1a010*/  LDG.E.U16 R11, desc[UR8][R2.64] ;  /* 0x00000008020b7981 */ /* 0x0004e8000c1e1500 */
[----:B------:R-:W3:Y:S04]  /*1a020*/  LDG.E.U16 R10, desc[UR8][R12.64] ;  /* 0x000000080c0a7981 */ /* 0x000ee8000c1e1500 */
[----:B------:R4:W3:Y:S04]  /*1a030*/  LDG.E.U16 R26, desc[UR8][R14.64] ;  /* 0x000000080e1a7981 */ /* 0x0008e8000c1e1500 */
[----:B-----5:R-:W-:Y:S01]  /*1a040*/  STL [R1+0x1c54], R27 ;  /* 0x001c541b01007387 */ /* 0x020fe20000100800 */
[----:B--2---:R-:W-:-:S04]  /*1a050*/  IMAD.WIDE R2, R17, 0x2, R8 ;  /* 0x0000000211027825 */ /* 0x004fc800078e0208 */
[C---:B----4-:R-:W-:Y:S01]  /*1a060*/  IMAD.WIDE R14, R17.reuse, 0x2, R4 ;  /* 0x00000002110e7825 */ /* 0x050fe200078e0204 */
[----:B------:R-:W2:Y:S04]  /*1a070*/  LDG.E.U16 R25, desc[UR8][R2.64] ;  /* 0x0000000802197981 */ /* 0x000ea8000c1e1500 */
[----:B---3--:R-:W-:Y:S04]  /*1a080*/  STL [R1+0x1c58], R24 ;  /* 0x001c581801007387 */ /* 0x008fe80000100800 */
[----:B------:R-:W-:Y:S04]  /*1a090*/  STL [R1+0x1c00], R11 ;  /* 0x001c000b01007387 */ /* 0x000fe80000100800 */
[----:B------:R0:W-:Y:S04]  /*1a0a0*/  STL [R1+0x1c04], R10 ;  /* 0x001c040a01007387 */ /* 0x0001e80000100800 */
[----:B------:R1:W-:Y:S04]  /*1a0b0*/  STL [R1+0x1c08], R26 ;  /* 0x001c081a01007387 */ /* 0x0003e80000100800 */
[----:B------:R-:W3:Y:S04]  /*1a0c0*/  LDL.64 R20, [R1+0x6b8] ;  /* 0x0006b80001147983 */ /* 0x000ee80000100a00 */
[----:B------:R-:W4:Y:S04]  /*1a0d0*/  LDL.64 R18, [R1+0x6a8] ;  /* 0x0006a80001127983 */ /* 0x000f280000100a00 */
[----:B------:R-:W5:Y:S04]  /*1a0e0*/  LDL.64 R4, [R1+0x688] ;  /* 0x0006880001047983 */ /* 0x000f680000100a00 */
[----:B------:R-:W4:Y:S04]  /*1a0f0*/  LDL R9, [R1+0x3b4] ;  /* 0x0003b40001097983 */ /* 0x000f280000100800 */
[----:B------:R-:W4:Y:S04]  /*1a100*/  LDL R29, [R1+0x3d0] ;  /* 0x0003d000011d7983 */ /* 0x000f280000100800 */
[----:B0-----:R-:W4:Y:S04]  /*1a110*/  LDL.64 R10, [R1+0x678] ;  /* 0x00067800010a7983 */ /* 0x001f280000100a00 */
[----:B-1----:R-:W4:Y:S04]  /*1a120*/  LDL.64 R26, [R1+0x698] ;  /* 0x00069800011a7983 */ /* 0x002f280000100a00 */
[----:B------:R-:W-:Y:S04]  /*1a130*/  STL [R1+0x8], R28 ;  /* 0x0000081c01007387 */ /* 0x000fe80000100800 */
[----:B------:R-:W4:Y:S01]  /*1a140*/  LDL.64 R2, [R1+0x6c8] ;  /* 0x0006c80001027983 */ /* 0x000f220000100a00 */
[----:B------:R-:W-:-:S03]  /*1a150*/  IMAD.WIDE R12, R17, 0x2, R6 ;  /* 0x00000002110c7825 */ /* 0x000fc600078e0206 */
[----:B------:R-:W5:Y:S04]  /*1a160*/  LDL R7, [R1+0x3bc] ;  /* 0x0003bc0001077983 */ /* 0x000f680000100800 */
[----:B------:R3:W5:Y:S04]  /*1a170*/  LDG.E.U16 R23, desc[UR8][R12.64] ;  /* 0x000000080c177981 */ /* 0x000768000c1e1500 */
[----:B--2---:R-:W-:Y:S04]  /*1a180*/  STL [R1+0x1c0c], R25 ;  /* 0x001c0c1901007387 */ /* 0x004fe80000100800 */
[----:B------:R0:W-:Y:S04]  /*1a190*/  STL [R1+0x4], R22 ;  /* 0x0000041601007387 */ /* 0x0001e80000100800 */
[----:B0-----:R0:W2:Y:S01]  /*1a1a0*/  LDG.E.U16 R22, desc[UR8][R14.64] ;  /* 0x000000080e167981 */ /* 0x0010a2000c1e1500 */
[----:B---3--:R-:W-:-:S04]  /*1a1b0*/  IMAD.WIDE R12, R17, 0x2, R20 ;  /* 0x00000002110c7825 */ /* 0x008fc800078e0214 */
[----:B----4-:R-:W-:-:S04]  /*1a1c0*/  IMAD.WIDE R2, R17, 0x2, R2 ;  /* 0x0000000211027825 */ /* 0x010fc800078e0202 */
[C---:B0-----:R-:W-:Y:S01]  /*1a1d0*/  IMAD.WIDE R14, R17.reuse, 0x2, R18 ;  /* 0x00000002110e7825 */ /* 0x041fe200078e0212 */
[----:B------:R0:W3:Y:S04]  /*1a1e0*/  LDG.E.U16 R20, desc[UR8][R12.64] ;  /* 0x000000080c147981 */ /* 0x0000e8000c1e1500 */
[----:B------:R1:W4:Y:S04]  /*1a1f0*/  LDG.E.U16 R21, desc[UR8][R2.64] ;  /* 0x0000000802157981 */ /* 0x000328000c1e1500 */
[----:B-----5:R-:W-:Y:S04]  /*1a200*/  STL [R1+0x1c10], R23 ;  /* 0x001c101701007387 */ /* 0x020fe80000100800 */
[----:B------:R5:W3:Y:S01]  /*1a210*/  LDG.E.U16 R19, desc[UR8][R14.64] ;  /* 0x000000080e137981 */ /* 0x000ae2000c1e1500 */
[----:B0-----:R-:W-:-:S04]  /*1a220*/  IMAD.WIDE R12, R17, 0x2, R4 ;  /* 0x00000002110c7825 */ /* 0x001fc800078e0204 */
[----:B-1----:R-:W-:-:S04]  /*1a230*/  IMAD.WIDE R2, R17, 0x2, R26 ;  /* 0x0000000211027825 */ /* 0x002fc800078e021a */
[----:B-----5:R-:W-:Y:S02]  /*1a240*/  IMAD.WIDE R14, R17, 0x2, R10 ;  /* 0x00000002110e7825 */ /* 0x020fe400078e020a */
[----:B------:R-:W5:Y:S04]  /*1a250*/  LDG.E.U16 R17, desc[UR8][R12.64] ;  /* 0x000000080c117981 */ /* 0x000f68000c1e1500 */
[----:B------:R-:W3:Y:S04]  /*1a260*/  LDG.E.U16 R15, desc[UR8][R14.64] ;  /* 0x000000080e0f7981 */ /* 0x000ee8000c1e1500 */
[----:B------:R0:W3:Y:S01]  /*1a270*/  LDG.E.U16 R18, desc[UR8][R2.64] ;  /* 0x0000000802127981 */ /* 0x0000e2000c1e1500 */
[----:B------:R-:W-:Y:S06]  /*1a280*/  BAR.SYNC.DEFER_BLOCKING 0x0 ;  /* 0x0000000000007b1d */ /* 0x000fec0000010000 */
[----:B--2---:R1:W-:Y:S04]  /*1a290*/  STL [R1+0x1c18], R22 ;  /* 0x001c181601007387 */ /* 0x0043e80000100800 */
[----:B----4-:R2:W-:Y:S04]  /*1a2a0*/  STL [R1+0x1c1c], R21 ;  /* 0x001c1c1501007387 */ /* 0x0105e80000100800 */
[----:B------:R-:W4:Y:S04]  /*1a2b0*/  LDL R12, [R1+0x3d8] ;  /* 0x0003d800010c7983 */ /* 0x000f280000100800 */
[----:B------:R-:W3:Y:S04]  /*1a2c0*/  LDL R13, [R1+0x3e0] ;  /* 0x0003e000010d7983 */ /* 0x000ee80000100800 */
[----:B------:R-:W3:Y:S04]  /*1a2d0*/  LDL R14, [R1+0x3d4] ;  /* 0x0003d400010e7983 */ /* 0x000ee80000100800 */
[----:B-1----:R-:W5:Y:S04]  /*1a2e0*/  LDL R22, [R1+0x3e8] ;  /* 0x0003e80001167983 */ /* 0x002f680000100800 */
[----:B------:R-:W5:Y:S04]  /*1a2f0*/  LDL R8, [R1+0x3e4] ;  /* 0x0003e40001087983 */ /* 0x000f680000100800 */
[----:B------:R-:W5:Y:S04]  /*1a300*/  LDL R4, [R1+0x450] ;  /* 0x0004500001047983 */ /* 0x000f680000100800 */
[----:B------:R-:W5:Y:S04]  /*1a310*/  LDL R5, [R1+0x3ec] ;  /* 0x0003ec0001057983 */ /* 0x000f680000100800 */
[----:B--2---:R-:W2:Y:S04]  /*1a320*/  LDL R21, [R1+0x3dc] ;  /* 0x0003dc0001157983 */ /* 0x004ea80000100800 */
[----:B------:R-:W5:Y:S04]  /*1a330*/  LDL R23, [R1+0x458] ;  /* 0x0004580001177983 */ /* 0x000f680000100800 */
[----:B------:R-:W5:Y:S04]  /*1a340*/  LDL R25, [R1+0x454] ;  /* 0x0004540001197983 */ /* 0x000f680000100800 */
[----:B------:R-:W5:Y:S01]  /*1a350*/  LDL R26, [R1+0x440] ;  /* 0x00044000011a7983 */ /* 0x000f620000100800 */
[----:B0-----:R-:W-:Y:S01]  /*1a360*/  FMUL R2, R9, UR10 ;  /* 0x0000000a09027c20 */ /* 0x001fe20008400000 */
[----:B------:R-:W-:-:S02]  /*1a370*/  FMUL R3, R29, UR10 ;  /* 0x0000000a1d037c20 */ /* 0x000fc40008400000 */
[----:B------:R-:W5:Y:S04]  /*1a380*/  LDL R6, [R1+0x45c] ;  /* 0x00045c0001067983 */ /* 0x000f680000100800 */
[----:B------:R-:W5:Y:S04]  /*1a390*/  LDL R10, [R1+0x448] ;  /* 0x00044800010a7983 */ /* 0x000f680000100800 */
[----:B------:R-:W5:Y:S04]  /*1a3a0*/  LDL R11, [R1+0x444] ;  /* 0x00044400010b7983 */ /* 0x000f680000100800 */
[----:B------:R-:W5:Y:S01]  /*1a3b0*/  LDL R24, [R1+0x460] ;  /* 0x0004600001187983 */ /* 0x000f620000100800 */
[----:B------:R-:W-:Y:S01]  /*1a3c0*/  FMNMX3 R2, R16, R2, R3, !PT ;  /* 0x0000000210027276 */ /* 0x000fe20007800003 */
[----:B------:R-:W-:-:S02]  /*1a3d0*/  FMUL R3, R7, UR10 ;  /* 0x0000000a07037c20 */ /* 0x000fc40008400000 */
[----:B------:R-:W5:Y:S04]  /*1a3e0*/  LDL R27, [R1+0x468] ;  /* 0x00046800011b7983 */ /* 0x000f680000100800 */
[----:B------:R-:W5:Y:S04]  /*1a3f0*/  LDL R7, [R1+0x44c] ;  /* 0x00044c0001077983 */ /* 0x000f680000100800 */
[----:B------:R-:W5:Y:S04]  /*1a400*/  LDL R28, [R1+0x464] ;  /* 0x00046400011c7983 */ /* 0x000f680000100800 */
[----:B------:R-:W5:Y:S04]  /*1a410*/  LDL R9, [R1+0x480] ;  /* 0x0004800001097983 */ /* 0x000f680000100800 */
[----:B------:R-:W5:Y:S04]  /*1a420*/  LDL R29, [R1+0x46c] ;  /* 0x00046c00011d7983 */ /* 0x000f680000100800 */
[----:B------:R-:W5:Y:S01]  /*1a430*/  LDL R16, [R1+0x4c0] ;  /* 0x0004c00001107983 */ /* 0x000f620000100800 */
[----:B----4-:R-:W-:-:S05]  /*1a440*/  FMUL R12, R12, UR10 ;  /* 0x0000000a0c0c7c20 */ /* 0x010fca0008400000 */
[----:B------:R-:W-:Y:S01]  /*1a450*/  FMNMX3 R0, R0, R3, R12, !PT ;  /* 0x0000000300007276 */ /* 0x000fe2000780000c */
[----:B---3--:R-:W-:Y:S01]  /*1a460*/  FMUL R3, R14, UR10 ;  /* 0x0000000a0e037c20 */ /* 0x008fe20008400000 */
[----:B------:R-:W-:Y:S01]  /*1a470*/  FMUL R12, R13, UR10 ;  /* 0x0000000a0d0c7c20 */ /* 0x000fe20008400000 */
[----:B------:R-:W3:Y:S04]  /*1a480*/  LDL R14, [R1+0x4c8] ;  /* 0x0004c800010e7983 */ /* 0x000ee80000100800 */
[----:B------:R-:W4:Y:S01]  /*1a490*/  LDL R13, [R1+0x4c4] ;  /* 0x0004c400010d7983 */ /* 0x000f220000100800 */
[----:B------:R-:W-:Y:S01]  /*1a4a0*/  FMNMX3 R2, R2, R3, R12, !PT ;  /* 0x0000000302027276 */ /* 0x000fe2000780000c */
[----:B--2---:R-:W-:Y:S01]  /*1a4b0*/  FMUL R3, R21, UR10 ;  /* 0x0000000a15037c20 */ /* 0x004fe20008400000 */
[----:B-----5:R-:W-:Y:S01]  /*1a4c0*/  FMUL R12, R22, UR10 ;  /* 0x0000000a160c7c20 */ /* 0x020fe20008400000 */
[----:B------:R-:W2:Y:S04]  /*1a4d0*/  LDL R21, [R1+0x4f0] ;  /* 0x0004f00001157983 */ /* 0x000ea80000100800 */
[----:B------:R-:W5:Y:S01]  /*1a4e0*/  LDL R22, [R1+0x4cc] ;  /* 0x0004cc0001167983 */ /* 0x000f620000100800 */
[----:B------:R-:W-:Y:S01]  /*1a4f0*/  FMNMX3 R0, R0, R3, R12, !PT ;  /* 0x0000000300007276 */ /* 0x000fe2000780000c */
[----:B------:R-:W-:Y:S01]  /*1a500*/  FMUL R3, R8, UR10 ;  /* 0x0000000a08037c20 */ /* 0x000fe20008400000 */
[----:B------:R-:W-:Y:S01]  /*1a510*/  FMUL R12, R4, UR10 ;  /* 0x0000000a040c7c20 */ /* 0x000fe20008400000 */
[----:B------:R-:W2:Y:S04]  /*1a520*/  LDL R8, [R1+0x488] ;  /* 0x0004880001087983 */ /* 0x000ea80000100800 */
[----:B------:R-:W3:Y:S01]  /*1a530*/  LDL R4, [R1+0x484] ;  /* 0x0004840001047983 */ /* 0x000ee20000100800 */
[----:B------:R-:W-:Y:S01]  /*1a540*/  FMNMX3 R2, R2, R3, R12, !PT ;  /* 0x0000000302027276 */ /* 0x000fe2000780000c */
[----:B------:R-:W-:-:S02]  /*1a550*/  FMUL R3, R5, UR10 ;  /* 0x0000000a05037c20 */ /* 0x000fc40008400000 */
[----:B------:R-:W4:Y:S01]  /*1a560*/  LDL R5, [R1+0x4d0] ;  /* 0x0004d00001057983 */ /* 0x000f220000100800 */
[----:B------:R-:W-:-:S03]  /*1a570*/  FMUL R12, R23, UR10 ;  /* 0x0000000a170c7c20 */ /* 0x000fc60008400000 */
[----:B------:R-:W5:Y:S02]  /*1a580*/  LDL R23, [R1+0x4f8] ;  /* 0x0004f80001177983 */ /* 0x000f640000100800 */
[----:B------:R-:W-:Y:S01]  /*1a590*/  FMNMX3 R0, R0, R3, R12, !PT ;  /* 0x0000000300007276 */ /* 0x000fe2000780000c */
[----:B------:R-:W-:Y:S01]  /*1a5a0*/  FMUL R3, R25, UR10 ;  /* 0x0000000a19037c20 */ /* 0x000fe20008400000 */
[----:B------:R-:W-:Y:S01]  /*1a5b0*/  FMUL R12, R26, UR10 ;  /* 0x0000000a1a0c7c20 */ /* 0x000fe20008400000 */
[----:B------:R-:W5:Y:S04]  /*1a5c0*/  LDL R25, [R1+0x4f4] ;  /* 0x0004f40001197983 */ /* 0x000f680000100800 */
[----:B------:R-:W5:Y:S01]  /*1a5d0*/  LDL R26, [R1+0x4e0] ;  /* 0x0004e000011a7983 */ /* 0x000f620000100800 */
        /* <DEDUP_REMOVED lines=21> */
[----:B------:R-:W-:-:S02]  /*1a730*/  FMUL R3, R29, UR10 ;  /* 0x0000000a1d037c20 */ /* 0x000fc40008400000 */
[----:B------:R-:W5:Y:S01]  /*1a740*/  LDL R29, [R1+0x514] ;  /* 0x00051400011d7983 */ /* 0x000f620000100800 */
[----:B--2---:R-:W-:-:S03]  /*1a750*/  FMUL R12, R8, UR10 ;  /* 0x0000000a080c7c20 */ /* 0x004fc60008400000 */
[----:B------:R-:W2:Y:S02]  /*1a760*/  LDL R8, [R1+0x500] ;  /* 0x0005000001087983 */ /* 0x000ea40000100800 */
[----:B------:R-:W-:Y:S01]  /*1a770*/  FMNMX3 R0, R0, R3, R12, !PT ;  /* 0x0000000300007276 */ /* 0x000fe2000780000c */
[----:B---3--:R-:W-:Y:S01]  /*1a780*/  FMUL R3, R4, UR10 ;  /* 0x0000000a04037c20 */ /* 0x008fe20008400000 */
[----:B----4-:R-:W-:Y:S01]  /*1a790*/  FMUL R12, R5, UR10 ;  /* 0x0000000a050c7c20 */ /* 0x010fe20008400000 */
[----:B------:R-:W3:Y:S04]  /*1a7a0*/  LDL R4, [R1+0x51c] ;  /* 0x00051c0001047983 */ /* 0x000ee80000100800 */
[----:B------:R-:W4:Y:S01]  /*1a7b0*/  LDL R5, [R1+0x508] ;  /* 0x0005080001057983 */ /* 0x000f220000100800 */
[----:B------:R-:W-:-:S03]  /*1a7c0*/  FMNMX3 R2, R2, R3, R12, !PT ;  /* 0x0000000302027276 */ /* 0x000fc6000780000c */
[----:B------:R-:W2:Y:S01]  /*1a7d0*/  LDL R12, [R1+0x4d8] ;  /* 0x0004d800010c7983 */ /* 0x000ea20000100800 */
[----:B-----5:R-:W-:-:S03]  /*1a7e0*/  FMUL R3, R6, UR10 ;  /* 0x0000000a06037c20 */ /* 0x020fc60008400000 */
[----:B------:R-:W5:Y:S01]  /*1a7f0*/  LDL R6, [R1+0x504] ;  /* 0x0005040001067983 */ /* 0x000f620000100800 */
[----:B--2---:R-:W-:-:S05]  /*1a800*/  FMUL R12, R12, UR10 ;  /* 0x0000000a0c0c7c20 */ /* 0x004fca0008400000 */
[----:B------:R-:W-:Y:S02]  /*1a810*/  FMNMX3 R0, R0, R3, R12, !PT ;  /* 0x0000000300007276 */ /* 0x000fe4000780000c */
[----:B------:R-:W2:Y:S02]  /*1a820*/  LDL R12, [R1+0x4d4] ;  /* 0x0004d400010c7983 */ /* 0x000ea40000100800 */
[----:B--2---:R-:W-:Y:S01]  /*1a830*/  FMUL R3, R12, UR10 ;  /* 0x0000000a0c037c20 */ /* 0x004fe20008400000 */
[----:B------:R-:W-:-:S05]  /*1a840*/  FMUL R12, R16, UR10 ;  /* 0x0000000a100c7c20 */ /* 0x000fca0008400000 */
[----:B------:R-:W-:Y:S01]  /*1a850*/  FMNMX3 R2, R2, R3, R12, !PT ;  /* 0x0000000302027276 */ /* 0x000fe2000780000c */
[----:B------:R-:W-:Y:S02]  /*1a860*/  FMUL R3, R7, UR10 ;  /* 0x0000000a07037c20 */ /* 0x000fe40008400000 */
[----:B------:R-:W2:Y:S01]  /*1a870*/  LDL R7, [R1+0x50c] ;  /* 0x00050c0001077983 */ /* 0x000ea20000100800 */
[----:B------:R-:W-:-:S05]  /*1a880*/  FMUL R12, R14, UR10 ;  /* 0x0000000a0e0c7c20 */ /* 0x000fca0008400000 */
[----:B------:R-:W-:Y:S01]  /*1a890*/  FMNMX3 R0, R0, R3, R12, !PT ;  /* 0x0000000300007276 */ /* 0x000fe2000780000c */
[----:B------:R-:W-:Y:S01]  /*1a8a0*/  FMUL R3, R13, UR10 ;  /* 0x0000000a0d037c20 */ /* 0x000fe20008400000 */
        /* <DEDUP_REMOVED lines=12> */
[----:B------:R-:W-:Y:S01]  /*1a970*/  FMUL R12, R27, UR10 ;  /* 0x0000000a1b0c7c20 */ /* 0x000fe20008400000 */
[----:B------:R-:W2:Y:S04]  /*1a980*/  LDL.LU R24, [R1+0xc0] ;  /* 0x0000c00001187983 */ /* 0x000ea80000300800 */
[----:B------:R-:W2:Y:S01]  /*1a990*/  LDL.LU R27, [R1+0xb4] ;  /* 0x0000b400011b7983 */ /* 0x000ea20000300800 */
[----:B------:R-:W-:Y:S01]  /*1a9a0*/  FMNMX3 R2, R2, R3, R12, !PT ;  /* 0x0000000302027276 */ /* 0x000fe2000780000c */
[----:B------:R-:W-:Y:S01]  /*1a9b0*/  FMUL R3, R28, UR10 ;  /* 0x0000000a1c037c20 */ /* 0x000fe20008400000 */
[----:B------:R-:W-:Y:S01]  /*1a9c0*/  FMUL R12, R9, UR10 ;  /* 0x0000000a090c7c20 */ /* 0x000fe20008400000 */
[----:B------:R-:W2:Y:S04]  /*1a9d0*/  LDL.LU R28, [R1+0xac] ;  /* 0x0000ac00011c7983 */ /* 0x000ea80000300800 */
[----:B------:R-:W2:Y:S01]  /*1a9e0*/  LDL.LU R9, [R1+0xa4] ;  /* 0x0000a40001097983 */ /* 0x000ea20000300800 */
[----:B------:R-:W-:Y:S01]  /*1a9f0*/  FMNMX3 R0, R0, R3, R12, !PT ;  /* 0x0000000300007276 */ /* 0x000fe2000780000c */
[----:B------:R-:W-:-:S02]  /*1aa00*/  FMUL R3, R29, UR10 ;  /* 0x0000000a1d037c20 */ /* 0x000fc40008400000 */
[----:B------:R-:W2:Y:S01]  /*1aa10*/  LDL.LU R29, [R1+0x9c] ;  /* 0x00009c00011d7983 */ /* 0x000ea20000300800 */
[----:B------:R-:W-:-:S03]  /*1aa20*/  FMUL R12, R8, UR10 ;  /* 0x0000000a080c7c20 */ /* 0x000fc60008400000 */
[----:B------:R-:W2:Y:S02]  /*1aa30*/  LDL.LU R8, [R1+0x94] ;  /* 0x0000940001087983 */ /* 0x000ea40000300800 */
[----:B------:R-:W-:Y:S01]  /*1aa40*/  FMNMX3 R2, R2, R3, R12, !PT ;  /* 0x0000000302027276 */ /* 0x000fe2000780000c */
[----:B---3--:R-:W-:Y:S01]  /*1aa50*/  FMUL R3, R4, UR10 ;  /* 0x0000000a04037c20 */ /* 0x008fe20008400000 */
[----:B----4-:R-:W-:Y:S01]  /*1aa60*/  FMUL R12, R5, UR10 ;  /* 0x0000000a050c7c20 */ /* 0x010fe20008400000 */
[----:B------:R-:W3:Y:S04]  /*1aa70*/  LDL.LU R4, [R1+0x80] ;  /* 0x0000800001047983 */ /* 0x000ee80000300800 */
[----:B------:R-:W4:Y:S04]  /*1aa80*/  LDL.LU R10, [R1+0x74] ;  /* 0x00007400010a7983 */ /* 0x000f280000300800 */
[----:B------:R-:W3:Y:S01]  /*1aa90*/  LDL.LU R5, [R1+0x70] ;  /* 0x0000700001057983 */ /* 0x000ee20000300800 */
[----:B------:R-:W-:Y:S01]  /*1aaa0*/  FMNMX3 R3, R0, R3, R12, !PT ;  /* 0x0000000300037276 */ /* 0x000fe2000780000c */
[----:B-----5:R-:W-:-:S02]  /*1aab0*/  FMUL R0, R6, UR10 ;  /* 0x0000000a06007c20 */ /* 0x020fc40008400000 */
[----:B------:R-:W5:Y:S04]  /*1aac0*/  LDL.LU R6, [R1+0x64] ;  /* 0x0000640001067983 */ /* 0x000f680000300800 */
[----:B------:R-:W3:Y:S01]  /*1aad0*/  LDL.LU R26, [R1+0x5c] ;  /* 0x00005c00011a7983 */ /* 0x000ee20000300800 */
[----:B------:R-:W-:Y:S01]  /*1aae0*/  FMNMX R13, R0, R2, !PT ;  /* 0x00000002000d7209 */ /* 0x000fe20007800000 */
[----:B------:R-:W0:Y:S01]  /*1aaf0*/  S2R R16, SR_TID.X ;  /* 0x0000000000107919 */ /* 0x000e220000002100 */
[----:B--2---:R-:W-:Y:S02]  /*1ab00*/  FMUL R0, R7, UR10 ;  /* 0x0000000a07007c20 */ /* 0x004fe40008400000 */
[----:B------:R-:W2:Y:S04]  /*1ab10*/  LDL.LU R7, [R1+0x58] ;  /* 0x0000580001077983 */ /* 0x000ea80000300800 */
[----:B------:R-:W1:Y:S01]  /*1ab20*/  SHFL.BFLY PT, R14, R13, 0x2, 0x1f ;  /* 0x0c401f000d0e7f89 */ /* 0x000e6200000e0000 */
[----:B0-----:R-:W-:-:S02]  /*1ab30*/  LOP3.LUT R12, R16, 0x1ff, RZ, 0xc0, !PT ;  /* 0x000001ff100c7812 */ /* 0x001fc400078ec0ff */
[----:B------:R-:W-:Y:S02]  /*1ab40*/  LOP3.LUT R2, R16, 0x180, RZ, 0xc0, !PT ;  /* 0x0000018010027812 */ /* 0x000fe400078ec0ff */
[----:B------:R-:W-:Y:S01]  /*1ab50*/  FMNMX R3, R0, R3, !PT ;  /* 0x0000000300037209 */ /* 0x000fe20007800000 */
[----:B------:R-:W-:Y:S01]  /*1ab60*/  UMOV UR5, 0x400 ;  /* 0x0000040000057882 */ /* 0x000fe20000000000 */
[----:B------:R-:W-:Y:S01]  /*1ab70*/  LOP3.LUT R0, R16, 0x7, RZ, 0xc0, !PT ;  /* 0x0000000710007812 */ /* 0x000fe200078ec0ff */
[----:B------:R-:W-:Y:S01]  /*1ab80*/  IMAD.SHL.U32 R12, R12, 0x2, RZ ;  /* 0x000000020c0c7824 */ /* 0x000fe200078e00ff */
[----:B------:R-:W-:Y:S01]  /*1ab90*/  SHF.R.U32.HI R2, RZ, 0x3, R2 ;  /* 0x00000003ff027819 */ /* 0x000fe20000011602 */
[----:B------:R-:W-:Y:S01]  /*1aba0*/  ULEA UR5, UR7, UR5, 0x18 ;  /* 0x0000000507057291 */ /* 0x000fe2000f8ec0ff */
[----:B------:R-:W-:Y:S01]  /*1abb0*/  SHF.L.U32 R16, R16, 0x1, RZ ;  /* 0x0000000110107819 */ /* 0x000fe200000006ff */
[----:B------:R-:W-:Y:S01]  /*1abc0*/  IMAD R0, R0, 0x110, RZ ;  /* 0x0000011000007824 */ /* 0x000fe200078e02ff */
[----:B------:R-:W-:Y:S01]  /*1abd0*/  LOP3.LUT R2, R12, R2, RZ, 0x3c, !PT ;  /* 0x000000020c027212 */ /* 0x000fe200078e3cff */
[----:B------:R-:W2:Y:S04]  /*1abe0*/  LDL.LU R21, [R1+0x48] ;  /* 0x0000480001157983 */ /* 0x000ea80000300800 */
[----:B------:R-:W0:Y:S04]  /*1abf0*/  SHFL.BFLY PT, R12, R3, 0x2, 0x1f ;  /* 0x0c401f00030c7f89 */ /* 0x000e2800000e0000 */
[----:B------:R-:W2:Y:S04]  /*1ac00*/  LDL.LU R22, [R1+0x40] ;  /* 0x0000400001167983 */ /* 0x000ea80000300800 */
[----:B------:R-:W2:Y:S04]  /*1ac10*/  LDL.LU R23, [R1+0x30] ;  /* 0x0000300001177983 */ /* 0x000ea80000300800 */
[----:B------:R-:W2:Y:S04]  /*1ac20*/  LDL.LU R25, [R1+0x2c] ;  /* 0x00002c0001197983 */ /* 0x000ea80000300800 */
[----:B------:R-:W2:Y:S01]  /*1ac30*/  LDL.LU R11, [R1+0x28] ;  /* 0x00002800010b7983 */ /* 0x000ea20000300800 */
[----:B------:R-:W-:-:S03]  /*1ac40*/  LOP3.LUT R0, R0, 0x30, R16, 0x78, !PT ;  /* 0x0000003000007812 */ /* 0x000fc600078e7810 */
[----:B------:R-:W2:Y:S01]  /*1ac50*/  LDL.LU R16, [R1+0x4c] ;  /* 0x00004c0001107983 */ /* 0x000ea20000300800 */
[----:B-1----:R-:W-:-:S03]  /*1ac60*/  FMNMX R13, R13, R14, !PT ;  /* 0x0000000e0d0d7209 */ /* 0x002fc60007800000 */
[----:B------:R1:W-:Y:S04]  /*1ac70*/  STS.U16 [R2+UR5+0x20000], R24 ;  /* 0x0200001802007988 */ /* 0x0003e80008000405 */
[----:B------:R0:W-:Y:S04]  /*1ac80*/  STS.U16 [R2+UR5+0x20800], R27 ;  /* 0x0208001b02007988 */ /* 0x0001e80008000405 */
[----:B------:R4:W-:Y:S04]  /*1ac90*/  STS.U16 [R2+UR5+0x21000], R28 ;  /* 0x0210001c02007988 */ /* 0x0009e80008000405 */
[----:B-1----:R-:W2:Y:S04]  /*1aca0*/  LDL.LU R24, [R1+0x1c58] ;  /* 0x001c580001187983 */ /* 0x002ea80000300800 */
[----:B0-----:R-:W2:Y:S04]  /*1acb0*/  LDL.LU R27, [R1+0x1c54] ;  /* 0x001c5400011b7983 */ /* 0x001ea80000300800 */
[----:B------:R0:W-:Y:S04]  /*1acc0*/  STS.U16 [R2+UR5+0x21800], R9 ;  /* 0x0218000902007988 */ /* 0x0001e80008000405 */
[----:B------:R1:W-:Y:S04]  /*1acd0*/  STS.U16 [R2+UR5+0x22000], R29 ;  /* 0x0220001d02007988 */ /* 0x0003e80008000405 */
[----:B----4-:R-:W4:Y:S04]  /*1ace0*/  LDL.LU R28, [R1+0x1c50] ;  /* 0x001c5000011c7983 */ /* 0x010f280000300800 */
[----:B0-----:R-:W4:Y:S04]  /*1acf0*/  LDL.LU R9, [R1+0x1c4c] ;  /* 0x001c4c0001097983 */ /* 0x001f280000300800 */
[----:B-1----:R-:W4:Y:S04]  /*1ad00*/  LDL.LU R29, [R1+0x1c48] ;  /* 0x001c4800011d7983 */ /* 0x002f280000300800 */
[----:B------:R-:W4:Y:S04]  /*1ad10*/  LDL.LU R14, [R1+0x84] ;  /* 0x00008400010e7983 */ /* 0x000f280000300800 */
[----:B------:R0:W-:Y:S01]  /*1ad20*/  STS.U16 [R2+UR5+0x22800], R8 ;  /* 0x0228000802007988 */ /* 0x0001e20008000405 */
[----:B------:R-:W-:-:S03]  /*1ad30*/  FMNMX R3, R3, R12, !PT ;  /* 0x0000000c03037209 */ /* 0x000fc60007800000 */
[----:B---3--:R1:W-:Y:S04]  /*1ad40*/  STS.U16 [R2+UR5+0x24000], R4 ;  /* 0x0240000402007988 */ /* 0x0083e80008000405 */
[----:B------:R3:W-:Y:S04]  /*1ad50*/  STS.U16 [R2+UR5+0x24800], R10 ;  /* 0x0248000a02007988 */ /* 0x0007e80008000405 */
[----:B------:R1:W-:Y:S04]  /*1ad60*/  STS.U16 [R2+UR5+0x25000], R5 ;  /* 0x0250000502007988 */ /* 0x0003e80008000405 */
[----:B-----5:R5:W-:Y:S04]  /*1ad70*/  STS.U16 [R2+UR5+0x25800], R6 ;  /* 0x0258000602007988 */ /* 0x020be80008000405 */
[----:B0-----:R-:W4:Y:S04]  /*1ad80*/  LDL.LU R8, [R1+0x1c44] ;  /* 0x001c440001087983 */ /* 0x001f280000300800 */
[----:B------:R-:W4:Y:S04]  /*1ad90*/  LDL.LU R12, [R1+0x8c] ;  /* 0x00008c00010c7983 */ /* 0x000f280000300800 */
[----:B-1----:R-:W4:Y:S04]  /*1ada0*/  LDL.LU R4, [R1+0x1c40] ;  /* 0x001c400001047983 */ /* 0x002f280000300800 */
[----:B---3--:R-:W3:Y:S04]  /*1adb0*/  LDL.LU R10, [R1+0x2a4] ;  /* 0x0002a400010a7983 */ /* 0x008ee80000300800 */
[----:B------:R-:W3:Y:S04]  /*1adc0*/  LDL.LU R5, [R1+0x1c3c] ;  /* 0x001c3c0001057983 */ /* 0x000ee80000300800 */
[----:B-----5:R-:W5:Y:S04]  /*1add0*/  LDL.LU R6, [R1+0x1c38] ;  /* 0x001c380001067983 */ /* 0x020f680000300800 */
[----:B------:R0:W-:Y:S04]  /*1ade0*/  STS.U16 [R2+UR5+0x26000], R26 ;  /* 0x0260001a02007988 */ /* 0x0001e80008000405 */
[----:B0-----:R-:W5:Y:S04]  /*1adf0*/  LDL.LU R26, [R1+0x8] ;  /* 0x00000800011a7983 */ /* 0x001f680000300800 */
[----:B--2---:R0:W-:Y:S04]  /*1ae00*/  STS.U16 [R2+UR5+0x26800], R7 ;  /* 0x0268000702007988 */ /* 0x0041e80008000405 */
[----:B0-----:R-:W2:Y:S04]  /*1ae10*/  LDL.LU R7, [R1+0x1c34] ;  /* 0x001c340001077983 */ /* 0x001ea80000300800 */
[----:B------:R0:W-:Y:S04]  /*1ae20*/  STS.U16 [R2+UR5+0x27000], R16 ;  /* 0x0270001002007988 */ /* 0x0001e80008000405 */
[----:B------:R-:W-:Y:S04]  /*1ae30*/  STS.U16 [R2+UR5+0x29800], R11 ;  /* 0x0298000b02007988 */ /* 0x000fe80008000405 */
[----:B0-----:R-:W2:Y:S04]  /*1ae40*/  LDL.LU R16, [R1+0x4] ;  /* 0x0000040001107983 */ /* 0x001ea80000300800 */
[----:B----4-:R-:W-:Y:S04]  /*1ae50*/  STS.U16 [R2+UR5+0x23800], R14 ;  /* 0x0238000e02007988 */ /* 0x010fe80008000405 */
[----:B------:R-:W0:Y:S04]  /*1ae60*/  SHFL.BFLY PT, R14, R13, 0x1, 0x1f ;  /* 0x0c201f000d0e7f89 */ /* 0x000e2800000e0000 */
[----:B------:R-:W-:Y:S04]  /*1ae70*/  STS.U16 [R2+UR5+0x2c000], R8 ;  /* 0x02c0000802007988 */ /* 0x000fe80008000405 */
[----:B------:R-:W-:Y:S04]  /*1ae80*/  STS.U16 [R2+UR5+0x2b800], R4 ;  /* 0x02b8000402007988 */ /* 0x000fe80008000405 */
[----:B---3--:R-:W-:Y:S04]  /*1ae90*/  STS.U16 [R2+UR5+0x2b000], R5 ;  /* 0x02b0000502007988 */ /* 0x008fe80008000405 */
[----:B-----5:R-:W-:Y:S01]  /*1aea0*/  STS.U16 [R2+UR5+0x2a800], R6 ;  /* 0x02a8000602007988 */ /* 0x020fe20008000405 */
[----:B0-----:R-:W-:-:S03]  /*1aeb0*/  FMNMX3 R11, R13, R14, R10, !PT ;  /* 0x0000000e0d0b7276 */ /* 0x001fc6000780000a */
[----:B--2---:R0:W-:Y:S04]  /*1aec0*/  STS.U16 [R2+UR5+0x2a000], R7 ;  /* 0x02a0000702007988 */ /* 0x0041e80008000405 */
[----:B0-----:R-:W2:Y:S04]  /*1aed0*/  LDL.LU R7, [R1+0x1c30] ;  /* 0x001c300001077983 */ /* 0x001ea80000300800 */
[----:B------:R-:W3:Y:S04]  /*1aee0*/  LDL.LU R6, [R1+0x1c2c] ;  /* 0x001c2c0001067983 */ /* 0x000ee80000300800 */
[----:B------:R-:W4:Y:S04]  /*1aef0*/  LDL.LU R5, [R1+0x1c28] ;  /* 0x001c280001057983 */ /* 0x000f280000300800 */
[----:B------:R-:W5:Y:S04]  /*1af00*/  LDL.LU R4, [R1+0x1c24] ;  /* 0x001c240001047983 */ /* 0x000f680000300800 */
[----:B------:R-:W2:Y:S04]  /*1af10*/  LDL.LU R8, [R1+0xb8] ;  /* 0x0000b80001087983 */ /* 0x000ea80000300800 */
[----:B------:R-:W2:Y:S04]  /*1af20*/  LDL.LU R13, [R1+0xbc] ;  /* 0x0000bc00010d7983 */ /* 0x000ea80000300800 */
[----:B------:R-:W2:Y:S04]  /*1af30*/  LDL.LU R14, [R1+0x2a8] ;  /* 0x0002a800010e7983 */ /* 0x000ea80000300800 */
[----:B------:R-:W-:Y:S04]  /*1af40*/  STS.U16 [R2+UR5+0x23000], R12 ;  /* 0x0230000c02007988 */ /* 0x000fe80008000405 */
[----:B------:R-:W2:Y:S04]  /*1af50*/  SHFL.BFLY PT, R12, R3, 0x1, 0x1f ;  /* 0x0c201f00030c7f89 */ /* 0x000ea800000e0000 */
[----:B------:R2:W-:Y:S04]  /*1af60*/  STS.U16 [R2+UR5+0x2c800], R29 ;  /* 0x02c8001d02007988 */ /* 0x0005e80008000405 */
[----:B------:R0:W-:Y:S04]  /*1af70*/  STS.U16 [R2+UR5+0x2e800], R16 ;  /* 0x02e8001002007988 */ /* 0x0001e80008000405 */
[----:B------:R1:W-:Y:S04]  /*1af80*/  STS.U16 [R2+UR5+0x27800], R21 ;  /* 0x0278001502007988 */ /* 0x0003e80008000405 */
[----:B------:R0:W-:Y:S04]  /*1af90*/  STS.U16 [R2+UR5+0x28000], R22 ;  /* 0x0280001602007988 */ /* 0x0001e80008000405 */
[----:B------:R0:W-:Y:S01]  /*1afa0*/  STS.U16 [R2+UR5+0x2d000], R9 ;  /* 0x02d0000902007988 */ /* 0x0001e20008000405 */
[----:B--2---:R-:W-:-:S03]  /*1afb0*/  FMNMX3 R29, R3, R12, R14, !PT ;  /* 0x0000000c031d7276 */ /* 0x004fc6000780000e */
[----:B------:R-:W2:Y:S01]  /*1afc0*/  LDL.LU R12, [R1+0xc4] ;  /* 0x0000c400010c7983 */ /* 0x000ea20000300800 */
[----:B-----5:R-:W-:-:S04]  /*1afd0*/  FFMA R3, R4, UR10, -R11 ;  /* 0x0000000a04037c23 */ /* 0x020fc8000800080b */
[----:B------:R-:W-:-:S04]  /*1afe0*/  FMUL R3, R3, 1.4426950216293334961 ;  /* 0x3fb8aa3b03037820 */ /* 0x000fc80000400000 */
[----:B0-----:R0:W5:Y:S01]  /*1aff0*/  MUFU.EX2 R16, R3 ;  /* 0x0000000300107308 */ /* 0x0011620000000800 */
[----:B------:R-:W-:Y:S04]  /*1b000*/  STL [R1+0x4b0], R11 ;  /* 0x0004b00b01007387 */ /* 0x000fe80000100800 */
[----:B-1----:R-:W3:Y:S04]  /*1b010*/  LDL.LU R21, [R1+0xa8] ;  /* 0x0000a80001157983 */ /* 0x002ee80000300800 */
[----:B------:R-:W3:Y:S04]  /*1b020*/  LDL.LU R22, [R1+0xa0] ;  /* 0x0000a00001167983 */ /* 0x000ee80000300800 */
[----:B------:R1:W-:Y:S04]  /*1b030*/  STS.U16 [R2+UR5+0x28800], R23 ;  /* 0x0288001702007988 */ /* 0x0003e80008000405 */
[----:B------:R-:W3:Y:S04]  /*1b040*/  LDL.LU R9, [R1+0x98] ;  /* 0x0000980001097983 */ /* 0x000ee80000300800 */
[----:B------:R0:W-:Y:S04]  /*1b050*/  STS.U16 [R2+UR5+0x29000], R25 ;  /* 0x0290001902007988 */ /* 0x0001e80008000405 */
[----:B------:R0:W-:Y:S01]  /*1b060*/  STS.U16 [R2+UR5+0x2e000], R26 ;  /* 0x02e0001a02007988 */ /* 0x0001e20008000405 */
[----:B------:R-:W-:-:S03]  /*1b070*/  LOP3.LUT R4, R2, 0x40, RZ, 0x3c, !PT ;  /* 0x0000004002047812 */ /* 0x000fc600078e3cff */
[----:B------:R5:W-:Y:S01]  /*1b080*/  STS.U16 [R2+UR5+0x2f000], R27 ;  /* 0x02f0001b02007988 */ /* 0x000be20008000405 */
[----:B----4-:R-:W-:-:S03]  /*1b090*/  FFMA R5, R5, UR10, -R11 ;  /* 0x0000000a05057c23 */ /* 0x010fc6000800080b */
[----:B-1----:R-:W4:Y:S04]  /*1b0a0*/  LDL.LU R23, [R1+0x7c] ;  /* 0x00007c0001177983 */ /* 0x002f280000300800 */
[----:B0-----:R-:W4:Y:S04]  /*1b0b0*/  LDL.LU R25, [R1+0x78] ;  /* 0x0000780001197983 */ /* 0x001f280000300800 */
[----:B------:R-:W4:Y:S04]  /*1b0c0*/  LDL.LU R26, [R1+0x6c] ;  /* 0x00006c00011a7983 */ /* 0x000f280000300800 */
[----:B------:R0:W-:Y:S04]  /*1b0d0*/  STS.U16 [R2+UR5+0x2f800], R24 ;  /* 0x02f8001802007988 */ /* 0x0001e80008000405 */
[----:B-----5:R-:W5:Y:S04]  /*1b0e0*/  LDL.LU R27, [R1+0x88] ;  /* 0x00008800011b7983 */ /* 0x020f680000300800 */
[----:B------:R-:W4:Y:S04]  /*1b0f0*/  LDL.LU R3, [R1+0xb0] ;  /* 0x0000b00001037983 */ /* 0x000f280000300800 */
[----:B------:R1:W-:Y:S04]  /*1b100*/  STS.U16 [R2+UR5+0x2d800], R28 ;  /* 0x02d8001c02007988 */ /* 0x0003e80008000405 */
[----:B------:R-:W-:Y:S04]  /*1b110*/  STS.U16 [R4+UR5+0x20c00], R13 ;  /* 0x020c000d04007988 */ /* 0x000fe80008000405 */
[----:B------:R-:W-:Y:S04]  /*1b120*/  STS.U16 [R4+UR5+0x21400], R8 ;  /* 0x0214000804007988 */ /* 0x000fe80008000405 */
[----:B0-----:R-:W5:Y:S04]  /*1b130*/  LDL.LU R24, [R1+0x44] ;  /* 0x0000440001187983 */ /* 0x001f680000300800 */
[----:B-1----:R-:W5:Y:S01]  /*1b140*/  LDL.LU R28, [R1+0x3c] ;  /* 0x00003c00011c7983 */ /* 0x002f620000300800 */
[----:B------:R-:W-:-:S03]  /*1b150*/  FMUL R2, R5, 1.4426950216293334961 ;  /* 0x3fb8aa3b05027820 */ /* 0x000fc60000400000 */
[----:B--2---:R0:W-:Y:S04]  /*1b160*/  STS.U16 [R4+UR5+0x20400], R12 ;  /* 0x0204000c04007988 */ /* 0x0041e80008000405 */
[----:B0-----:R-:W2:Y:S04]  /*1b170*/  LDL.LU R12, [R1+0x38] ;  /* 0x00003800010c7983 */ /* 0x001ea80000300800 */
[----:B------:R-:W2:Y:S04]  /*1b180*/  LDL.LU R13, [R1+0x34] ;  /* 0x00003400010d7983 */ /* 0x000ea80000300800 */
[----:B------:R-:W-:Y:S04]  /*1b190*/  STL [R1+0x660], R16 ;  /* 0x0006601001007387 */ /* 0x000fe80000100800 */
[----:B------:R-:W2:Y:S04]  /*1b1a0*/  LDL.LU R5, [R1+0x50] ;  /* 0x0000500001057983 */ /* 0x000ea80000300800 */
[----:B------:R-:W2:Y:S01]  /*1b1b0*/  LDL.LU R8, [R1+0x1c20] ;  /* 0x001c200001087983 */ /* 0x000ea20000300800 */
[----:B------:R-:W0:Y:S03]  /*1b1c0*/  MUFU.EX2 R2, R2 ;  /* 0x0000000200027308 */ /* 0x000e260000000800 */
[----:B---3--:R-:W-:Y:S04]  /*1b1d0*/  STS.U16 [R4+UR5+0x22400], R21 ;  /* 0x0224001504007988 */ /* 0x008fe80008000405 */
[----:B------:R-:W-:Y:S04]  /*1b1e0*/  STS.U16 [R4+UR5+0x22c00], R22 ;  /* 0x022c001604007988 */ /* 0x000fe80008000405 */
[----:B------:R-:W-:Y:S04]  /*1b1f0*/  STS.U16 [R4+UR5+0x23400], R9 ;  /* 0x0234000904007988 */ /* 0x000fe80008000405 */
[----:B----4-:R2:W-:Y:S02]  /*1b200*/  STS.U16 [R4+UR5+0x21c00], R3 ;  /* 0x021c000304007988 */ /* 0x0105e40008000405 */
[----:B--2---:R-:W-:-:S02]  /*1b210*/  FFMA R3, R8, UR10, -R11 ;  /* 0x0000000a08037c23 */ /* 0x004fc4000800080b */
[----:B------:R-:W2:Y:S04]  /*1b220*/  LDL.LU R8, [R1+0x54] ;  /* 0x0000540001087983 */ /* 0x000ea80000300800 */
[----:B0-----:R0:W-:Y:S04]  /*1b230*/  STL [R1+0x65c], R2 ;  /* 0x00065c0201007387 */ /* 0x0011e80000100800 */
[----:B0-----:R-:W3:Y:S04]  /*1b240*/  LDL.LU R2, [R1+0x90] ;  /* 0x0000900001027983 */ /* 0x001ee80000300800 */
[----:B------:R-:W4:Y:S04]  /*1b250*/  LDL.LU R21, [R1+0x1c1c] ;  /* 0x001c1c0001157983 */ /* 0x000f280000300800 */
[----:B------:R-:W2:Y:S04]  /*1b260*/  LDL.LU R22, [R1+0x1c18] ;  /* 0x001c180001167983 */ /* 0x000ea80000300800 */
[----:B------:R-:W2:Y:S01]  /*1b270*/  LDL.LU R9, [R1+0x1c14] ;  /* 0x001c140001097983 */ /* 0x000ea20000300800 */
[----:B------:R-:W-:-:S03]  /*1b280*/  FMUL R3, R3, 1.4426950216293334961 ;  /* 0x3fb8aa3b03037820 */ /* 0x000fc60000400000 */
[----:B-----5:R0:W-:Y:S02]  /*1b290*/  STS.U16 [R4+UR5+0x24400], R27 ;  /* 0x0244001b04007988 */ /* 0x0201e40008000405 */
[----:B0-----:R0:W1:Y:S02]  /*1b2a0*/  MUFU.EX2 R27, R3 ;  /* 0x00000003001b7308 */ /* 0x0010640000000800 */
[----:B---3--:R2:W-:Y:S02]  /*1b2b0*/  STS.U16 [R4+UR5+0x23c00], R2 ;  /* 0x023c000204007988 */ /* 0x0085e40008000405 */
[----:B--2---:R-:W-:Y:S02]  /*1b2c0*/  FFMA R2, R9, UR10, -R11 ;  /* 0x0000000a09027c23 */ /* 0x004fe4000800080b */
[----:B------:R-:W2:Y:S04]  /*1b2d0*/  LDL.LU R9, [R1+0x60] ;  /* 0x0000600001097983 */ /* 0x000ea80000300800 */
[----:B0-----:R-:W3:Y:S04]  /*1b2e0*/  LDL.LU R3, [R1+0x68] ;  /* 0x0000680001037983 */ /* 0x001ee80000300800 */
[----:B------:R0:W-:Y:S04]  /*1b2f0*/  STS.U16 [R4+UR5+0x24c00], R23 ;  /* 0x024c001704007988 */ /* 0x0001e80008000405 */
[----:B------:R5:W-:Y:S04]  /*1b300*/  STS.U16 [R4+UR5+0x25400], R25 ;  /* 0x0254001904007988 */ /* 0x000be80008000405 */
[----:B------:R1:W-:Y:S04]  /*1b310*/  STS.U16 [R4+UR5+0x25c00], R26 ;  /* 0x025c001a04007988 */ /* 0x0003e80008000405 */
[----:B0-----:R-:W2:Y:S04]  /*1b320*/  LDL.LU R23, [R1+0x1c10] ;  /* 0x001c100001177983 */ /* 0x001ea80000300800 */
[----:B-----5:R-:W5:Y:S04]  /*1b330*/  LDL.LU R25, [R1+0x1c0c] ;  /* 0x001c0c0001197983 */ /* 0x020f680000300800 */
[----:B-1----:R-:W4:Y:S04]  /*1b340*/  LDL.LU R26, [R1+0x1c08] ;  /* 0x001c0800011a7983 */ /* 0x002f280000300800 */
[----:B------:R-:W-:Y:S01]  /*1b350*/  STL [R1+0x658], R27 ;  /* 0x0006581b01007387 */ /* 0x000fe20000100800 */
[----:B------:R-:W-:-:S03]  /*1b360*/  FMUL R2, R2, 1.4426950216293334961 ;  /* 0x3fb8aa3b02027820 */ /* 0x000fc60000400000 */
[----:B---3--:R0:W-:Y:S02]  /*1b370*/  STS.U16 [R4+UR5+0x26400], R3 ;  /* 0x0264000304007988 */ /* 0x0081e40008000405 */
[----:B0-----:R-:W-:Y:S02]  /*1b380*/  FADD R3, -R11, R10 ;  /* 0x0000000a0b037221 */ /* 0x001fe40000000100 */
[----:B------:R-:W3:Y:S04]  /*1b390*/  LDL.LU R10, [R1+0x1c04] ;  /* 0x001c0400010a7983 */ /* 0x000ee80000300800 */
[----:B------:R-:W3:Y:S01]  /*1b3a0*/  LDL.LU R11, [R1+0x1c00] ;  /* 0x001c0000010b7983 */ /* 0x000ee20000300800 */
[----:B------:R-:W-:-:S03]  /*1b3b0*/  FMUL R3, R3, 1.4426950216293334961 ;  /* 0x3fb8aa3b03037820 */ /* 0x000fc60000400000 */
[----:B--2---:R0:W-:Y:S02]  /*1b3c0*/  STS.U16 [R4+UR5+0x26c00], R9 ;  /* 0x026c000904007988 */ /* 0x0041e40008000405 */
[----:B0-----:R-:W0:Y:S08]  /*1b3d0*/  MUFU.EX2 R9, R2 ;  /* 0x0000000200097308 */ /* 0x001e300000000800 */
[----:B------:R-:W1:Y:S01]  /*1b3e0*/  MUFU.EX2 R2, R3 ;  /* 0x0000000300027308 */ /* 0x000e620000000800 */
[----:B0-----:R-:W-:Y:S04]  /*1b3f0*/  STL [R1+0x66c], R9 ;  /* 0x00066c0901007387 */ /* 0x001fe80000100800 */
[----:B----4-:R-:W-:Y:S04]  /*1b400*/  STS.U16 [R4+UR5+0x2d400], R21 ;  /* 0x02d4001504007988 */ /* 0x010fe80008000405 */
[----:B------:R-:W-:Y:S04]  /*1b410*/  STS.U16 [R4+UR5+0x27400], R8 ;  /* 0x0274000804007988 */ /* 0x000fe80008000405 */
[----:B------:R-:W-:Y:S04]  /*1b420*/  STS.U16 [R4+UR5+0x27c00], R5 ;  /* 0x027c000504007988 */ /* 0x000fe80008000405 */
[----:B------:R-:W-:Y:S04]  /*1b430*/  STS.U16 [R4+UR5+0x28400], R24 ;  /* 0x0284001804007988 */ /* 0x000fe80008000405 */
[----:B------:R-:W-:Y:S04]  /*1b440*/  STS.U16 [R4+UR5+0x28c00], R28 ;  /* 0x028c001c04007988 */ /* 0x000fe80008000405 */
[----:B------:R-:W-:Y:S04]  /*1b450*/  STS.U16 [R4+UR5+0x29400], R12 ;  /* 0x0294000c04007988 */ /* 0x000fe80008000405 */
[----:B------:R-:W-:Y:S04]  /*1b460*/  STS.U16 [R4+UR5+0x29c00], R13 ;  /* 0x029c000d04007988 */ /* 0x000fe80008000405 */
[----:B------:R-:W-:Y:S04]  /*1b470*/  STS.U16 [R4+UR5+0x2b400], R26 ;  /* 0x02b4001a04007988 */ /* 0x000fe80008000405 */
[----:B-----5:R-:W-:Y:S04]  /*1b480*/  STS.U16 [R4+UR5+0x2bc00], R25 ;  /* 0x02bc001904007988 */ /* 0x020fe80008000405 */
[----:B------:R-:W-:Y:S04]  /*1b490*/  STS.U16 [R4+UR5+0x2c400], R23 ;  /* 0x02c4001704007988 */ /* 0x000fe80008000405 */
[----:B------:R-:W-:Y:S04]  /*1b4a0*/  STS.U16 [R4+UR5+0x2cc00], R22 ;  /* 0x02cc001604007988 */ /* 0x000fe80008000405 */
[----:B------:R-:W-:Y:S04]  /*1b4b0*/  STS.U16 [R4+UR5+0x2dc00], R20 ;  /* 0x02dc001404007988 */ /* 0x000fe80008000405 */
[----:B------:R-:W-:Y:S04]  /*1b4c0*/  STS.U16 [R4+UR5+0x2e400], R19 ;  /* 0x02e4001304007988 */ /* 0x000fe80008000405 */
[----:B------:R-:W-:Y:S04]  /*1b4d0*/  STS.U16 [R4+UR5+0x2ec00], R18 ;  /* 0x02ec001204007988 */ /* 0x000fe80008000405 */
[----:B---3--:R0:W-:Y:S04]  /*1b4e0*/  STS.U16 [R4+UR5+0x2a400], R11 ;  /* 0x02a4000b04007988 */ /* 0x0081e80008000405 */
[----:B------:R2:W-:Y:S04]  /*1b4f0*/  STS.U16 [R4+UR5+0x2ac00], R10 ;  /* 0x02ac000a04007988 */ /* 0x0005e80008000405 */
[----:B0-----:R-:W3:Y:S04]  /*1b500*/  LDL.LU R11, [R1+0x1bfc] ;  /* 0x001bfc00010b7983 */ /* 0x001ee80000300800 */
[----:B-1----:R0:W-:Y:S04]  /*1b510*/  STL [R1+0x520], R2 ;  /* 0x0005200201007387 */ /* 0x0021e80000100800 */
[----:B--2---:R-:W2:Y:S04]  /*1b520*/  LDL.LU R10, [R1+0x1bf8] ;  /* 0x001bf800010a7983 */ /* 0x004ea80000300800 */
[----:B------:R-:W4:Y:S04]  /*1b530*/  LDL R21, [R1+0x65c] ;  /* 0x00065c0001157983 */ /* 0x000f280000100800 */
[----:B------:R-:W-:Y:S04]  /*1b540*/  STS.U16 [R4+UR5+0x2f400], R17 ;  /* 0x02f4001104007988 */ /* 0x000fe80008000405 */
[----:B------:R-:W-:Y:S01]  /*1b550*/  STS.U16 [R4+UR5+0x2fc00], R15 ;  /* 0x02fc000f04007988 */ /* 0x000fe20008000405 */
[----:B------:R-:W-:Y:S01]  /*1b560*/  BAR.SYNC.DEFER_BLOCKING 0x0 ;  /* 0x0000000000007b1d */ /* 0x000fe20000010000 */
[--C-:B------:R-:W-:Y:S01]  /*1b570*/  FFMA R6, R6, UR10, -R29.reuse ;  /* 0x0000000a06067c23 */ /* 0x100fe2000800081d */
[----:B------:R-:W-:-:S03]  /*1b580*/  FFMA R7, R7, UR10, -R29 ;  /* 0x0000000a07077c23 */ /* 0x000fc6000800081d */
[----:B0-----:R-:W-:Y:S01]  /*1b590*/  FMUL R2, R6, 1.4426950216293334961 ;  /* 0x3fb8aa3b06027820 */ /* 0x001fe20000400000 */
[----:B------:R-:W-:Y:S01]  /*1b5a0*/  FMUL R3, R7, 1.4426950216293334961 ;  /* 0x3fb8aa3b07037820 */ /* 0x000fe20000400000 */
[----:B------:R-:W5:Y:S03]  /*1b5b0*/  LDL R22, [R1+0x520] ;  /* 0x0005200001167983 */ /* 0x000f660000100800 */
[----:B------:R0:W-:Y:S01]  /*1b5c0*/  MUFU.EX2 R26, R3 ;  /* 0x00000003001a7308 */ /* 0x0001e20000000800 */
[----:B------:R-:W1:Y:S01]  /*1b5d0*/  LDSM.16.M88.4 R4, [R0+UR5+0x20000] ;  /* 0x020000050004783b */ /* 0x000e620008000200 */
[----:B0-----:R-:W-:-:S03]  /*1b5e0*/  FADD R3, -R29, R14 ;  /* 0x0000000e1d037221 */ /* 0x001fc60000000100 */
[----:B------:R-:W0:Y:S03]  /*1b5f0*/  LDSM.16.M88.4 R12, [R0+UR5+0x20800] ;  /* 0x02080005000c783b */ /* 0x000e260008000200 */
[----:B------:R-:W1:Y:S02]  /*1b600*/  MUFU.EX2 R28, R2 ;  /* 0x00000002001c7308 */ /* 0x000e640000000800 */
[----:B-1----:R-:W-:Y:S01]  /*1b610*/  STL [R1+0x654], R28 ;  /* 0x0006541c01007387 */ /* 0x002fe20000100800 */
[----:B------:R-:W-:-:S03]  /*1b620*/  IMAD.MOV.U32 R25, RZ, RZ, R4 ;  /* 0x000000ffff197224 */ /* 0x000fc600078e0004 */
[----:B------:R1:W-:Y:S04]  /*1b630*/  STL.64 [R1+0x3a8], R6 ;  /* 0x0003a80601007387 */ /* 0x0003e80000100a00 */
[----:B------:R-:W5:Y:S01]  /*1b640*/  LDL.LU R4, [R1+0x300] ;  /* 0x0003000001047983 */ /* 0x000f620000300800 */
[----:B------:R-:W-:-:S03]  /*1b650*/  MOV R24, R5 ;  /* 0x0000000500187202 */ /* 0x000fc60000000f00 */
[----:B------:R-:W-:Y:S04]  /*1b660*/  STL [R1+0x650], R26 ;  /* 0x0006501a01007387 */ /* 0x000fe80000100800 */
[----:B------:R-:W5:Y:S04]  /*1b670*/  LDL.LU R5, [R1+0x304] ;  /* 0x0003040001057983 */ /* 0x000f680000300800 */
[----:B-1----:R-:W5:Y:S04]  /*1b680*/  LDL.LU R6, [R1+0x308] ;  /* 0x0003080001067983 */ /* 0x002f680000300800 */
[----:B------:R-:W5:Y:S01]  /*1b690*/  LDL.LU R7, [R1+0x30c] ;  /* 0x00030c0001077983 */ /* 0x000f620000300800 */
[----:B------:R-:W-:-:S04]  /*1b6a0*/  FMUL R3, R3, 1.4426950216293334961 ;  /* 0x3fb8aa3b03037820 */ /* 0x000fc80000400000 */
[----:B------:R-:W-:Y:S01]  /*1b6b0*/  MUFU.EX2 R23, R3 ;  /* 0x0000000300177308 */ /* 0x000fe20000000800 */
[----:B------:R-:W-:Y:S01]  /*1b6c0*/  F2FP.F16.F32.PACK_AB R18, R9, R27 ;  /* 0x0000001b0912723e */ /* 0x000fe200000000ff */
[----:B--2---:R-:W-:-:S04]  /*1b6d0*/  FFMA R2, R10, UR10, -R29 ;  /* 0x0000000a0a027c23 */ /* 0x004fc8000800081d */
[----:B------:R-:W-:-:S04]  /*1b6e0*/  FMUL R2, R2, 1.4426950216293334961 ;  /* 0x3fb8aa3b02027820 */ /* 0x000fc80000400000 */
[----:B------:R3:W1:Y:S01]  /*1b6f0*/  MUFU.EX2 R8, R2 ;  /* 0x0000000200087308 */ /* 0x0006620000000800 */
[----:B0-----:R-:W-:Y:S01]  /*1b700*/  MOV R10, R13 ;  /* 0x0000000d000a7202 */ /* 0x001fe20000000f00 */
[----:B---3--:R-:W-:Y:S01]  /*1b710*/  FFMA R2, R11, UR10, -R29 ;  /* 0x0000000a0b027c23 */ /* 0x008fe2000800081d */
[----:B------:R-:W-:Y:S01]  /*1b720*/  IMAD.MOV.U32 R11, RZ, RZ, R12 ;  /* 0x000000ffff0b7224 */ /* 0x000fe200078e000c */
[----:B-1----:R-:W-:Y:S04]  /*1b730*/  STL [R1+0x668], R8 ;  /* 0x0006680801007387 */ /* 0x002fe80000100800 */
[----:B------:R-:W-:Y:S04]  /*1b740*/  STL.64 [R1+0x398], R14 ;  /* 0x0003980e01007387 */ /* 0x000fe80000100a00 */
[----:B------:R-:W0:Y:S01]  /*1b750*/  LDSM.16.M88.4 R12, [R0+UR5+0x21000] ;  /* 0x02100005000c783b */ /* 0x000e220008000200 */
[----:B------:R-:W-:-:S04]  /*1b760*/  FMUL R2, R2, 1.4426950216293334961 ;  /* 0x3fb8aa3b02027820 */ /* 0x000fc80000400000 */
[----:B------:R-:W1:Y:S01]  /*1b770*/  MUFU.EX2 R3, R2 ;  /* 0x0000000200037308 */ /* 0x000e620000000800 */
[----:B------:R-:W-:Y:S01]  /*1b780*/  STL [R1+0x4bc], R23 ;  /* 0x0004bc1701007387 */ /* 0x000fe20000100800 */
[----:B----4-:R-:W-:-:S03]  /*1b790*/  F2FP.F16.F32.PACK_AB R16, R21, R16 ;  /* 0x000000101510723e */ /* 0x010fc600000000ff */
[----:B-1----:R1:W-:Y:S01]  /*1b7a0*/  STL [R1+0x664], R3 ;  /* 0x0006640301007387 */ /* 0x0023e20000100800 */
[----:B------:R-:W-:-:S03]  /*1b7b0*/  F2FP.F16.F32.PACK_AB R19, R3, R8 ;  /* 0x000000080313723e */ /* 0x000fc600000000ff */
[----:B0-----:R0:W-:Y:S04]  /*1b7c0*/  STL.64 [R1+0x388], R14 ;  /* 0x0003880e01007387 */ /* 0x0011e80000100a00 */
[----:B------:R-:W2:Y:S04]  /*1b7d0*/  LDL.LU R8, [R1+0x2e0] ;  /* 0x0002e00001087983 */ /* 0x000ea80000300800 */
[----:B------:R-:W3:Y:S04]  /*1b7e0*/  LDL.LU R9, [R1+0x2e4] ;  /* 0x0002e40001097983 */ /* 0x000ee80000300800 */
[----:B-1----:R-:W4:Y:S04]  /*1b7f0*/  LDL.LU R3, [R1+0x2e8] ;  /* 0x0002e80001037983 */ /* 0x002f280000300800 */
[----:B------:R-:W2:Y:S04]  /*1b800*/  LDL.LU R2, [R1+0x2ec] ;  /* 0x0002ec0001027983 */ /* 0x000ea80000300800 */
[----:B------:R-:W2:Y:S04]  /*1b810*/  LDL.LU R21, [R1+0x570] ;  /* 0x0005700001157983 */ /* 0x000ea80000300800 */
[----:B------:R-:W2:Y:S04]  /*1b820*/  LDL.LU R20, [R1+0x574] ;  /* 0x0005740001147983 */ /* 0x000ea80000300800 */
[----:B0-----:R-:W2:Y:S04]  /*1b830*/  LDL.LU R15, [R1+0x578] ;  /* 0x00057800010f7983 */ /* 0x001ea80000300800 */
[----:B------:R-:W2:Y:S01]  /*1b840*/  LDL.LU R14, [R1+0x57c] ;  /* 0x00057c00010e7983 */ /* 0x000ea20000300800 */
[----:B------:R-:W-:Y:S01]  /*1b850*/  F2FP.F16.F32.PACK_AB R17, R26, R28 ;  /* 0x0000001c1a11723e */ /* 0x000fe200000000ff */
[C---:B-----5:R-:W-:Y:S01]  /*1b860*/  FMUL R4, R22.reuse, R4 ;  /* 0x0000000416047220 */ /* 0x060fe20000400000 */
[----:B------:R-:W-:Y:S01]  /*1b870*/  FMUL R5, R22, R5 ;  /* 0x0000000516057220 */ /* 0x000fe20000400000 */
[C---:B------:R-:W-:Y:S01]  /*1b880*/  FMUL R6, R23.reuse, R6 ;  /* 0x0000000617067220 */ /* 0x040fe20000400000 */
[----:B------:R-:W-:Y:S01]  /*1b890*/  FMUL R7, R23, R7 ;  /* 0x0000000717077220 */ /* 0x000fe20000400000 */
[----:B--2---:R-:W-:Y:S04]  /*1b8a0*/  STL.64 [R1+0x1bf0], R14 ;  /* 0x001bf00e01007387 */ /* 0x004fe80000100a00 */
[----:B------:R0:W-:Y:S02]  /*1b8b0*/  STL.64 [R1+0x1be8], R12 ;  /* 0x001be80c01007387 */ /* 0x0001e40000100a00 */
[----:B0-----:R-:W-:Y:S01]  /*1b8c0*/  IMAD.MOV.U32 R12, RZ, RZ, R25 ;  /* 0x000000ffff0c7224 */ /* 0x001fe200078e0019 */
[----:B------:R-:W-:-:S02]  /*1b8d0*/  MOV R13, R24 ;  /* 0x00000018000d7202 */ /* 0x000fc40000000f00 */
[----:B------:R-:W0:Y:S05]  /*1b8e0*/  LDSM.16.M88.4 R24, [R0+UR5+0x21800] ;  /* 0x021800050018783b */ /* 0x000e2a0008000200 */
[----:B------:R-:W-:Y:S01]  /*1b8f0*/  HMMA.16816.F32 R4, R16, R12, R4 ;  /* 0x0000000c1004723c */ /* 0x000fe20000001804 */
[----:B------:R-:W1:Y:S01]  /*1b900*/  LDSM.16.M88.4 R12, [R0+UR5+0x22000] ;  /* 0x02200005000c783b */ /* 0x000e620008000200 */
[C---:B------:R-:W-:Y:S01]  /*1b910*/  FMUL R8, R22.reuse, R8 ;  /* 0x0000000816087220 */ /* 0x040fe20000400000 */
[----:B---3--:R-:W-:-:S15]  /*1b920*/  FMUL R9, R22, R9 ;  /* 0x0000000916097220 */ /* 0x008fde0000400000 */
[----:B------:R-:W-:Y:S01]  /*1b930*/  NOP ;  /* 0x0000000000007918 */ /* 0x000fe20000000000 */
[----:B------:R-:W-:Y:S04]  /*1b940*/  STL [R1+0x1ae4], R6 ;  /* 0x001ae40601007387 */ /* 0x000fe80000100800 */
[----:B------:R-:W-:Y:S04]  /*1b950*/  STL [R1+0x1ae0], R7 ;  /* 0x001ae00701007387 */ /* 0x000fe80000100800 */
[----:B0-----:R-:W-:Y:S04]  /*1b960*/  STL.64 [R1+0x378], R26 ;  /* 0x0003781a01007387 */ /* 0x001fe80000100a00 */
[----:B------:R0:W-:Y:S02]  /*1b970*/  STL.64 [R1+0x1ba8], R4 ;  /* 0x001ba80401007387 */ /* 0x0001e40000100a00 */
[----:B0-----:R-:W-:Y:S01]  /*1b980*/  IMAD.MOV.U32 R4, RZ, RZ, R11 ;  /* 0x000000ffff047224 */ /* 0x001fe200078e000b */
[----:B------:R-:W-:Y:S01]  /*1b990*/  MOV R5, R10 ;  /* 0x0000000a00057202 */ /* 0x000fe20000000f00 */
[C---:B----4-:R-:W-:Y:S01]  /*1b9a0*/  FMUL R10, R23.reuse, R3 ;  /* 0x00000003170a7220 */ /* 0x050fe20000400000 */
[----:B------:R-:W-:-:S07]  /*1b9b0*/  FMUL R11, R23, R2 ;  /* 0x00000002170b7220 */ /* 0x000fce0000400000 */
[----:B------:R-:W-:Y:S01]  /*1b9c0*/  HMMA.16816.F32 R4, R16, R4, R8 ;  /* 0x000000041004723c */ /* 0x000fe20000001808 */
[----:B-1----:R0:W-:Y:S01]  /*1b9d0*/  STL.64 [R1+0x368], R14 ;  /* 0x0003680e01007387 */ /* 0x0021e20000100a00 */
[----:B------:R-:W-:Y:S01]  /*1b9e0*/  IMAD.MOV.U32 R3, RZ, RZ, R12 ;  /* 0x000000ffff037224 */ /* 0x000fe200078e000c */
[----:B------:R-:W-:Y:S02]  /*1b9f0*/  MOV R2, R13 ;  /* 0x0000000d00027202 */ /* 0x000fe40000000f00 */
[----:B0-----:R-:W2:Y:S04]  /*1ba00*/  LDL.LU.64 R14, [R1+0x1bf0] ;  /* 0x001bf000010e7983 */ /* 0x001ea80000300a00 */
[----:B------:R-:W3:Y:S10]  /*1ba10*/  LDL.LU.64 R12, [R1+0x1be8] ;  /* 0x001be800010c7983 */ /* 0x000ef40000300a00 */
[----:B------:R-:W-:Y:S04]  /*1ba20*/  STL.64 [R1+0x320], R4 ;  /* 0x0003200401007387 */ /* 0x000fe80000100a00 */
[----:B------:R-:W-:Y:S04]  /*1ba30*/  STL.64 [R1+0x328], R6 ;  /* 0x0003280601007387 */ /* 0x000fe80000100a00 */
[----:B------:R-:W4:Y:S04]  /*1ba40*/  LDL.LU R28, [R1+0x554] ;  /* 0x00055400011c7983 */ /* 0x000f280000300800 */
[----:B------:R-:W5:Y:S04]  /*1ba50*/  LDL.LU R27, [R1+0x558] ;  /* 0x00055800011b7983 */ /* 0x000f680000300800 */
[----:B------:R-:W5:Y:S01]  /*1ba60*/  LDL.LU R26, [R1+0x55c] ;  /* 0x00055c00011a7983 */ /* 0x000f620000300800 */
[C---:B------:R-:W-:Y:S01]  /*1ba70*/  FMUL R8, R22.reuse, R21 ;  /* 0x0000001516087220 */ /* 0x040fe20000400000 */
[----:B------:R-:W-:-:S02]  /*1ba80*/  FMUL R9, R22, R20 ;  /* 0x0000001416097220 */ /* 0x000fc40000400000 */
[----:B-----5:R-:W-:Y:S04]  /*1ba90*/  STL.64 [R1+0x1be0], R26 ;  /* 0x001be01a01007387 */ /* 0x020fe80000100a00 */
[----:B------:R-:W-:Y:S04]  /*1baa0*/  STL.64 [R1+0x1bd8], R24 ;  /* 0x001bd81801007387 */ /* 0x000fe80000100a00 */
[----:B------:R-:W0:Y:S01]  /*1bab0*/  LDSM.16.M88.4 R24, [R0+UR5+0x22800] ;  /* 0x022800050018783b */ /* 0x000e220008000200 */
[C---:B--2---:R-:W-:Y:S01]  /*1bac0*/  FMUL R10, R23.reuse, R15 ;  /* 0x0000000f170a7220 */ /* 0x044fe20000400000 */
[----:B------:R-:W-:-:S07]  /*1bad0*/  FMUL R11, R23, R14 ;  /* 0x0000000e170b7220 */ /* 0x000fce0000400000 */
[----:B---3--:R-:W-:Y:S01]  /*1bae0*/  HMMA.16816.F32 R8, R16, R12, R8 ;  /* 0x0000000c1008723c */ /* 0x008fe20000001808 */
[----:B0-----:R-:W-:Y:S01]  /*1baf0*/  IMAD.MOV.U32 R5, RZ, RZ, R24 ;  /* 0x000000ffff057224 */ /* 0x001fe200078e0018 */
[----:B------:R-:W-:Y:S01]  /*1bb00*/  STL.64 [R1+0x358], R26 ;  /* 0x0003581a01007387 */ /* 0x000fe20000100a00 */
[----:B------:R-:W-:-:S03]  /*1bb10*/  MOV R4, R25 ;  /* 0x0000001900047202 */ /* 0x000fc60000000f00 */
[----:B------:R-:W0:-:S13]  /*1bb20*/  LDSM.16.M88.4 R24, [R0+UR5+0x23000] ;  /* 0x023000050018783b */ /* 0x000e1a0008000200 */
[----:B------:R-:W-:Y:S01]  /*1bb30*/  STL.64 [R1+0x300], R8 ;  /* 0x0003000801007387 */ /* 0x000fe20000100a00 */
[----:B------:R-:W-:Y:S01]  /*1bb40*/  MOV R20, R11 ;  /* 0x0000000b00147202 */ /* 0x000fe20000000f00 */
[----:B------:R-:W-:Y:S02]  /*1bb50*/  IMAD.MOV.U32 R21, RZ, RZ, R10 ;  /* 0x000000ffff157224 */ /* 0x000fe400078e000a */
[----:B------:R-:W2:Y:S04]  /*1bb60*/  LDL.LU R11, [R1+0x550] ;  /* 0x00055000010b7983 */ /* 0x000ea80000300800 */
[----:B------:R-:W3:Y:S04]  /*1bb70*/  LDL.LU R15, [R1+0x2c0] ;  /* 0x0002c000010f7983 */ /* 0x000ee80000300800 */
[----:B------:R-:W5:Y:S04]  /*1bb80*/  LDL.LU R14, [R1+0x2c4] ;  /* 0x0002c400010e7983 */ /* 0x000f680000300800 */
[----:B------:R-:W3:Y:S04]  /*1bb90*/  LDL.LU R13, [R1+0x2c8] ;  /* 0x0002c800010d7983 */ /* 0x000ee80000300800 */
[----:B------:R-:W3:Y:S04]  /*1bba0*/  LDL.LU R12, [R1+0x2cc] ;  /* 0x0002cc00010c7983 */ /* 0x000ee80000300800 */
[----:B------:R-:W-:Y:S04]  /*1bbb0*/  STL [R1+0x1afc], R20 ;  /* 0x001afc1401007387 */ /* 0x000fe80000100800 */
[----:B------:R-:W-:Y:S04]  /*1bbc0*/  STL [R1+0x1af8], R21 ;  /* 0x001af81501007387 */ /* 0x000fe80000100800 */
[----:B0-----:R0:W-:Y:S01]  /*1bbd0*/  STL.64 [R1+0x348], R26 ;  /* 0x0003481a01007387 */ /* 0x0011e20000100a00 */
[----:B------:R-:W-:Y:S01]  /*1bbe0*/  IMAD.MOV.U32 R7, RZ, RZ, R24 ;  /* 0x000000ffff077224 */ /* 0x000fe200078e0018 */
[----:B------:R-:W-:-:S02]  /*1bbf0*/  MOV R6, R25 ;  /* 0x0000001900067202 */ /* 0x000fc40000000f00 */
[----:B0-----:R-:W3:Y:S04]  /*1bc00*/  LDL.LU.64 R26, [R1+0x1be0] ;  /* 0x001be000011a7983 */ /* 0x001ee80000300a00 */
[----:B------:R-:W5:Y:S01]  /*1bc10*/  LDL.LU.64 R24, [R1+0x1bd8] ;  /* 0x001bd80001187983 */ /* 0x000f620000300a00 */
[C---:B----4-:R-:W-:Y:S01]  /*1bc20*/  FMUL R9, R22.reuse, R28 ;  /* 0x0000001c16097220 */ /* 0x050fe20000400000 */
[----:B--2---:R-:W-:Y:S01]  /*1bc30*/  FMUL R8, R22, R11 ;  /* 0x0000000b16087220 */ /* 0x004fe20000400000 */
[C---:B---3--:R-:W-:Y:S01]  /*1bc40*/  FMUL R10, R23.reuse, R27 ;  /* 0x0000001b170a7220 */ /* 0x048fe20000400000 */
[----:B------:R-:W-:-:S07]  /*1bc50*/  FMUL R11, R23, R26 ;  /* 0x0000001a170b7220 */ /* 0x000fce0000400000 */
[----:B-----5:R-:W-:Y:S01]  /*1bc60*/  HMMA.16816.F32 R24, R16, R24, R8 ;  /* 0x000000181018723c */ /* 0x020fe20000001808 */
[C---:B------:R-:W-:Y:S01]  /*1bc70*/  FMUL R8, R22.reuse, R15 ;  /* 0x0000000f16087220 */ /* 0x040fe20000400000 */
[----:B------:R-:W-:Y:S01]  /*1bc80*/  FMUL R9, R22, R14 ;  /* 0x0000000e16097220 */ /* 0x000fe20000400000 */
[C---:B------:R-:W-:Y:S01]  /*1bc90*/  FMUL R10, R23.reuse, R13 ;  /* 0x0000000d170a7220 */ /* 0x040fe20000400000 */
[----:B------:R-:W-:Y:S02]  /*1bca0*/  FMUL R11, R23, R12 ;  /* 0x0000000c170b7220 */ /* 0x000fe40000400000 */
[----:B------:R-:W0:-:S13]  /*1bcb0*/  LDSM.16.M88.4 R12, [R0+UR5+0x23800] ;  /* 0x02380005000c783b */ /* 0x000e1a0008000200 */
[----:B------:R-:W-:Y:S01]  /*1bcc0*/  MOV R21, R27 ;  /* 0x0000001b00157202 */ /* 0x000fe20000000f00 */
[----:B------:R-:W-:Y:S01]  /*1bcd0*/  IMAD.MOV.U32 R20, RZ, RZ, R26 ;  /* 0x000000ffff147224 */ /* 0x000fe200078e001a */
[----:B------:R0:W-:Y:S04]  /*1bce0*/  STL.64 [R1+0x2e0], R24 ;  /* 0x0002e01801007387 */ /* 0x0001e80000100a00 */
[----:B------:R-:W-:Y:S04]  /*1bcf0*/  STL [R1+0x1b04], R21 ;  /* 0x001b041501007387 */ /* 0x000fe80000100800 */
[----:B------:R-:W-:Y:S01]  /*1bd00*/  STL [R1+0x1b00], R20 ;  /* 0x001b001401007387 */ /* 0x000fe20000100800 */
[----:B0-----:R-:W-:Y:S01]  /*1bd10*/  IMAD.MOV.U32 R25, RZ, RZ, R12 ;  /* 0x000000ffff197224 */ /* 0x001fe200078e000c */
[----:B------:R-:W-:-:S02]  /*1bd20*/  MOV R24, R13 ;  /* 0x0000000d00187202 */ /* 0x000fc40000000f00 */
[----:B------:R-:W-:Y:S04]  /*1bd30*/  STL.64 [R1+0x338], R14 ;  /* 0x0003380e01007387 */ /* 0x000fe80000100a00 */
[----:B------:R0:W-:Y:S04]  /*1bd40*/  STL.64 [R1+0x1bc0], R24 ;  /* 0x001bc01801007387 */ /* 0x0001e80000100a00 */
[----:B------:R-:W2:Y:S04]  /*1bd50*/  LDL.LU R13, [R1+0x2f0] ;  /* 0x0002f000010d7983 */ /* 0x000ea80000300800 */
[----:B------:R-:W3:Y:S01]  /*1bd60*/  LDL.LU R12, [R1+0x2f4] ;  /* 0x0002f400010c7983 */ /* 0x000ee20000300800 */
[----:B0-----:R-:W-:Y:S01]  /*1bd70*/  IMAD.MOV.U32 R24, RZ, RZ, R7 ;  /* 0x000000ffff187224 */ /* 0x001fe200078e0007 */
[----:B------:R-:W-:-:S02]  /*1bd80*/  MOV R25, R6 ;  /* 0x0000000600197202 */ /* 0x000fc40000000f00 */
[----:B------:R-:W4:Y:S04]  /*1bd90*/  LDL.LU R7, [R1+0x2f8] ;  /* 0x0002f80001077983 */ /* 0x000f280000300800 */
[----:B------:R-:W5:Y:S04]  /*1bda0*/  LDL.LU R6, [R1+0x2fc] ;  /* 0x0002fc0001067983 */ /* 0x000f680000300800 */
[----:B------:R0:W-:Y:S02]  /*1bdb0*/  STL.64 [R1+0x1bc8], R24 ;  /* 0x001bc81801007387 */ /* 0x0001e40000100a00 */
[----:B0-----:R-:W-:Y:S01]  /*1bdc0*/  IMAD.MOV.U32 R24, RZ, RZ, R5 ;  /* 0x000000ffff187224 */ /* 0x001fe200078e0005 */
[----:B------:R-:W-:-:S05]  /*1bdd0*/  MOV R25, R4 ;  /* 0x0000000400197202 */ /* 0x000fca0000000f00 */
[----:B------:R0:W-:Y:S02]  /*1bde0*/  STL.64 [R1+0x1bd0], R24 ;  /* 0x001bd01801007387 */ /* 0x0001e40000100a00 */
[----:B0-----:R-:W-:Y:S01]  /*1bdf0*/  IMAD.MOV.U32 R24, RZ, RZ, R3 ;  /* 0x000000ffff187224 */ /* 0x001fe200078e0003 */
[----:B------:R-:W-:-:S07]  /*1be00*/  MOV R25, R2 ;  /* 0x0000000200197202 */ /* 0x000fce0000000f00 */
[----:B------:R-:W-:Y:S01]  /*1be10*/  HMMA.16816.F32 R8, R16, R24, R8 ;  /* 0x000000181008723c */ /* 0x000fe20000001808 */
[----:B------:R-:W0:-:S15]  /*1be20*/  LDSM.16.M88.4 R24, [R0+UR5+0x24000] ;  /* 0x024000050018783b */ /* 0x000e1e0008000200 */
[----:B------:R-:W-:-:S03]  /*1be30*/  NOP ;  /* 0x0000000000007918 */ /* 0x000fc60000000000 */
[----:B------:R3:W-:Y:S01]  /*1be40*/  STL.64 [R1+0x2c0], R8 ;  /* 0x0002c00801007387 */ /* 0x0007e20000100a00 */
[----:B------:R-:W-:Y:S01]  /*1be50*/  MOV R20, R11 ;  /* 0x0000000b00147202 */ /* 0x000fe20000000f00 */
[----:B------:R-:W-:Y:S02]  /*1be60*/  IMAD.MOV.U32 R21, RZ, RZ, R10 ;  /* 0x000000ffff157224 */ /* 0x000fe400078e000a */
[----:B------:R-:W5:Y:S04]  /*1be70*/  LDL.LU R5, [R1+0x2d0] ;  /* 0x0002d00001057983 */ /* 0x000f680000300800 */
[----:B------:R-:W5:Y:S04]  /*1be80*/  LDL.LU R4, [R1+0x2d4] ;  /* 0x0002d40001047983 */ /* 0x000f680000300800 */
[----:B------:R-:W5:Y:S04]  /*1be90*/  LDL.LU R3, [R1+0x2d8] ;  /* 0x0002d80001037983 */ /* 0x000f680000300800 */
[----:B------:R-:W5:Y:S04]  /*1bea0*/  LDL.LU R2, [R1+0x2dc] ;  /* 0x0002dc0001027983 */ /* 0x000f680000300800 */
[----:B------:R1:W-:Y:S04]  /*1beb0*/  STL [R1+0x1b0c], R20 ;  /* 0x001b0c1401007387 */ /* 0x0003e80000100800 */
[----:B------:R1:W-:Y:S04]  /*1bec0*/  STL [R1+0x1b08], R21 ;  /* 0x001b081501007387 */ /* 0x0003e80000100800 */
[----:B0-----:R-:W-:Y:S01]  /*1bed0*/  STL.64 [R1+0x318], R26 ;  /* 0x0003181a01007387 */ /* 0x001fe20000100a00 */
[----:B------:R-:W-:Y:S01]  /*1bee0*/  MOV R28, R25 ;  /* 0x00000019001c7202 */ /* 0x000fe20000000f00 */
[----:B---3--:R-:W-:Y:S01]  /*1bef0*/  FMUL R9, R22, R12 ;  /* 0x0000000c16097220 */ /* 0x008fe20000400000 */
[----:B------:R-:W-:-:S02]  /*1bf00*/  IMAD.MOV.U32 R12, RZ, RZ, R24 ;  /* 0x000000ffff0c7224 */ /* 0x000fc400078e0018 */
[----:B------:R-:W3:Y:S01]  /*1bf10*/  LDL.LU.64 R24, [R1+0x1bd0] ;  /* 0x001bd00001187983 */ /* 0x000ee20000300a00 */
[----:B--2---:R-:W-:Y:S01]  /*1bf20*/  FMUL R8, R22, R13 ;  /* 0x0000000d16087220 */ /* 0x004fe20000400000 */
[C---:B----4-:R-:W-:Y:S01]  /*1bf30*/  FMUL R10, R23.reuse, R7 ;  /* 0x00000007170a7220 */ /* 0x050fe20000400000 */
[----:B-----5:R-:W-:-:S07]  /*1bf40*/  FMUL R11, R23, R6 ;  /* 0x00000006170b7220 */ /* 0x020fce0000400000 */
[----:B---3--:R-:W-:Y:S01]  /*1bf50*/  HMMA.16816.F32 R8, R16, R24, R8 ;  /* 0x000000181008723c */ /* 0x008fe20000001808 */
[----:B------:R-:W2:-:S15]  /*1bf60*/  LDL.LU.64 R24, [R1+0x1bc8] ;  /* 0x001bc80001187983 */ /* 0x000e9e0000300a00 */
[----:B------:R-:W-:-:S03]  /*1bf70*/  NOP ;  /* 0x0000000000007918 */ /* 0x000fc60000000000 */
[----:B-1----:R-:W-:Y:S01]  /*1bf80*/  IMAD.MOV.U32 R20, RZ, RZ, R10 ;  /* 0x000000ffff147224 */ /* 0x002fe200078e000a */
[----:B------:R0:W-:Y:S01]  /*1bf90*/  STL.64 [R1+0x2a0], R8 ;  /* 0x0002a00801007387 */ /* 0x0001e20000100a00 */
[----:B------:R-:W-:Y:S01]  /*1bfa0*/  MOV R21, R11 ;  /* 0x0000000b00157202 */ /* 0x000fe20000000f00 */
[C---:B------:R-:W-:Y:S01]  /*1bfb0*/  FMUL R10, R23.reuse, R3 ;  /* 0x00000003170a7220 */ /* 0x040fe20000400000 */
[----:B------:R-:W-:Y:S01]  /*1bfc0*/  FMUL R11, R23, R2 ;  /* 0x00000002170b7220 */ /* 0x000fe20000400000 */
[C---:B0-----:R-:W-:Y:S01]  /*1bfd0*/  FMUL R8, R22.reuse, R5 ;  /* 0x0000000516087220 */ /* 0x041fe20000400000 */
[----:B------:R-:W-:Y:S01]  /*1bfe0*/  FMUL R9, R22, R4 ;  /* 0x0000000416097220 */ /* 0x000fe20000400000 */
[----:B------:R0:W-:Y:S04]  /*1bff0*/  STL [R1+0x1b14], R21 ;  /* 0x001b141501007387 */ /* 0x0001e80000100800 */
[----:B------:R1:W-:Y:S04]  /*1c000*/  STL [R1+0x1b10], R20 ;  /* 0x001b101401007387 */ /* 0x0003e80000100800 */
[----:B------:R-:W3:Y:S01]  /*1c010*/  LDSM.16.M88.4 R4, [R0+UR5+0x24800] ;  /* 0x024800050004783b */ /* 0x000ee20008000200 */
[----:B--2---:R-:W-:Y:S03]  /*1c020*/  HMMA.16816.F32 R8, R16, R24, R8 ;  /* 0x000000181008723c */ /* 0x004fe60000001808 */
[----:B------:R-:W2:-:S15]  /*1c030*/  LDL.LU.64 R24, [R1+0x1bc0] ;  /* 0x001bc00001187983 */ /* 0x000e9e0000300a00 */
[----:B------:R-:W-:Y:S01]  /*1c040*/  NOP ;  /* 0x0000000000007918 */ /* 0x000fe20000000000 */
[----:B------:R4:W-:Y:S01]  /*1c050*/  STL.64 [R1+0x280], R8 ;  /* 0x0002800801007387 */ /* 0x0009e20000100a00 */
[----:B0-----:R-:W-:Y:S01]  /*1c060*/  IMAD.MOV.U32 R21, RZ, RZ, R10 ;  /* 0x000000ffff157224 */ /* 0x001fe200078e000a */
[----:B-1----:R-:W-:Y:S02]  /*1c070*/  MOV R20, R11 ;  /* 0x0000000b00147202 */ /* 0x002fe40000000f00 */
[----:B----4-:R-:W4:Y:S04]  /*1c080*/  LDL.LU R8, [R1+0x430] ;  /* 0x0004300001087983 */ /* 0x010f280000300800 */
[----:B------:R-:W5:Y:S04]  /*1c090*/  LDL.LU R9, [R1+0x434] ;  /* 0x0004340001097983 */ /* 0x000f680000300800 */
[----:B------:R-:W5:Y:S04]  /*1c0a0*/  LDL.LU R10, [R1+0x438] ;  /* 0x00043800010a7983 */ /* 0x000f680000300800 */
[----:B------:R-:W5:Y:S04]  /*1c0b0*/  LDL.LU R11, [R1+0x43c] ;  /* 0x00043c00010b7983 */ /* 0x000f680000300800 */
[----:B------:R-:W5:Y:S04]  /*1c0c0*/  LDL.LU R27, [R1+0x2b0] ;  /* 0x0002b000011b7983 */ /* 0x000f680000300800 */
[----:B------:R-:W5:Y:S04]  /*1c0d0*/  LDL.LU R26, [R1+0x2b4] ;  /* 0x0002b400011a7983 */ /* 0x000f680000300800 */
[----:B------:R-:W5:Y:S04]  /*1c0e0*/  LDL.LU R3, [R1+0x2b8] ;  /* 0x0002b80001037983 */ /* 0x000f680000300800 */
[----:B------:R-:W5:Y:S04]  /*1c0f0*/  LDL.LU R2, [R1+0x2bc] ;  /* 0x0002bc0001027983 */ /* 0x000f680000300800 */
[----:B---3--:R0:W-:Y:S02]  /*1c100*/  STL.64 [R1+0x2f8], R6 ;  /* 0x0002f80601007387 */ /* 0x0081e40000100a00 */
[----:B0-----:R-:W-:-:S02]  /*1c110*/  IMAD.MOV.U32 R7, RZ, RZ, R12 ;  /* 0x000000ffff077224 */ /* 0x001fc400078e000c */
[----:B------:R-:W0:Y:S04]  /*1c120*/  LDSM.16.M88.4 R12, [R0+UR5+0x25000] ;  /* 0x02500005000c783b */ /* 0x000e280008000200 */
[----:B------:R-:W-:Y:S04]  /*1c130*/  STL [R1+0x1b1c], R20 ;  /* 0x001b1c1401007387 */ /* 0x000fe80000100800 */
[----:B------:R-:W-:Y:S04]  /*1c140*/  STL [R1+0x1b18], R21 ;  /* 0x001b181501007387 */ /* 0x000fe80000100800 */
[----:B0-----:R-:W-:Y:S04]  /*1c150*/  STL.64 [R1+0x2d8], R14 ;  /* 0x0002d80e01007387 */ /* 0x001fe80000100a00 */
[----:B------:R2:W-:Y:S02]  /*1c160*/  STL.64 [R1+0x1bb8], R12 ;  /* 0x001bb80c01007387 */ /* 0x0005e40000100a00 */
[----:B--2---:R-:W-:Y:S01]  /*1c170*/  MOV R12, R25 ;  /* 0x00000019000c7202 */ /* 0x004fe20000000f00 */
[----:B------:R-:W-:-:S02]  /*1c180*/  IMAD.MOV.U32 R13, RZ, RZ, R24 ;  /* 0x000000ffff0d7224 */ /* 0x000fc400078e0018 */
[C---:B----4-:R-:W-:Y:S01]  /*1c190*/  FMUL R8, R22.reuse, R8 ;  /* 0x0000000816087220 */ /* 0x050fe20000400000 */
[----:B-----5:R-:W-:Y:S01]  /*1c1a0*/  FMUL R9, R22, R9 ;  /* 0x0000000916097220 */ /* 0x020fe20000400000 */
[C---:B------:R-:W-:Y:S01]  /*1c1b0*/  FMUL R10, R23.reuse, R10 ;  /* 0x0000000a170a7220 */ /* 0x040fe20000400000 */
[----:B------:R-:W-:-:S07]  /*1c1c0*/  FMUL R11, R23, R11 ;  /* 0x0000000b170b7220 */ /* 0x000fce0000400000 */
[----:B------:R-:W-:-:S15]  /*1c1d0*/  HMMA.16816.F32 R12, R16, R12, R8 ;  /* 0x0000000c100c723c */ /* 0x000fde0000001808 */
[----:B------:R-:W-:-:S04]  /*1c1e0*/  NOP ;  /* 0x0000000000007918 */ /* 0x000fc80000000000 */
[----:B------:R-:W-:Y:S04]  /*1c1f0*/  STL.64 [R1+0x270], R12 ;  /* 0x0002700c01007387 */ /* 0x000fe80000100a00 */
[----:B------:R-:W2:Y:S04]  /*1c200*/  LDL.LU R25, [R1+0x3f0] ;  /* 0x0003f00001197983 */ /* 0x000ea80000300800 */
[----:B------:R-:W2:Y:S01]  /*1c210*/  LDL.LU R24, [R1+0x3f4] ;  /* 0x0003f40001187983 */ /* 0x000ea20000300800 */
[----:B------:R-:W-:Y:S01]  /*1c220*/  MOV R20, R14 ;  /* 0x0000000e00147202 */ /* 0x000fe20000000f00 */
[----:B------:R-:W-:-:S02]  /*1c230*/  IMAD.MOV.U32 R21, RZ, RZ, R15 ;  /* 0x000000ffff157224 */ /* 0x000fc400078e000f */
[----:B------:R-:W0:Y:S01]  /*1c240*/  LDSM.16.M88.4 R12, [R0+UR5+0x25800] ;  /* 0x02580005000c783b */ /* 0x000e220008000200 */
[C---:B------:R-:W-:Y:S01]  /*1c250*/  FMUL R8, R22.reuse, R27 ;  /* 0x0000001b16087220 */ /* 0x040fe20000400000 */
[----:B------:R-:W-:Y:S01]  /*1c260*/  FMUL R9, R22, R26 ;  /* 0x0000001a16097220 */ /* 0x000fe20000400000 */
[C---:B------:R-:W-:Y:S01]  /*1c270*/  FMUL R10, R23.reuse, R3 ;  /* 0x00000003170a7220 */ /* 0x040fe20000400000 */
[----:B------:R-:W-:Y:S01]  /*1c280*/  FMUL R11, R23, R2 ;  /* 0x00000002170b7220 */ /* 0x000fe20000400000 */
[----:B0-----:R-:W-:Y:S01]  /*1c290*/  MOV R3, R12 ;  /* 0x0000000c00037202 */ /* 0x001fe20000000f00 */
[----:B------:R-:W-:Y:S01]  /*1c2a0*/  IMAD.MOV.U32 R2, RZ, RZ, R13 ;  /* 0x000000ffff027224 */ /* 0x000fe200078e000d */
[----:B--2---:R0:W-:Y:S02]  /*1c2b0*/  STL.64 [R1+0x1bb0], R24 ;  /* 0x001bb01801007387 */ /* 0x0041e40000100a00 */
[----:B0-----:R-:W-:Y:S02]  /*1c2c0*/  MOV R24, R7 ;  /* 0x0000000700187202 */ /* 0x001fe40000000f00 */
[----:B------:R-:W2:Y:S04]  /*1c2d0*/  LDL.LU R7, [R1+0x3f8] ;  /* 0x0003f80001077983 */ /* 0x000ea80000300800 */
[----:B------:R-:W3:Y:S01]  /*1c2e0*/  LDL.LU R6, [R1+0x3fc] ;  /* 0x0003fc0001067983 */ /* 0x000ee20000300800 */
[----:B------:R-:W-:-:S03]  /*1c2f0*/  IMAD.MOV.U32 R25, RZ, RZ, R28 ;  /* 0x000000ffff197224 */ /* 0x000fc600078e001c */
[----:B------:R0:W-:Y:S04]  /*1c300*/  STL [R1+0x1b24], R21 ;  /* 0x001b241501007387 */ /* 0x0001e80000100800 */
[----:B------:R1:W-:Y:S04]  /*1c310*/  STL [R1+0x1b20], R20 ;  /* 0x001b201401007387 */ /* 0x0003e80000100800 */
[----:B------:R4:W-:Y:S04]  /*1c320*/  STL.64 [R1+0x2b8], R14 ;  /* 0x0002b80e01007387 */ /* 0x0009e80000100a00 */
[----:B------:R-:W5:Y:S01]  /*1c330*/  LDL.LU.64 R12, [R1+0x1bb8] ;  /* 0x001bb800010c7983 */ /* 0x000f620000300a00 */
[----:B------:R-:W-:Y:S03]  /*1c340*/  HMMA.16816.F32 R8, R16, R24, R8 ;  /* 0x000000181008723c */ /* 0x000fe60000001808 */
[----:B0-----:R-:W5:Y:S04]  /*1c350*/  LDL.LU R21, [R1+0x400] ;  /* 0x0004000001157983 */ /* 0x001f680000300800 */
[----:B-1----:R-:W5:Y:S04]  /*1c360*/  LDL.LU R20, [R1+0x404] ;  /* 0x0004040001147983 */ /* 0x002f680000300800 */
[----:B----4-:R-:W4:Y:S04]  /*1c370*/  LDL.LU R15, [R1+0x408] ;  /* 0x00040800010f7983 */ /* 0x010f280000300800 */
[----:B------:R-:W4:Y:S04]  /*1c380*/  LDL.LU R14, [R1+0x40c] ;  /* 0x00040c00010e7983 */ /* 0x000f280000300800 */
[----:B------:R-:W4:Y:S04]  /*1c390*/  LDL.LU.64 R24, [R1+0x1bb0] ;  /* 0x001bb00001187983 */ /* 0x000f280000300a00 */
[----:B------:R-:W-:Y:S04]  /*1c3a0*/  STL.64 [R1+0x250], R8 ;  /* 0x0002500801007387 */ /* 0x000fe80000100a00 */
[----:B------:R2:W-:Y:S02]  /*1c3b0*/  STL.64 [R1+0x258], R10 ;  /* 0x0002580a01007387 */ /* 0x0005e40000100a00 */
[C---:B--2---:R-:W-:Y:S01]  /*1c3c0*/  FMUL R10, R23.reuse, R7 ;  /* 0x00000007170a7220 */ /* 0x044fe20000400000 */
[----:B---3--:R-:W-:Y:S01]  /*1c3d0*/  FMUL R11, R23, R6 ;  /* 0x00000006170b7220 */ /* 0x008fe20000400000 */
[C---:B----4-:R-:W-:Y:S01]  /*1c3e0*/  FMUL R8, R22.reuse, R25 ;  /* 0x0000001916087220 */ /* 0x050fe20000400000 */
[----:B------:R-:W-:-:S02]  /*1c3f0*/  FMUL R9, R22, R24 ;  /* 0x0000001816097220 */ /* 0x000fc40000400000 */
[----:B------:R-:W0:Y:S05]  /*1c400*/  LDSM.16.M88.4 R24, [R0+UR5+0x26000] ;  /* 0x026000050018783b */ /* 0x000e2a0008000200 */
[----:B------:R-:W-:Y:S01]  /*1c410*/  HMMA.16816.F32 R8, R16, R4, R8 ;  /* 0x000000041008723c */ /* 0x000fe20000001808 */
[----:B------:R-:W2:-:S15]  /*1c420*/  LDL.LU.64 R4, [R1+0x1ba8] ;  /* 0x001ba80001047983 */ /* 0x000e9e0000300a00 */
[----:B------:R-:W-:-:S03]  /*1c430*/  NOP ;  /* 0x0000000000007918 */ /* 0x000fc60000000000 */
[----:B------:R-:W-:Y:S01]  /*1c440*/  MOV R6, R8 ;  /* 0x0000000800067202 */ /* 0x000fe20000000f00 */
[----:B------:R1:W-:Y:S01]  /*1c450*/  STL.64 [R1+0x238], R10 ;  /* 0x0002380a01007387 */ /* 0x0003e20000100a00 */
[----:B------:R-:W-:Y:S02]  /*1c460*/  IMAD.MOV.U32 R7, RZ, RZ, R9 ;  /* 0x000000ffff077224 */ /* 0x000fe400078e0009 */
[C---:B-----5:R-:W-:Y:S01]  /*1c470*/  FMUL R8, R22.reuse, R21 ;  /* 0x0000001516087220 */ /* 0x060fe20000400000 */
[----:B------:R-:W-:Y:S01]  /*1c480*/  FMUL R9, R22, R20 ;  /* 0x0000001416097220 */ /* 0x000fe20000400000 */
[C---:B-1----:R-:W-:Y:S01]  /*1c490*/  FMUL R10, R23.reuse, R15 ;  /* 0x0000000f170a7220 */ /* 0x042fe20000400000 */
[----:B------:R-:W-:Y:S01]  /*1c4a0*/  FMUL R11, R23, R14 ;  /* 0x0000000e170b7220 */ /* 0x000fe20000400000 */
[----:B0-----:R-:W-:Y:S04]  /*1c4b0*/  STL.64 [R1+0x298], R26 ;  /* 0x0002981a01007387 */ /* 0x001fe80000100a00 */
[----:B------:R-:W-:Y:S04]  /*1c4c0*/  STL.64 [R1+0x1b98], R24 ;  /* 0x001b981801007387 */ /* 0x000fe80000100a00 */
[----:B------:R-:W-:Y:S04]  /*1c4d0*/  STL.64 [R1+0x1af0], R6 ;  /* 0x001af00601007387 */ /* 0x000fe80000100a00 */
[----:B--2---:R0:W-:Y:S02]  /*1c4e0*/  STL.64 [R1+0x1ae8], R4 ;  /* 0x001ae80401007387 */ /* 0x0041e40000100a00 */
[----:B0-----:R-:W-:-:S15]  /*1c4f0*/  HMMA.16816.F32 R4, R16, R12, R8 ;  /* 0x0000000c1004723c */ /* 0x001fde0000001808 */
[----:B------:R-:W-:-:S04]  /*1c500*/  NOP ;  /* 0x0000000000007918 */ /* 0x000fc80000000000 */
[----:B------:R-:W-:Y:S04]  /*1c510*/  STL.64 [R1+0x210], R4 ;  /* 0x0002100401007387 */ /* 0x000fe80000100a00 */
[----:B------:R-:W2:Y:S04]  /*1c520*/  LDL.LU R28, [R1+0x410] ;  /* 0x00041000011c7983 */ /* 0x000ea80000300800 */
[----:B------:R-:W3:Y:S04]  /*1c530*/  LDL.LU R27, [R1+0x414] ;  /* 0x00041400011b7983 */ /* 0x000ee80000300800 */
[----:B------:R-:W4:Y:S04]  /*1c540*/  LDL.LU R26, [R1+0x418] ;  /* 0x00041800011a7983 */ /* 0x000f280000300800 */
[----:B------:R-:W5:Y:S04]  /*1c550*/  LDL.LU R11, [R1+0x41c] ;  /* 0x00041c00010b7983 */ /* 0x000f680000300800 */
[----:B------:R-:W5:Y:S04]  /*1c560*/  LDL.LU R25, [R1+0x420] ;  /* 0x0004200001197983 */ /* 0x000f680000300800 */
[----:B------:R-:W5:Y:S01]  /*1c570*/  LDL.LU R24, [R1+0x424] ;  /* 0x0004240001187983 */ /* 0x000f620000300800 */
[----:B------:R-:W-:Y:S01]  /*1c580*/  MOV R21, R6 ;  /* 0x0000000600157202 */ /* 0x000fe20000000f00 */
[----:B------:R-:W-:-:S02]  /*1c590*/  IMAD.MOV.U32 R20, RZ, RZ, R7 ;  /* 0x000000ffff147224 */ /* 0x000fc400078e0007 */
[----:B------:R-:W0:Y:S01]  /*1c5a0*/  LDSM.16.M88.4 R4, [R0+UR5+0x26800] ;  /* 0x026800050004783b */ /* 0x000e220008000200 */
[C---:B--2---:R-:W-:Y:S01]  /*1c5b0*/  FMUL R8, R22.reuse, R28 ;  /* 0x0000001c16087220 */ /* 0x044fe20000400000 */
[----:B---3--:R-:W-:Y:S01]  /*1c5c0*/  FMUL R9, R22, R27 ;  /* 0x0000001b16097220 */ /* 0x008fe20000400000 */
[C---:B----4-:R-:W-:Y:S01]  /*1c5d0*/  FMUL R10, R23.reuse, R26 ;  /* 0x0000001a170a7220 */ /* 0x050fe20000400000 */
[----:B-----5:R-:W-:Y:S01]  /*1c5e0*/  FMUL R11, R23, R11 ;  /* 0x0000000b170b7220 */ /* 0x020fe20000400000 */
[----:B------:R1:W-:Y:S02]  /*1c5f0*/  STL.64 [R1+0x1ba0], R24 ;  /* 0x001ba01801007387 */ /* 0x0003e40000100a00 */
[----:B-1----:R-:W-:Y:S01]  /*1c600*/  MOV R24, R3 ;  /* 0x0000000300187202 */ /* 0x002fe20000000f00 */
[----:B------:R-:W-:Y:S01]  /*1c610*/  IMAD.MOV.U32 R25, RZ, RZ, R2 ;  /* 0x000000ffff197224 */ /* 0x000fe200078e0002 */
[----:B------:R-:W2:Y:S04]  /*1c620*/  LDL.LU R3, [R1+0x428] ;  /* 0x0004280001037983 */ /* 0x000ea80000300800 */
[----:B------:R-:W3:Y:S04]  /*1c630*/  LDL.LU R2, [R1+0x42c] ;  /* 0x00042c0001027983 */ /* 0x000ee80000300800 */
[----:B------:R-:W4:Y:S04]  /*1c640*/  LDL.LU R15, [R1+0x470] ;  /* 0x00047000010f7983 */ /* 0x000f280000300800 */
[----:B------:R-:W5:Y:S04]  /*1c650*/  LDL.LU R14, [R1+0x474] ;  /* 0x00047400010e7983 */ /* 0x000f680000300800 */
[----:B------:R-:W2:Y:S04]  /*1c660*/  LDL.LU R13, [R1+0x478] ;  /* 0x00047800010d7983 */ /* 0x000ea80000300800 */
[----:B------:R-:W2:Y:S04]  /*1c670*/  LDL.LU R12, [R1+0x47c] ;  /* 0x00047c00010c7983 */ /* 0x000ea80000300800 */
[----:B0-----:R-:W-:Y:S01]  /*1c680*/  STL.64 [R1+0x268], R6 ;  /* 0x0002680601007387 */ /* 0x001fe20000100a00 */
[----:B------:R-:W-:Y:S03]  /*1c690*/  HMMA.16816.F32 R8, R16, R24, R8 ;  /* 0x000000181008723c */ /* 0x000fe60000001808 */
[----:B------:R-:W2:-:S15]  /*1c6a0*/  LDL.LU.64 R24, [R1+0x1ba0] ;  /* 0x001ba00001187983 */ /* 0x000e9e0000300a00 */
[----:B------:R-:W-:Y:S01]  /*1c6b0*/  NOP ;  /* 0x0000000000007918 */ /* 0x000fe20000000000 */
[----:B------:R2:W-:Y:S04]  /*1c6c0*/  STL.64 [R1+0x1f0], R8 ;  /* 0x0001f00801007387 */ /* 0x0005e80000100a00 */
[----:B------:R0:W-:Y:S01]  /*1c6d0*/  STL.64 [R1+0x1f8], R10 ;  /* 0x0001f80a01007387 */ /* 0x0001e20000100a00 */
[C---:B--2---:R-:W-:Y:S01]  /*1c6e0*/  FMUL R8, R22.reuse, R25 ;  /* 0x0000001916087220 */ /* 0x044fe20000400000 */
[----:B------:R-:W-:Y:S02]  /*1c6f0*/  FMUL R9, R22, R24 ;  /* 0x0000001816097220 */ /* 0x000fe40000400000 */
[----:B------:R-:W1:Y:S01]  /*1c700*/  LDSM.16.M88.4 R24, [R0+UR5+0x27000] ;  /* 0x027000050018783b */ /* 0x000e620008000200 */
[C---:B0-----:R-:W-:Y:S01]  /*1c710*/  FMUL R10, R23.reuse, R3 ;  /* 0x00000003170a7220 */ /* 0x041fe20000400000 */
[----:B---3--:R-:W-:Y:S01]  /*1c720*/  FMUL R11, R23, R2 ;  /* 0x00000002170b7220 */ /* 0x008fe20000400000 */
[----:B-1----:R-:W-:Y:S01]  /*1c730*/  MOV R3, R24 ;  /* 0x0000001800037202 */ /* 0x002fe20000000f00 */
[----:B------:R0:W-:Y:S01]  /*1c740*/  STL.64 [R1+0x248], R26 ;  /* 0x0002481a01007387 */ /* 0x0001e20000100a00 */
[----:B------:R-:W-:-:S03]  /*1c750*/  IMAD.MOV.U32 R2, RZ, RZ, R25 ;  /* 0x000000ffff027224 */ /* 0x000fc600078e0019 */
[----:B------:R-:W0:Y:S02]  /*1c760*/  LDL.LU.64 R24, [R1+0x1b98] ;  /* 0x001b980001187983 */ /* 0x000e240000300a00 */
[----:B0-----:R-:W-:Y:S01]  /*1c770*/  HMMA.16816.F32 R24, R16, R24, R8 ;  /* 0x000000181018723c */ /* 0x001fe20000001808 */
[C---:B----4-:R-:W-:Y:S01]  /*1c780*/  FMUL R8, R22.reuse, R15 ;  /* 0x0000000f16087220 */ /* 0x050fe20000400000 */
[----:B-----5:R-:W-:Y:S01]  /*1c790*/  FMUL R9, R22, R14 ;  /* 0x0000000e16097220 */ /* 0x020fe20000400000 */
[C---:B------:R-:W-:Y:S01]  /*1c7a0*/  FMUL R10, R23.reuse, R13 ;  /* 0x0000000d170a7220 */ /* 0x040fe20000400000 */
[----:B------:R-:W-:-:S15]  /*1c7b0*/  FMUL R11, R23, R12 ;  /* 0x0000000c170b7220 */ /* 0x000fde0000400000 */
[----:B------:R-:W-:Y:S04]  /*1c7c0*/  STL.64 [R1+0x1e0], R24 ;  /* 0x0001e01801007387 */ /* 0x000fe80000100a00 */
[----:B------:R-:W-:Y:S04]  /*1c7d0*/  STL.64 [R1+0x1e8], R26 ;  /* 0x0001e81a01007387 */ /* 0x000fe80000100a00 */
[----:B------:R-:W2:Y:S04]  /*1c7e0*/  LDL.LU R28, [R1+0x4a4] ;  /* 0x0004a400011c7983 */ /* 0x000ea80000300800 */
[----:B------:R-:W3:Y:S04]  /*1c7f0*/  LDL.LU R15, [R1+0x4a8] ;  /* 0x0004a800010f7983 */ /* 0x000ee80000300800 */
[----:B------:R-:W3:Y:S04]  /*1c800*/  LDL.LU R14, [R1+0x4ac] ;  /* 0x0004ac00010e7983 */ /* 0x000ee80000300800 */
[----:B------:R-:W4:Y:S04]  /*1c810*/  LDL.LU R13, [R1+0x530] ;  /* 0x00053000010d7983 */ /* 0x000f280000300800 */
[----:B------:R-:W4:Y:S01]  /*1c820*/  LDL.LU R12, [R1+0x534] ;  /* 0x00053400010c7983 */ /* 0x000f220000300800 */
[----:B------:R-:W-:Y:S03]  /*1c830*/  HMMA.16816.F32 R4, R16, R4, R8 ;  /* 0x000000041004723c */ /* 0x000fe60000001808 */
[----:B------:R-:W0:Y:S04]  /*1c840*/  LDSM.16.M88.4 R24, [R0+UR5+0x27800] ;  /* 0x027800050018783b */ /* 0x000e280008000200 */
[----:B---3--:R1:W-:Y:S04]  /*1c850*/  STL.64 [R1+0x1b90], R14 ;  /* 0x001b900e01007387 */ /* 0x0083e80000100a00 */
[----:B-1----:R-:W3:Y:S04]  /*1c860*/  LDL.LU R14, [R1+0x498] ;  /* 0x00049800010e7983 */ /* 0x002ee80000300800 */
[----:B------:R-:W5:Y:S04]  /*1c870*/  LDL.LU R15, [R1+0x49c] ;  /* 0x00049c00010f7983 */ /* 0x000f680000300800 */
[----:B----4-:R1:W-:Y:S02]  /*1c880*/  STL.64 [R1+0x1b88], R12 ;  /* 0x001b880c01007387 */ /* 0x0103e40000100a00 */
[----:B-1----:R-:W-:Y:S01]  /*1c890*/  MOV R12, R3 ;  /* 0x00000003000c7202 */ /* 0x002fe20000000f00 */
[----:B------:R-:W-:Y:S01]  /*1c8a0*/  IMAD.MOV.U32 R13, RZ, RZ, R2 ;  /* 0x000000ffff0d7224 */ /* 0x000fe200078e0002 */
[----:B------:R-:W4:Y:S04]  /*1c8b0*/  LDL.LU R3, [R1+0x538] ;  /* 0x0005380001037983 */ /* 0x000f280000300800 */
[----:B------:R-:W2:Y:S04]  /*1c8c0*/  LDL.LU R2, [R1+0x53c] ;  /* 0x00053c0001027983 */ /* 0x000ea80000300800 */
[----:B------:R-:W2:Y:S04]  /*1c8d0*/  LDL.LU R10, [R1+0x490] ;  /* 0x00049000010a7983 */ /* 0x000ea80000300800 */
[----:B------:R-:W3:Y:S04]  /*1c8e0*/  LDL.LU R11, [R1+0x494] ;  /* 0x00049400010b7983 */ /* 0x000ee80000300800 */
[----:B------:R-:W-:Y:S04]  /*1c8f0*/  STL.64 [R1+0x1d0], R4 ;  /* 0x0001d00401007387 */ /* 0x000fe80000100a00 */
[----:B------:R-:W-:Y:S04]  /*1c900*/  STL.64 [R1+0x1d8], R6 ;  /* 0x0001d80601007387 */ /* 0x000fe80000100a00 */
[----:B------:R-:W1:Y:S04]  /*1c910*/  LDSM.16.M88.4 R4, [R0+UR5+0x28000] ;  /* 0x028000050004783b */ /* 0x000e680008000200 */
[----:B0-----:R0:W-:Y:S04]  /*1c920*/  STL.64 [R1+0x228], R26 ;  /* 0x0002281a01007387 */ /* 0x0011e80000100a00 */
[----:B0-----:R-:W4:Y:S04]  /*1c930*/  LDL.LU R27, [R1+0x4a0] ;  /* 0x0004a000011b7983 */ /* 0x001f280000300800 */
[----:B-1----:R-:W-:Y:S01]  /*1c940*/  STL.64 [R1+0x208], R6 ;  /* 0x0002080601007387 */ /* 0x002fe20000100a00 */
[C---:B--2---:R-:W-:Y:S01]  /*1c950*/  FMUL R8, R22.reuse, R10 ;  /* 0x0000000a16087220 */ /* 0x044fe20000400000 */
[----:B---3--:R-:W-:Y:S01]  /*1c960*/  FMUL R9, R22, R11 ;  /* 0x0000000b16097220 */ /* 0x008fe20000400000 */
[C---:B------:R-:W-:Y:S01]  /*1c970*/  FMUL R10, R23.reuse, R14 ;  /* 0x0000000e170a7220 */ /* 0x040fe20000400000 */
[----:B-----5:R-:W-:-:S02]  /*1c980*/  FMUL R11, R23, R15 ;  /* 0x0000000f170b7220 */ /* 0x020fc40000400000 */
[----:B------:R-:W2:Y:S05]  /*1c990*/  LDL.LU.64 R14, [R1+0x1b90] ;  /* 0x001b9000010e7983 */ /* 0x000eaa0000300a00 */
[----:B------:R-:W-:Y:S01]  /*1c9a0*/  HMMA.16816.F32 R8, R16, R12, R8 ;  /* 0x0000000c1008723c */ /* 0x000fe20000001808 */
[----:B------:R-:W3:-:S15]  /*1c9b0*/  LDL.LU.64 R12, [R1+0x1b88] ;  /* 0x001b8800010c7983 */ /* 0x000ede0000300a00 */
[----:B------:R-:W-:-:S03]  /*1c9c0*/  NOP ;  /* 0x0000000000007918 */ /* 0x000fc60000000000 */
[----:B------:R4:W-:Y:S04]  /*1c9d0*/  STL.64 [R1+0x190], R8 ;  /* 0x0001900801007387 */ /* 0x0009e80000100a00 */
[----:B------:R2:W-:Y:S01]  /*1c9e0*/  STL.64 [R1+0x198], R10 ;  /* 0x0001980a01007387 */ /* 0x0005e20000100a00 */
[C---:B----4-:R-:W-:Y:S01]  /*1c9f0*/  FMUL R8, R22.reuse, R27 ;  /* 0x0000001b16087220 */ /* 0x050fe20000400000 */
[----:B------:R-:W-:Y:S01]  /*1ca00*/  FMUL R9, R22, R28 ;  /* 0x0000001c16097220 */ /* 0x000fe20000400000 */
[C---:B--2---:R-:W-:Y:S01]  /*1ca10*/  FMUL R10, R23.reuse, R15 ;  /* 0x0000000f170a7220 */ /* 0x044fe20000400000 */
[----:B------:R-:W-:-:S07]  /*1ca20*/  FMUL R11, R23, R14 ;  /* 0x0000000e170b7220 */ /* 0x000fce0000400000 */
[----:B------:R-:W-:Y:S01]  /*1ca30*/  HMMA.16816.F32 R24, R16, R24, R8 ;  /* 0x000000181018723c */ /* 0x000fe20000001808 */
[C---:B---3--:R-:W-:Y:S01]  /*1ca40*/  FMUL R8, R22.reuse, R13 ;  /* 0x0000000d16087220 */ /* 0x048fe20000400000 */
[----:B------:R-:W-:Y:S01]  /*1ca50*/  FMUL R9, R22, R12 ;  /* 0x0000000c16097220 */ /* 0x000fe20000400000 */
[C---:B------:R-:W-:Y:S01]  /*1ca60*/  FMUL R10, R23.reuse, R3 ;  /* 0x00000003170a7220 */ /* 0x040fe20000400000 */
[----:B------:R-:W-:-:S07]  /*1ca70*/  FMUL R11, R23, R2 ;  /* 0x00000002170b7220 */ /* 0x000fce0000400000 */
[----:B------:R-:W-:Y:S08]  /*1ca80*/  HMMA.16816.F32 R4, R16, R4, R8 ;  /* 0x000000041004723c */ /* 0x000ff00000001808 */
[----:B------:R-:W-:Y:S04]  /*1ca90*/  STL.64 [R1+0x180], R24 ;  /* 0x0001801801007387 */ /* 0x000fe80000100a00 */
[----:B------:R-:W-:Y:S04]  /*1caa0*/  STL.64 [R1+0x188], R26 ;  /* 0x0001881a01007387 */ /* 0x000fe80000100a00 */
[----:B------:R-:W2:Y:S04]  /*1cab0*/  LDL.LU R8, [R1+0x540] ;  /* 0x0005400001087983 */ /* 0x000ea80000300800 */
[----:B------:R-:W3:Y:S04]  /*1cac0*/  LDL.LU R9, [R1+0x544] ;  /* 0x0005440001097983 */ /* 0x000ee80000300800 */
[----:B------:R-:W0:Y:S04]  /*1cad0*/  LDSM.16.M88.4 R24, [R0+UR5+0x29000] ;  /* 0x029000050018783b */ /* 0x000e280008000200 */
[----:B------:R-:W-:Y:S04]  /*1cae0*/  STL.64 [R1+0x170], R4 ;  /* 0x0001700401007387 */ /* 0x000fe80000100a00 */
[----:B------:R-:W-:Y:S04]  /*1caf0*/  STL.64 [R1+0x178], R6 ;  /* 0x0001780601007387 */ /* 0x000fe80000100a00 */
[----:B------:R-:W4:Y:S04]  /*1cb00*/  LDL.LU R10, [R1+0x548] ;  /* 0x00054800010a7983 */ /* 0x000f280000300800 */
[----:B------:R-:W5:Y:S04]  /*1cb10*/  LDL.LU R11, [R1+0x54c] ;  /* 0x00054c00010b7983 */ /* 0x000f680000300800 */
[----:B------:R-:W2:Y:S04]  /*1cb20*/  LDL.LU R15, [R1+0x568] ;  /* 0x00056800010f7983 */ /* 0x000ea80000300800 */
[----:B------:R-:W2:Y:S04]  /*1cb30*/  LDL.LU R14, [R1+0x56c] ;  /* 0x00056c00010e7983 */ /* 0x000ea80000300800 */
[----:B------:R-:W3:Y:S04]  /*1cb40*/  LDL.LU R13, [R1+0x580] ;  /* 0x00058000010d7983 */ /* 0x000ee80000300800 */
[----:B------:R-:W3:Y:S04]  /*1cb50*/  LDL.LU R12, [R1+0x584] ;  /* 0x00058400010c7983 */ /* 0x000ee80000300800 */
[----:B------:R-:W-:Y:S01]  /*1cb60*/  LDSM.16.M88.4 R4, [R0+UR5+0x29800] ;  /* 0x029800050004783b */ /* 0x000fe20008000200 */
[----:B0-----:R-:W-:-:S03]  /*1cb70*/  MOV R28, R27 ;  /* 0x0000001b001c7202 */ /* 0x001fc60000000f00 */
[----:B--2---:R-:W-:Y:S04]  /*1cb80*/  STL.64 [R1+0x1b80], R14 ;  /* 0x001b800e01007387 */ /* 0x004fe80000100a00 */
[----:B---3--:R-:W-:Y:S04]  /*1cb90*/  STL.64 [R1+0x1b78], R12 ;  /* 0x001b780c01007387 */ /* 0x008fe80000100a00 */
[----:B------:R-:W0:Y:S04]  /*1cba0*/  LDSM.16.M88.4 R12, [R0+UR5+0x28800] ;  /* 0x02880005000c783b */ /* 0x000e280008000200 */
[----:B------:R-:W2:Y:S04]  /*1cbb0*/  LDL.LU R3, [R1+0x588] ;  /* 0x0005880001037983 */ /* 0x000ea80000300800 */
[----:B------:R-:W3:Y:S04]  /*1cbc0*/  LDL.LU R2, [R1+0x58c] ;  /* 0x00058c0001027983 */ /* 0x000ee80000300800 */
[----:B------:R-:W2:Y:S01]  /*1cbd0*/  LDL.LU R27, [R1+0x564] ;  /* 0x00056400011b7983 */ /* 0x000ea20000300800 */
[C---:B------:R-:W-:Y:S01]  /*1cbe0*/  FMUL R8, R22.reuse, R8 ;  /* 0x0000000816087220 */ /* 0x040fe20000400000 */
[----:B------:R-:W-:Y:S01]  /*1cbf0*/  FMUL R9, R22, R9 ;  /* 0x0000000916097220 */ /* 0x000fe20000400000 */
[C---:B----4-:R-:W-:Y:S01]  /*1cc00*/  FMUL R10, R23.reuse, R10 ;  /* 0x0000000a170a7220 */ /* 0x050fe20000400000 */
[----:B-----5:R-:W-:Y:S01]  /*1cc10*/  FMUL R11, R23, R11 ;  /* 0x0000000b170b7220 */ /* 0x020fe20000400000 */
[----:B0-----:R-:W-:Y:S04]  /*1cc20*/  STL.64 [R1+0x1c8], R14 ;  /* 0x0001c80e01007387 */ /* 0x001fe80000100a00 */
[----:B------:R0:W-:Y:S04]  /*1cc30*/  STL [R1+0x1a18], R28 ;  /* 0x001a181c01007387 */ /* 0x0001e80000100800 */
[----:B0-----:R-:W4:Y:S04]  /*1cc40*/  LDL.LU R28, [R1+0x560] ;  /* 0x00056000011c7983 */ /* 0x001f280000300800 */
[----:B------:R-:W-:Y:S04]  /*1cc50*/  STL [R1+0x1b8], R26 ;  /* 0x0001b81a01007387 */ /* 0x000fe80000100800 */
[----:B------:R-:W-:Y:S04]  /*1cc60*/  STL.64 [R1+0x1a8], R6 ;  /* 0x0001a80601007387 */ /* 0x000fe80000100a00 */
[----:B------:R-:W5:Y:S01]  /*1cc70*/  LDL.LU.64 R14, [R1+0x1b80] ;  /* 0x001b8000010e7983 */ /* 0x000f620000300a00 */
[----:B------:R-:W-:Y:S03]  /*1cc80*/  HMMA.16816.F32 R8, R16, R12, R8 ;  /* 0x0000000c1008723c */ /* 0x000fe60000001808 */
[----:B------:R-:W3:-:S15]  /*1cc90*/  LDL.LU.64 R12, [R1+0x1b78] ;  /* 0x001b7800010c7983 */ /* 0x000ede0000300a00 */
[----:B------:R-:W-:Y:S01]  /*1cca0*/  NOP ;  /* 0x0000000000007918 */ /* 0x000fe20000000000 */
[----:B------:R2:W-:Y:S04]  /*1ccb0*/  STL.64 [R1+0x130], R8 ;  /* 0x0001300801007387 */ /* 0x0005e80000100a00 */
[----:B------:R5:W-:Y:S01]  /*1ccc0*/  STL.64 [R1+0x138], R10 ;  /* 0x0001380a01007387 */ /* 0x000be20000100a00 */
[C---:B--2---:R-:W-:Y:S01]  /*1ccd0*/  FMUL R9, R22.reuse, R27 ;  /* 0x0000001b16097220 */ /* 0x044fe20000400000 */
[----:B----4-:R-:W-:Y:S01]  /*1cce0*/  FMUL R8, R22, R28 ;  /* 0x0000001c16087220 */ /* 0x010fe20000400000 */
[C---:B-----5:R-:W-:Y:S01]  /*1ccf0*/  FMUL R10, R23.reuse, R15 ;  /* 0x0000000f170a7220 */ /* 0x060fe20000400000 */
        /* <DEDUP_REMOVED lines=11> */
[----:B------:R-:W-:Y:S04]  /*1cdb0*/  LDSM.16.M88.4 R24, [R0+UR5+0x2a800] ;  /* 0x02a800050018783b */ /* 0x000fe80008000200 */
        /* <DEDUP_REMOVED lines=8> */
[----:B------:R-:W-:Y:S04]  /*1ce40*/  LDSM.16.M88.4 R4, [R0+UR5+0x2b000] ;  /* 0x02b000050004783b */ /* 0x000fe80008000200 */
[----:B--2---:R-:W-:Y:S04]  /*1ce50*/  STL.64 [R1+0x1b70], R14 ;  /* 0x001b700e01007387 */ /* 0x004fe80000100a00 */
[----:B---3--:R-:W-:Y:S04]  /*1ce60*/  STL.64 [R1+0x1b68], R12 ;  /* 0x001b680c01007387 */ /* 0x008fe80000100a00 */
[----:B------:R-:W0:Y:S04]  /*1ce70*/  LDSM.16.M88.4 R12, [R0+UR5+0x2a000] ;  /* 0x02a00005000c783b */ /* 0x000e280008000200 */
[----:B------:R-:W2:Y:S04]  /*1ce80*/  LDL.LU R3, [R1+0x5b8] ;  /* 0x0005b80001037983 */ /* 0x000ea80000300800 */
[----:B------:R-:W3:Y:S01]  /*1ce90*/  LDL.LU R2, [R1+0x5bc] ;  /* 0x0005bc0001027983 */ /* 0x000ee20000300800 */
[C---:B------:R-:W-:Y:S01]  /*1cea0*/  FMUL R8, R22.reuse, R8 ;  /* 0x0000000816087220 */ /* 0x040fe20000400000 */
[----:B------:R-:W-:Y:S01]  /*1ceb0*/  FMUL R9, R22, R9 ;  /* 0x0000000916097220 */ /* 0x000fe20000400000 */
[C---:B----4-:R-:W-:Y:S01]  /*1cec0*/  FMUL R10, R23.reuse, R10 ;  /* 0x0000000a170a7220 */ /* 0x050fe20000400000 */
[----:B-----5:R-:W-:Y:S01]  /*1ced0*/  FMUL R11, R23, R11 ;  /* 0x0000000b170b7220 */ /* 0x020fe20000400000 */
[----:B0-----:R-:W-:-:S05]  /*1cee0*/  IMAD.MOV.U32 R28, RZ, RZ, R15 ;  /* 0x000000ffff1c7224 */ /* 0x001fca00078e000f */
[----:B------:R0:W-:Y:S04]  /*1cef0*/  STL [R1+0x1a1c], R28 ;  /* 0x001a1c1c01007387 */ /* 0x0001e80000100800 */
[----:B0-----:R-:W4:Y:S04]  /*1cf00*/  LDL.LU R28, [R1+0x5a4] ;  /* 0x0005a400011c7983 */ /* 0x001f280000300800 */
[----:B------:R-:W-:Y:S04]  /*1cf10*/  STL [R1+0x168], R14 ;  /* 0x0001680e01007387 */ /* 0x000fe80000100800 */
[----:B------:R0:W-:Y:S01]  /*1cf20*/  STL.64 [R1+0x158], R26 ;  /* 0x0001581a01007387 */ /* 0x0001e20000100a00 */
[----:B------:R-:W-:Y:S03]  /*1cf30*/  HMMA.16816.F32 R8, R16, R12, R8 ;  /* 0x0000000c1008723c */ /* 0x000fe60000001808 */
[----:B0-----:R-:W5:Y:S04]  /*1cf40*/  LDL.LU R27, [R1+0x5a0] ;  /* 0x0005a000011b7983 */ /* 0x001f680000300800 */
[----:B------:R-:W-:Y:S04]  /*1cf50*/  STL.64 [R1+0x148], R6 ;  /* 0x0001480601007387 */ /* 0x000fe80000100a00 */
[----:B------:R-:W2:Y:S04]  /*1cf60*/  LDL.LU.64 R14, [R1+0x1b70] ;  /* 0x001b7000010e7983 */ /* 0x000ea80000300a00 */
[----:B------:R-:W3:Y:S04]  /*1cf70*/  LDL.LU.64 R12, [R1+0x1b68] ;  /* 0x001b6800010c7983 */ /* 0x000ee80000300a00 */
[----:B------:R4:W-:Y:S04]  /*1cf80*/  STL.64 [R1+0xd0], R8 ;  /* 0x0000d00801007387 */ /* 0x0009e80000100a00 */
[----:B------:R2:W-:Y:S01]  /*1cf90*/  STL.64 [R1+0xd8], R10 ;  /* 0x0000d80a01007387 */ /* 0x0005e20000100a00 */
[C---:B----4-:R-:W-:Y:S01]  /*1cfa0*/  FMUL R9, R22.reuse, R28 ;  /* 0x0000001c16097220 */ /* 0x050fe20000400000 */
[----:B-----5:R-:W-:Y:S01]  /*1cfb0*/  FMUL R8, R22, R27 ;  /* 0x0000001b16087220 */ /* 0x020fe20000400000 */
[C---:B--2---:R-:W-:Y:S01]  /*1cfc0*/  FMUL R10, R23.reuse, R15 ;  /* 0x0000000f170a7220 */ /* 0x044fe20000400000 */
[----:B------:R-:W-:-:S07]  /*1cfd0*/  FMUL R11, R23, R14 ;  /* 0x0000000e170b7220 */ /* 0x000fce0000400000 */
[----:B------:R-:W-:Y:S01]  /*1cfe0*/  HMMA.16816.F32 R24, R16, R24, R8 ;  /* 0x000000181018723c */ /* 0x000fe20000001808 */
[C---:B---3--:R-:W-:Y:S01]  /*1cff0*/  FMUL R8, R22.reuse, R13 ;  /* 0x0000000d16087220 */ /* 0x048fe20000400000 */
[----:B------:R-:W-:Y:S01]  /*1d000*/  FMUL R9, R22, R12 ;  /* 0x0000000c16097220 */ /* 0x000fe20000400000 */
[C---:B------:R-:W-:Y:S01]  /*1d010*/  FMUL R10, R23.reuse, R3 ;  /* 0x00000003170a7220 */ /* 0x040fe20000400000 */
[----:B------:R-:W-:-:S07]  /*1d020*/  FMUL R11, R23, R2 ;  /* 0x00000002170b7220 */ /* 0x000fce0000400000 */
[C---:B------:R-:W-:Y:S08]  /*1d030*/  HMMA.16816.F32 R4, R16.reuse, R4, R8 ;  /* 0x000000041004723c */ /* 0x040ff00000001808 */
[----:B------:R-:W-:Y:S01]  /*1d040*/  MOV R28, R24 ;  /* 0x00000018001c7202 */ /* 0x000fe20000000f00 */
[----:B------:R-:W-:Y:S04]  /*1d050*/  STL [R1+0xc4], R25 ;  /* 0x0000c41901007387 */ /* 0x000fe80000100800 */
[----:B------:R-:W-:Y:S04]  /*1d060*/  STL.64 [R1+0xc8], R26 ;  /* 0x0000c81a01007387 */ /* 0x000fe80000100a00 */
[----:B------:R-:W-:Y:S04]  /*1d070*/  LDSM.16.M88.4 R24, [R0+UR5+0x2c000] ;  /* 0x02c000050018783b */ /* 0x000fe80008000200 */
[----:B------:R0:W-:Y:S04]  /*1d080*/  STL [R1+0x1ad8], R28 ;  /* 0x001ad81c01007387 */ /* 0x0001e80000100800 */
[----:B------:R-:W2:Y:S04]  /*1d090*/  LDL.LU R8, [R1+0x5e0] ;  /* 0x0005e00001087983 */ /* 0x000ea80000300800 */
[----:B------:R-:W3:Y:S04]  /*1d0a0*/  LDL.LU R9, [R1+0x5e4] ;  /* 0x0005e40001097983 */ /* 0x000ee80000300800 */
[----:B------:R-:W-:Y:S04]  /*1d0b0*/  STL.64 [R1+0xb0], R4 ;  /* 0x0000b00401007387 */ /* 0x000fe80000100a00 */
[----:B------:R-:W-:Y:S04]  /*1d0c0*/  STL.64 [R1+0xb8], R6 ;  /* 0x0000b80601007387 */ /* 0x000fe80000100a00 */
[----:B------:R-:W4:Y:S04]  /*1d0d0*/  LDL.LU R10, [R1+0x5e8] ;  /* 0x0005e800010a7983 */ /* 0x000f280000300800 */
[----:B------:R-:W5:Y:S04]  /*1d0e0*/  LDL.LU R11, [R1+0x5ec] ;  /* 0x0005ec00010b7983 */ /* 0x000f680000300800 */
[----:B0-----:R-:W2:Y:S04]  /*1d0f0*/  LDL.LU R28, [R1+0x5c4] ;  /* 0x0005c400011c7983 */ /* 0x001ea80000300800 */
        /* <DEDUP_REMOVED lines=11> */
[C---:B------:R-:W-:Y:S01]  /*1d1b0*/  FMUL R9, R22.reuse, R9 ;  /* 0x0000000916097220 */ /* 0x040fe20000400000 */
[C---:B----4-:R-:W-:Y:S01]  /*1d1c0*/  FMUL R10, R23.reuse, R10 ;  /* 0x0000000a170a7220 */ /* 0x050fe20000400000 */
[C---:B-----5:R-:W-:Y:S01]  /*1d1d0*/  FMUL R11, R23.reuse, R11 ;  /* 0x0000000b170b7220 */ /* 0x060fe20000400000 */
[----:B0-----:R-:W-:Y:S04]  /*1d1e0*/  STL.64 [R1+0x108], R14 ;  /* 0x0001080e01007387 */ /* 0x001fe80000100a00 */
[----:B------:R0:W-:Y:S02]  /*1d1f0*/  STL.64 [R1+0xf8], R26 ;  /* 0x0000f81a01007387 */ /* 0x0001e40000100a00 */
[----:B------:R-:W-:Y:S02]  /*1d200*/  HMMA.16816.F32 R8, R16, R12, R8 ;  /* 0x0000000c1008723c */ /* 0x000fe40000001808 */
[----:B0-----:R-:W4:Y:S04]  /*1d210*/  LDL.LU R27, [R1+0x5c0] ;  /* 0x0005c000011b7983 */ /* 0x001f280000300800 */
[----:B------:R-:W-:Y:S04]  /*1d220*/  STL.64 [R1+0xe8], R6 ;  /* 0x0000e80601007387 */ /* 0x000fe80000100a00 */
[----:B------:R-:W5:Y:S04]  /*1d230*/  LDL.LU.64 R14, [R1+0x1b60] ;  /* 0x001b6000010e7983 */ /* 0x000f680000300a00 */
[----:B------:R-:W2:Y:S05]  /*1d240*/  LDL.LU.64 R12, [R1+0x1b58] ;  /* 0x001b5800010c7983 */ /* 0x000eaa0000300a00 */
[----:B------:R0:W-:Y:S04]  /*1d250*/  STL.64 [R1+0x70], R8 ;  /* 0x0000700801007387 */ /* 0x0001e80000100a00 */
[----:B------:R5:W-:Y:S01]  /*1d260*/  STL.64 [R1+0x78], R10 ;  /* 0x0000780a01007387 */ /* 0x000be20000100a00 */
[C---:B0-----:R-:W-:Y:S01]  /*1d270*/  FMUL R9, R22.reuse, R28 ;  /* 0x0000001c16097220 */ /* 0x041fe20000400000 */
[----:B----4-:R-:W-:Y:S01]  /*1d280*/  FMUL R8, R22, R27 ;  /* 0x0000001b16087220 */ /* 0x010fe20000400000 */
[C---:B-----5:R-:W-:Y:S01]  /*1d290*/  FMUL R10, R23.reuse, R15 ;  /* 0x0000000f170a7220 */ /* 0x060fe20000400000 */
[----:B------:R-:W-:-:S07]  /*1d2a0*/  FMUL R11, R23, R14 ;  /* 0x0000000e170b7220 */ /* 0x000fce0000400000 */
[C---:B------:R-:W-:Y:S01]  /*1d2b0*/  HMMA.16816.F32 R24, R16.reuse, R24, R8 ;  /* 0x000000181018723c */ /* 0x040fe20000001808 */
[C---:B--2---:R-:W-:Y:S01]  /*1d2c0*/  FMUL R8, R22.reuse, R13 ;  /* 0x0000000d16087220 */ /* 0x044fe20000400000 */
[C---:B------:R-:W-:Y:S01]  /*1d2d0*/  FMUL R9, R22.reuse, R12 ;  /* 0x0000000c16097220 */ /* 0x040fe20000400000 */
[C---:B------:R-:W-:Y:S01]  /*1d2e0*/  FMUL R10, R23.reuse, R3 ;  /* 0x00000003170a7220 */ /* 0x040fe20000400000 */
[C---:B---3--:R-:W-:Y:S01]  /*1d2f0*/  FMUL R11, R23.reuse, R2 ;  /* 0x00000002170b7220 */ /* 0x048fe20000400000 */
[----:B------:R-:W-:Y:S06]  /*1d300*/  LDSM.16.M88.4 R12, [R0+UR5+0x2e000] ;  /* 0x02e00005000c783b */ /* 0x000fec0008000200 */
[C---:B------:R-:W-:Y:S08]  /*1d310*/  HMMA.16816.F32 R4, R16.reuse, R4, R8 ;  /* 0x000000041004723c */ /* 0x040ff00000001808 */
[----:B------:R-:W-:Y:S04]  /*1d320*/  STL.64 [R1+0x60], R24 ;  /* 0x0000601801007387 */ /* 0x000fe80000100a00 */
[----:B------:R-:W-:Y:S04]  /*1d330*/  STL.64 [R1+0x68], R26 ;  /* 0x0000681a01007387 */ /* 0x000fe80000100a00 */
[----:B------:R-:W2:Y:S04]  /*1d340*/  LDL.LU R9, [R1+0x5f0] ;  /* 0x0005f00001097983 */ /* 0x000ea80000300800 */
[----:B------:R-:W3:Y:S04]  /*1d350*/  LDL.LU R10, [R1+0x5f4] ;  /* 0x0005f400010a7983 */ /* 0x000ee80000300800 */
[----:B------:R0:W-:Y:S04]  /*1d360*/  STL.64 [R1+0x50], R4 ;  /* 0x0000500401007387 */ /* 0x0001e80000100a00 */
[----:B------:R1:W-:Y:S04]  /*1d370*/  STL.64 [R1+0x58], R6 ;  /* 0x0000580601007387 */ /* 0x0003e80000100a00 */
[----:B------:R-:W4:Y:S04]  /*1d380*/  LDL.LU R11, [R1+0x5f8] ;  /* 0x0005f800010b7983 */ /* 0x000f280000300800 */
[----:B------:R-:W5:Y:S04]  /*1d390*/  LDL.LU R3, [R1+0x5fc] ;  /* 0x0005fc0001037983 */ /* 0x000f680000300800 */
[----:B------:R-:W2:Y:S04]  /*1d3a0*/  LDL.LU R28, [R1+0x608] ;  /* 0x00060800011c7983 */ /* 0x000ea80000300800 */
[----:B0-----:R-:W2:Y:S04]  /*1d3b0*/  LDL.LU R4, [R1+0x60c] ;  /* 0x00060c0001047983 */ /* 0x001ea80000300800 */
[----:B------:R-:W2:Y:S04]  /*1d3c0*/  LDL.LU R24, [R1+0x610] ;  /* 0x0006100001187983 */ /* 0x000ea80000300800 */
[----:B--2---:R-:W-:Y:S04]  /*1d3d0*/  STL [R1+0x1b48], R24 ;  /* 0x001b481801007387 */ /* 0x004fe80000100800 */
[----:B-1----:R-:W2:Y:S04]  /*1d3e0*/  LDL.LU R7, [R1+0x614] ;  /* 0x0006140001077983 */ /* 0x002ea80000300800 */
[----:B------:R-:W2:Y:S04]  /*1d3f0*/  LDL.LU R6, [R1+0x618] ;  /* 0x0006180001067983 */ /* 0x000ea80000300800 */
[----:B------:R-:W-:Y:S01]  /*1d400*/  LDSM.16.M88.4 R24, [R0+UR5+0x2d800] ;  /* 0x02d800050018783b */ /* 0x000fe20008000200 */
[C---:B------:R-:W-:Y:S01]  /*1d410*/  FMUL R8, R22.reuse, R9 ;  /* 0x0000000916087220 */ /* 0x040fe20000400000 */
[----:B---3--:R-:W-:Y:S01]  /*1d420*/  FMUL R9, R22, R10 ;  /* 0x0000000a16097220 */ /* 0x008fe20000400000 */
[C---:B----4-:R-:W-:Y:S01]  /*1d430*/  FMUL R10, R23.reuse, R11 ;  /* 0x0000000b170a7220 */ /* 0x050fe20000400000 */
[C---:B-----5:R-:W-:Y:S01]  /*1d440*/  FMUL R11, R23.reuse, R3 ;  /* 0x00000003170b7220 */ /* 0x060fe20000400000 */
[----:B--2---:R-:W-:Y:S04]  /*1d450*/  STL.64 [R1+0x1b50], R6 ;  /* 0x001b500601007387 */ /* 0x004fe80000100a00 */
[----:B------:R-:W-:Y:S04]  /*1d460*/  STL [R1+0x1b4c], R4 ;  /* 0x001b4c0401007387 */ /* 0x000fe80000100800 */
[----:B------:R-:W0:Y:S04]  /*1d470*/  LDSM.16.M88.4 R4, [R0+UR5+0x2d000] ;  /* 0x02d000050004783b */ /* 0x000e280008000200 */
[----:B------:R-:W2:Y:S04]  /*1d480*/  LDL.LU R2, [R1+0x61c] ;  /* 0x00061c0001027983 */ /* 0x000ea80000300800 */
[----:B0-----:R-:W-:Y:S04]  /*1d490*/  STL.64 [R1+0xa8], R6 ;  /* 0x0000a80601007387 */ /* 0x001fe80000100a00 */
[----:B------:R0:W-:Y:S01]  /*1d4a0*/  STL.64 [R1+0x98], R26 ;  /* 0x0000981a01007387 */ /* 0x0001e20000100a00 */
[----:B------:R-:W-:Y:S03]  /*1d4b0*/  HMMA.16816.F32 R8, R16, R4, R8 ;  /* 0x000000041008723c */ /* 0x000fe60000001808 */
[----:B0-----:R-:W3:Y:S04]  /*1d4c0*/  LDL.LU R26, [R1+0x600] ;  /* 0x00060000011a7983 */ /* 0x001ee80000300800 */
[----:B------:R-:W4:Y:S04]  /*1d4d0*/  LDL.LU R27, [R1+0x604] ;  /* 0x00060400011b7983 */ /* 0x000f280000300800 */
[----:B------:R-:W-:Y:S04]  /*1d4e0*/  STL.64 [R1+0x88], R14 ;  /* 0x0000880e01007387 */ /* 0x000fe80000100a00 */
[----:B------:R-:W5:Y:S04]  /*1d4f0*/  LDL.LU.64 R6, [R1+0x1b50] ;  /* 0x001b500001067983 */ /* 0x000f680000300a00 */
[----:B------:R-:W2:Y:S04]  /*1d500*/  LDL.LU R4, [R1+0x1b4c] ;  /* 0x001b4c0001047983 */ /* 0x000ea80000300800 */
[----:B------:R-:W5:Y:S04]  /*1d510*/  LDL.LU R3, [R1+0x3c0] ;  /* 0x0003c00001037983 */ /* 0x000f680000300800 */
[----:B------:R-:W5:Y:S04]  /*1d520*/  LDL R5, [R1+0x4b0] ;  /* 0x0004b00001057983 */ /* 0x000f680000100800 */
[----:B------:R-:W-:Y:S04]  /*1d530*/  STL.64 [R1+0x20], R8 ;  /* 0x0000200801007387 */ /* 0x000fe80000100a00 */
[----:B------:R0:W-:Y:S02]  /*1d540*/  STL.64 [R1+0x28], R10 ;  /* 0x0000280a01007387 */ /* 0x0001e40000100a00 */
[----:B0-----:R-:W-:-:S02]  /*1d550*/  FMUL R10, R23, R28 ;  /* 0x0000001c170a7220 */ /* 0x001fc40000400000 */
[----:B------:R-:W5:Y:S01]  /*1d560*/  LDL.LU R28, [R1+0x3c4] ;  /* 0x0003c400011c7983 */ /* 0x000f620000300800 */
[C---:B---3--:R-:W-:Y:S01]  /*1d570*/  FMUL R8, R22.reuse, R26 ;  /* 0x0000001a16087220 */ /* 0x048fe20000400000 */
[----:B----4-:R-:W-:Y:S01]  /*1d580*/  FMUL R9, R22, R27 ;  /* 0x0000001b16097220 */ /* 0x010fe20000400000 */
[----:B--2---:R-:W-:-:S07]  /*1d590*/  FMUL R11, R23, R4 ;  /* 0x00000004170b7220 */ /* 0x004fce0000400000 */
[----:B------:R-:W-:Y:S01]  /*1d5a0*/  HMMA.16816.F32 R8, R16, R24, R8 ;  /* 0x000000181008723c */ /* 0x000fe20000001808 */
[----:B------:R-:W2:Y:S04]  /*1d5b0*/  LDL.LU R24, [R1+0x1b48] ;  /* 0x001b480001187983 */ /* 0x000ea80000300800 */
[----:B------:R-:W3:Y:S01]  /*1d5c0*/  LDL.LU R4, [R1+0x3b0] ;  /* 0x0003b00001047983 */ /* 0x000ee20000300800 */
[----:B-----5:R-:W-:Y:S01]  /*1d5d0*/  FMUL R25, R22, R7 ;  /* 0x0000000716197220 */ /* 0x020fe20000400000 */
[C---:B------:R-:W-:Y:S01]  /*1d5e0*/  FMUL R26, R23.reuse, R6 ;  /* 0x00000006171a7220 */ /* 0x040fe20000400000 */
[----:B------:R-:W-:-:S11]  /*1d5f0*/  FMUL R27, R23, R2 ;  /* 0x00000002171b7220 */ /* 0x000fd60000400000 */
[----:B------:R0:W-:Y:S04]  /*1d600*/  STL.64 [R1+0x10], R8 ;  /* 0x0000100801007387 */ /* 0x0001e80000100a00 */
[----:B------:R1:W-:Y:S04]  /*1d610*/  STL.64 [R1+0x18], R10 ;  /* 0x0000180a01007387 */ /* 0x0003e80000100a00 */
[----:B------:R-:W-:Y:S04]  /*1d620*/  STL.64 [R1+0x1b40], R22 ;  /* 0x001b401601007387 */ /* 0x000fe80000100a00 */
[----:B------:R-:W-:Y:S04]  /*1d630*/  STL.64 [R1+0x1b38], R20 ;  /* 0x001b381401007387 */ /* 0x000fe80000100a00 */
[----:B0-----:R-:W4:Y:S04]  /*1d640*/  LDL.LU R8, [R1+0x630] ;  /* 0x0006300001087983 */ /* 0x001f280000300800 */
[----:B------:R-:W5:Y:S04]  /*1d650*/  LDL.LU R9, [R1+0x634] ;  /* 0x0006340001097983 */ /* 0x000f680000300800 */
[----:B-1----:R-:W3:Y:S04]  /*1d660*/  LDL.LU R10, [R1+0x638] ;  /* 0x00063800010a7983 */ /* 0x002ee80000300800 */
[----:B------:R-:W3:Y:S01]  /*1d670*/  LDL.LU R11, [R1+0x63c] ;  /* 0x00063c00010b7983 */ /* 0x000ee20000300800 */
[----:B--2---:R-:W-:-:S03]  /*1d680*/  FMUL R24, R22, R24 ;  /* 0x0000001816187220 */ /* 0x004fc60000400000 */
[----:B------:R-:W0:Y:S04]  /*1d690*/  LDSM.16.M88.4 R20, [R0+UR5+0x2f000] ;  /* 0x02f000050014783b */ /* 0x000e280008000200 */
[----:B------:R-:W-:Y:S01]  /*1d6a0*/  HMMA.16816.F32 R24, R16, R12, R24 ;  /* 0x0000000c1018723c */ /* 0x000fe20000001818 */
[----:B------:R-:W2:Y:S04]  /*1d6b0*/  LDL.LU R12, [R1+0x620] ;  /* 0x00062000010c7983 */ /* 0x000ea80000300800 */
[----:B------:R-:W2:Y:S04]  /*1d6c0*/  LDL.LU R13, [R1+0x624] ;  /* 0x00062400010d7983 */ /* 0x000ea80000300800 */
[----:B------:R-:W2:Y:S04]  /*1d6d0*/  LDL.LU R14, [R1+0x628] ;  /* 0x00062800010e7983 */ /* 0x000ea80000300800 */
[----:B------:R-:W2:Y:S04]  /*1d6e0*/  LDL.LU R2, [R1+0x62c] ;  /* 0x00062c0001027983 */ /* 0x000ea80000300800 */
[----:B------:R-:W2:Y:S04]  /*1d6f0*/  LDL.LU R6, [R1+0x3b4] ;  /* 0x0003b40001067983 */ /* 0x000ea80000300800 */
[----:B------:R-:W2:Y:S04]  /*1d700*/  LDL.LU R7, [R1+0x3c8] ;  /* 0x0003c80001077983 */ /* 0x000ea80000300800 */
[----:B--2---:R-:W-:Y:S04]  /*1d710*/  STL.64 [R1+0x1b30], R6 ;  /* 0x001b300601007387 */ /* 0x004fe80000100a00 */
[----:B---3--:R-:W-:Y:S04]  /*1d720*/  STL.64 [R1+0x1b28], R4 ;  /* 0x001b280401007387 */ /* 0x008fe80000100a00 */
[----:B------:R-:W-:Y:S04]  /*1d730*/  STL.64 [R1+0x1890], R26 ;  /* 0x0018901a01007387 */ /* 0x000fe80000100a00 */
[----:B------:R-:W-:Y:S04]  /*1d740*/  STL.64 [R1+0x1888], R24 ;  /* 0x0018881801007387 */ /* 0x000fe80000100a00 */
[----:B0-----:R0:W-:Y:S04]  /*1d750*/  STL.64 [R1+0x38], R22 ;  /* 0x0000381601007387 */ /* 0x0011e80000100a00 */
[----:B------:R-:W1:Y:S04]  /*1d760*/  LDSM.16.M88.4 R4, [R0+UR5+0x2e800] ;  /* 0x02e800050004783b */ /* 0x000e680008000200 */
[----:B0-----:R-:W4:Y:S01]  /*1d770*/  LDL.LU.64 R22, [R1+0x1b40] ;  /* 0x001b400001167983 */ /* 0x001f220000300a00 */
[----:B------:R-:W-:Y:S01]  /*1d780*/  IMAD.MOV.U32 R24, RZ, RZ, R20 ;  /* 0x000000ffff187224 */ /* 0x000fe200078e0014 */
[----:B------:R-:W-:-:S02]  /*1d790*/  MOV R15, R21 ;  /* 0x00000015000f7202 */ /* 0x000fc40000000f00 */
[----:B------:R-:W2:Y:S04]  /*1d7a0*/  LDL.LU.64 R20, [R1+0x1b38] ;  /* 0x001b380001147983 */ /* 0x000ea80000300a00 */
[----:B-1----:R0:W-:Y:S04]  /*1d7b0*/  STL.64 [R1+0x48], R6 ;  /* 0x0000480601007387 */ /* 0x0021e80000100a00 */
[----:B0-----:R-:W3:Y:S01]  /*1d7c0*/  LDL.LU.64 R6, [R1+0x1b30] ;  /* 0x001b300001067983 */ /* 0x001ee20000300a00 */
[C---:B----4-:R-:W-:Y:S01]  /*1d7d0*/  FMUL R8, R22.reuse, R8 ;  /* 0x0000000816087220 */ /* 0x050fe20000400000 */
[----:B-----5:R-:W-:Y:S01]  /*1d7e0*/  FMUL R9, R22, R9 ;  /* 0x0000000916097220 */ /* 0x020fe20000400000 */
[C---:B------:R-:W-:Y:S01]  /*1d7f0*/  FMUL R10, R23.reuse, R10 ;  /* 0x0000000a170a7220 */ /* 0x040fe20000400000 */
[----:B------:R-:W-:-:S07]  /*1d800*/  FMUL R11, R23, R11 ;  /* 0x0000000b170b7220 */ /* 0x000fce0000400000 */
[----:B------:R-:W-:Y:S01]  /*1d810*/  HMMA.16816.F32 R8, R16, R4, R8 ;  /* 0x000000041008723c */ /* 0x000fe20000001808 */
[----:B------:R-:W4:Y:S04]  /*1d820*/  LDL.LU.64 R4, [R1+0x1b28] ;  /* 0x001b280001047983 */ /* 0x000f280000300a00 */
[----:B------:R-:W5:Y:S01]  /*1d830*/  LDL.LU R27, [R1+0x3cc] ;  /* 0x0003cc00011b7983 */ /* 0x000f620000300800 */
[C---:B------:R-:W-:Y:S01]  /*1d840*/  FMUL R12, R22.reuse, R12 ;  /* 0x0000000c160c7220 */ /* 0x040fe20000400000 */
[----:B------:R-:W-:Y:S01]  /*1d850*/  FMUL R13, R22, R13 ;  /* 0x0000000d160d7220 */ /* 0x000fe20000400000 */
[----:B------:R-:W-:-:S11]  /*1d860*/  FMUL R14, R23, R14 ;  /* 0x0000000e170e7220 */ /* 0x000fd60000400000 */
[----:B------:R-:W-:Y:S04]  /*1d870*/  STL.64 [R1+0x1880], R10 ;  /* 0x0018800a01007387 */ /* 0x000fe80000100a00 */
[----:B------:R0:W-:Y:S02]  /*1d880*/  STL.64 [R1+0x1878], R8 ;  /* 0x0018780801007387 */ /* 0x0001e40000100a00 */
[----:B0-----:R-:W-:Y:S01]  /*1d890*/  MOV R9, R15 ;  /* 0x0000000f00097202 */ /* 0x001fe20000000f00 */
[----:B------:R-:W-:Y:S02]  /*1d8a0*/  IMAD.MOV.U32 R8, RZ, RZ, R24 ;  /* 0x000000ffff087224 */ /* 0x000fe400078e0018 */
[----:B------:R-:W-:-:S07]  /*1d8b0*/  FMUL R15, R23, R2 ;  /* 0x00000002170f7220 */ /* 0x000fce0000400000 */
[----:B------:R-:W-:-:S15]  /*1d8c0*/  HMMA.16816.F32 R12, R16, R8, R12 ;  /* 0x00000008100c723c */ /* 0x000fde000000180c */
[----:B------:R-:W-:-:S04]  /*1d8d0*/  NOP ;  /* 0x0000000000007918 */ /* 0x000fc80000000000 */
[----:B------:R-:W-:Y:S04]  /*1d8e0*/  STL.64 [R1+0x1870], R14 ;  /* 0x0018700e01007387 */ /* 0x000fe80000100a00 */
[----:B------:R-:W-:Y:S04]  /*1d8f0*/  STL.64 [R1+0x1868], R12 ;  /* 0x0018680c01007387 */ /* 0x000fe80000100a00 */
[----:B------:R-:W2:Y:S01]  /*1d900*/  LDL.LU R24, [R1+0x3b8] ;  /* 0x0003b80001187983 */ /* 0x000ea20000300800 */
[----:B----4-:R-:W-:-:S04]  /*1d910*/  FFMA R2, R3, UR10, -R5 ;  /* 0x0000000a03027c23 */ /* 0x010fc80008000805 */
[----:B------:R-:W-:Y:S01]  /*1d920*/  FMUL R3, R2, 1.4426950216293334961 ;  /* 0x3fb8aa3b02037820 */ /* 0x000fe20000400000 */
[----:B------:R-:W-:-:S03]  /*1d930*/  FFMA R2, R28, UR10, -R5 ;  /* 0x0000000a1c027c23 */ /* 0x000fc60008000805 */
[----:B------:R0:W1:Y:S02]  /*1d940*/  MUFU.EX2 R8, R3 ;  /* 0x0000000300087308 */ /* 0x0000640000000800 */
[----:B0-----:R-:W-:Y:S01]  /*1d950*/  FMUL R3, R2, 1.4426950216293334961 ;  /* 0x3fb8aa3b02037820 */ /* 0x001fe20000400000 */
[----:B------:R-:W-:-:S05]  /*1d960*/  FFMA R2, R4, UR10, -R5 ;  /* 0x0000000a04027c23 */ /* 0x000fca0008000805 */
[----:B------:R0:W4:Y:S01]  /*1d970*/  MUFU.EX2 R4, R3 ;  /* 0x0000000300047308 */ /* 0x0001220000000800 */
[----:B-1----:R-:W-:Y:S04]  /*1d980*/  STL [R1+0x5a4], R8 ;  /* 0x0005a40801007387 */ /* 0x002fe80000100800 */
[----:B------:R-:W2:Y:S01]  /*1d990*/  LDL.LU R25, [R1+0x3bc] ;  /* 0x0003bc0001197983 */ /* 0x000ea20000300800 */
[----:B0-----:R-:W-:Y:S01]  /*1d9a0*/  FMUL R3, R2, 1.4426950216293334961 ;  /* 0x3fb8aa3b02037820 */ /* 0x001fe20000400000 */
[----:B---3--:R-:W-:-:S03]  /*1d9b0*/  FFMA R2, R6, UR10, -R5 ;  /* 0x0000000a06027c23 */ /* 0x008fc60008000805 */
[----:B------:R0:W1:Y:S01]  /*1d9c0*/  MUFU.EX2 R28, R3 ;  /* 0x00000003001c7308 */ /* 0x0000620000000800 */
[----:B----4-:R-:W-:Y:S01]  /*1d9d0*/  STL [R1+0x5a0], R4 ;  /* 0x0005a00401007387 */ /* 0x010fe20000100800 */
[----:B0-----:R-:W-:Y:S01]  /*1d9e0*/  FMUL R3, R2, 1.4426950216293334961 ;  /* 0x3fb8aa3b02037820 */ /* 0x001fe20000400000 */
[--C-:B------:R-:W-:Y:S02]  /*1d9f0*/  FFMA R2, R7, UR10, -R29.reuse ;  /* 0x0000000a07027c23 */ /* 0x100fe4000800081d */
[----:B------:R-:W0:Y:S03]  /*1da00*/  LDSM.16.M88.4 R4, [R0+UR5+0x2f800] ;  /* 0x02f800050004783b */ /* 0x000e260008000200 */
[----:B------:R-:W3:Y:S01]  /*1da10*/  MUFU.EX2 R3, R3 ;  /* 0x0000000300037308 */ /* 0x000ee20000000800 */
[----:B-1----:R-:W-:Y:S04]  /*1da20*/  STL [R1+0x59c], R28 ;  /* 0x00059c1c01007387 */ /* 0x002fe80000100800 */
[----:B---3--:R1:W-:Y:S04]  /*1da30*/  STL [R1+0x598], R3 ;  /* 0x0005980301007387 */ /* 0x0083e80000100800 */
[----:B------:R3:W-:Y:S01]  /*1da40*/  STL [R1+0x1adc], R0 ;  /* 0x001adc0001007387 */ /* 0x0007e20000100800 */
[----:B-1----:R-:W-:Y:S01]  /*1da50*/  FMUL R3, R2, 1.4426950216293334961 ;  /* 0x3fb8aa3b02037820 */ /* 0x002fe20000400000 */
[----:B-----5:R-:W-:Y:S01]  /*1da60*/  FFMA R2, R27, UR10, -R29 ;  /* 0x0000000a1b027c23 */ /* 0x020fe2000800081d */
[----:B0-----:R-:W-:Y:S01]  /*1da70*/  IMAD.MOV.U32 R13, RZ, RZ, R6 ;  /* 0x000000ffff0d7224 */ /* 0x001fe200078e0006 */
[----:B------:R-:W-:-:S05]  /*1da80*/  MOV R12, R7 ;  /* 0x00000007000c7202 */ /* 0x000fca0000000f00 */
[----:B------:R-:W-:Y:S04]  /*1da90*/  STL.64 [R1+0x1908], R12 ;  /* 0x0019080c01007387 */ /* 0x000fe80000100a00 */
[----:B------:R-:W4:Y:S04]  /*1daa0*/  LDL.LU R26, [R1+0x2d8] ;  /* 0x0002d800011a7983 */ /* 0x000f280000300800 */
[----:B------:R-:W4:Y:S01]  /*1dab0*/  LDL.LU R27, [R1+0x2dc] ;  /* 0x0002dc00011b7983 */ /* 0x000f220000300800 */
[----:B--2---:R-:W-:Y:S01]  /*1dac0*/  IMAD.MOV.U32 R10, RZ, RZ, R21 ;  /* 0x000000ffff0a7224 */ /* 0x004fe200078e0015 */
[----:B------:R-:W-:-:S02]  /*1dad0*/  MOV R11, R20 ;  /* 0x00000014000b7202 */ /* 0x000fc40000000f00 */
[----:B----4-:R-:W-:Y:S04]  /*1dae0*/  STL.64 [R1+0x1a20], R26 ;  /* 0x001a201a01007387 */ /* 0x010fe80000100a00 */
[----:B------:R-:W2:Y:S04]  /*1daf0*/  LDL.LU R8, [R1+0x210] ;  /* 0x0002100001087983 */ /* 0x000ea80000300800 */
[----:B------:R-:W2:Y:S04]  /*1db00*/  LDL.LU R9, [R1+0x214] ;  /* 0x0002140001097983 */ /* 0x000ea80000300800 */
[----:B------:R-:W4:Y:S04]  /*1db10*/  LDL.LU R21, [R1+0x1b24] ;  /* 0x001b240001157983 */ /* 0x000f280000300800 */
[----:B------:R-:W5:Y:S04]  /*1db20*/  LDL.LU R20, [R1+0x1b20] ;  /* 0x001b200001147983 */ /* 0x000f680000300800 */
[----:B------:R0:W-:Y:S01]  /*1db30*/  STL.64 [R1+0x1a30], R10 ;  /* 0x001a300a01007387 */ /* 0x0001e20000100a00 */
[----:B---3--:R1:W3:Y:S03]  /*1db40*/  MUFU.EX2 R0, R3 ;  /* 0x0000000300007308 */ /* 0x0082e60000000800 */
[----:B--2---:R-:W-:Y:S04]  /*1db50*/  STL.64 [R1+0x1a28], R8 ;  /* 0x001a280801007387 */ /* 0x004fe80000100a00 */
[----:B------:R-:W2:Y:S04]  /*1db60*/  LDL.LU R14, [R1+0x2f8] ;  /* 0x0002f800010e7983 */ /* 0x000ea80000300800 */
[----:B------:R-:W2:Y:S01]  /*1db70*/  LDL.LU R15, [R1+0x2fc] ;  /* 0x0002fc00010f7983 */ /* 0x000ea20000300800 */
[----:B-1----:R-:W-:-:S03]  /*1db80*/  FMUL R3, R2, 1.4426950216293334961 ;  /* 0x3fb8aa3b02037820 */ /* 0x002fc60000400000 */
[----:B--2---:R-:W-:Y:S04]  /*1db90*/  STL.64 [R1+0x1a38], R14 ;  /* 0x001a380e01007387 */ /* 0x004fe80000100a00 */
[----:B---3--:R1:W-:Y:S04]  /*1dba0*/  STL [R1+0x594], R0 ;  /* 0x0005940001007387 */ /* 0x0083e80000100800 */
[----:B0-----:R-:W2:Y:S01]  /*1dbb0*/  LDL.LU R10, [R1+0x338] ;  /* 0x00033800010a7983 */ /* 0x001ea20000300800 */
[----:B-1----:R-:W0:Y:S03]  /*1dbc0*/  MUFU.EX2 R0, R3 ;  /* 0x0000000300007308 */ /* 0x002e260000000800 */
[----:B0-----:R-:W-:Y:S04]  /*1dbd0*/  STL [R1+0x590], R0 ;  /* 0x0005900001007387 */ /* 0x001fe80000100800 */
[----:B------:R-:W2:Y:S01]  /*1dbe0*/  LDL.LU R11, [R1+0x33c] ;  /* 0x00033c00010b7983 */ /* 0x000ea20000300800 */
[----:B-----5:R-:W-:Y:S01]  /*1dbf0*/  IMAD.MOV.U32 R14, RZ, RZ, R20 ;  /* 0x000000ffff0e7224 */ /* 0x020fe200078e0014 */
[----:B----4-:R-:W-:-:S02]  /*1dc00*/  MOV R15, R21 ;  /* 0x00000015000f7202 */ /* 0x010fc40000000f00 */
[----:B--2---:R0:W-:Y:S04]  /*1dc10*/  STL.64 [R1+0x1a40], R10 ;  /* 0x001a400a01007387 */ /* 0x0041e80000100a00 */
[----:B------:R-:W2:Y:S04]  /*1dc20*/  LDL.LU R12, [R1+0x270] ;  /* 0x00027000010c7983 */ /* 0x000ea80000300800 */
[----:B------:R-:W2:Y:S04]  /*1dc30*/  LDL.LU R13, [R1+0x274] ;  /* 0x00027400010d7983 */ /* 0x000ea80000300800 */
[----:B------:R-:W3:Y:S04]  /*1dc40*/  LDL.LU R20, [R1+0x1b1c] ;  /* 0x001b1c0001147983 */ /* 0x000ee80000300800 */
[----:B------:R-:W4:Y:S04]  /*1dc50*/  LDL.LU R21, [R1+0x1b18] ;  /* 0x001b180001157983 */ /* 0x000f280000300800 */
[----:B------:R4:W-:Y:S04]  /*1dc60*/  STL.64 [R1+0x1a50], R14 ;  /* 0x001a500e01007387 */ /* 0x0009e80000100a00 */
[----:B--2---:R1:W-:Y:S04]  /*1dc70*/  STL.64 [R1+0x1a48], R12 ;  /* 0x001a480c01007387 */ /* 0x0043e80000100a00 */
[----:B0-----:R-:W2:Y:S04]  /*1dc80*/  LDL.LU R10, [R1+0x348] ;  /* 0x00034800010a7983 */ /* 0x001ea80000300800 */
[----:B------:R-:W2:Y:S01]  /*1dc90*/  LDL.LU R11, [R1+0x34c] ;  /* 0x00034c00010b7983 */ /* 0x000ea20000300800 */
[----:B----4-:R-:W-:Y:S01]  /*1dca0*/  IMAD.MOV.U32 R14, RZ, RZ, R21 ;  /* 0x000000ffff0e7224 */ /* 0x010fe200078e0015 */
[----:B---3--:R-:W-:-:S02]  /*1dcb0*/  MOV R15, R20 ;  /* 0x00000014000f7202 */ /* 0x008fc40000000f00 */
[----:B--2---:R0:W-:Y:S04]  /*1dcc0*/  STL.64 [R1+0x1a58], R10 ;  /* 0x001a580a01007387 */ /* 0x0041e80000100a00 */
[----:B-1----:R-:W2:Y:S04]  /*1dcd0*/  LDL.LU R12, [R1+0x280] ;  /* 0x00028000010c7983 */ /* 0x002ea80000300800 */
        /* <DEDUP_REMOVED lines=14> */
[----:B------:R-:W-:Y:S04]  /*1ddc0*/  STL.64 [R1+0x1a80], R14 ;  /* 0x001a800e01007387 */ /* 0x000fe80000100a00 */
[----:B--2---:R-:W-:Y:S04]  /*1ddd0*/  STL.64 [R1+0x1a78], R12 ;  /* 0x001a780c01007387 */ /* 0x004fe80000100a00 */
[----:B0-----:R-:W2:Y:S04]  /*1dde0*/  LDL.LU R10, [R1+0x368] ;  /* 0x00036800010a7983 */ /* 0x001ea80000300800 */
[----:B------:R-:W2:Y:S04]  /*1ddf0*/  LDL.LU R11, [R1+0x36c] ;  /* 0x00036c00010b7983 */ /* 0x000ea80000300800 */
[----:B--2---:R0:W-:Y:S04]  /*1de00*/  STL.64 [R1+0x1a88], R10 ;  /* 0x001a880a01007387 */ /* 0x0041e80000100a00 */
[----:B0-----:R-:W2:Y:S04]  /*1de10*/  LDL.LU R10, [R1+0x378] ;  /* 0x00037800010a7983 */ /* 0x001ea80000300800 */
[----:B------:R-:W2:Y:S01]  /*1de20*/  LDL.LU R11, [R1+0x37c] ;  /* 0x00037c00010b7983 */ /* 0x000ea20000300800 */
[----:B----4-:R-:W-:Y:S01]  /*1de30*/  IMAD.MOV.U32 R14, RZ, RZ, R21 ;  /* 0x000000ffff0e7224 */ /* 0x010fe200078e0015 */
[----:B---3--:R-:W-:-:S02]  /*1de40*/  MOV R15, R20 ;  /* 0x00000014000f7202 */ /* 0x008fc40000000f00 */
[----:B--2---:R0:W-:Y:S04]  /*1de50*/  STL.64 [R1+0x1aa0], R10 ;  /* 0x001aa00a01007387 */ /* 0x0041e80000100a00 */
[----:B------:R-:W2:Y:S04]  /*1de60*/  LDL.LU R12, [R1+0x2c0] ;  /* 0x0002c000010c7983 */ /* 0x000ea80000300800 */
[----:B------:R-:W2:Y:S04]  /*1de70*/  LDL.LU R13, [R1+0x2c4] ;  /* 0x0002c400010d7983 */ /* 0x000ea80000300800 */
[----:B------:R-:W3:Y:S04]  /*1de80*/  LDL.LU R21, [R1+0x1b04] ;  /* 0x001b040001157983 */ /* 0x000ee80000300800 */
[----:B------:R-:W4:Y:S04]  /*1de90*/  LDL.LU R20, [R1+0x1b00] ;  /* 0x001b000001147983 */ /* 0x000f280000300800 */
[----:B0-----:R-:W5:Y:S04]  /*1dea0*/  LDL.LU R10, [R1+0x388] ;  /* 0x00038800010a7983 */ /* 0x001f680000300800 */
[----:B------:R-:W5:Y:S04]  /*1deb0*/  LDL.LU R11, [R1+0x38c] ;  /* 0x00038c00010b7983 */ /* 0x000f680000300800 */
[----:B-----5:R-:W-:Y:S04]  /*1dec0*/  STL.64 [R1+0x1ab8], R10 ;  /* 0x001ab80a01007387 */ /* 0x020fe80000100a00 */
[----:B------:R4:W-:Y:S04]  /*1ded0*/  STL.64 [R1+0x1a98], R14 ;  /* 0x001a980e01007387 */ /* 0x0009e80000100a00 */
[----:B--2---:R0:W-:Y:S01]  /*1dee0*/  STL.64 [R1+0x1a90], R12 ;  /* 0x001a900c01007387 */ /* 0x0041e20000100a00 */
[----:B----4-:R-:W-:-:S03]  /*1def0*/  IMAD.MOV.U32 R14, RZ, RZ, R20 ;  /* 0x000000ffff0e7224 */ /* 0x010fc600078e0014 */
[----:B0-----:R-:W2:Y:S04]  /*1df00*/  LDL.LU R12, [R1+0x2e0] ;  /* 0x0002e000010c7983 */ /* 0x001ea80000300800 */
[----:B------:R-:W2:Y:S04]  /*1df10*/  LDL.LU R13, [R1+0x2e4] ;  /* 0x0002e400010d7983 */ /* 0x000ea80000300800 */
[----:B------:R-:W4:Y:S01]  /*1df20*/  LDL.LU R20, [R1+0x1afc] ;  /* 0x001afc0001147983 */ /* 0x000f220000300800 */
[----:B---3--:R-:W-:-:S03]  /*1df30*/  MOV R15, R21 ;  /* 0x00000015000f7202 */ /* 0x008fc60000000f00 */
[----:B------:R-:W3:Y:S04]  /*1df40*/  LDL.LU R21, [R1+0x1af8] ;  /* 0x001af80001157983 */ /* 0x000ee80000300800 */
[----:B------:R-:W5:Y:S04]  /*1df50*/  LDL.LU R10, [R1+0x398] ;  /* 0x00039800010a7983 */ /* 0x000f680000300800 */
[----:B------:R-:W5:Y:S01]  /*1df60*/  LDL.LU R11, [R1+0x39c] ;  /* 0x00039c00010b7983 */ /* 0x000f620000300800 */
[----:B------:R-:W-:-:S04]  /*1df70*/  FFMA R2, R24, UR10, -R29 ;  /* 0x0000000a18027c23 */ /* 0x000fc8000800081d */
[----:B------:R-:W-:Y:S01]  /*1df80*/  FMUL R3, R2, 1.4426950216293334961 ;  /* 0x3fb8aa3b02037820 */ /* 0x000fe20000400000 */
[----:B------:R-:W-:Y:S01]  /*1df90*/  FFMA R2, R25, UR10, -R29 ;  /* 0x0000000a19027c23 */ /* 0x000fe2000800081d */
[----:B-----5:R0:W-:Y:S04]  /*1dfa0*/  STL.64 [R1+0x1ad0], R10 ;  /* 0x001ad00a01007387 */ /* 0x0201e80000100a00 */
[----:B0-----:R-:W5:Y:S04]  /*1dfb0*/  LDL.LU R10, [R1+0x3a8] ;  /* 0x0003a800010a7983 */ /* 0x001f680000300800 */
[----:B------:R-:W5:Y:S04]  /*1dfc0*/  LDL.LU R11, [R1+0x3ac] ;  /* 0x0003ac00010b7983 */ /* 0x000f680000300800 */
[----:B------:R-:W5:Y:S04]  /*1dfd0*/  LDL R9, [R1+0x598] ;  /* 0x0005980001097983 */ /* 0x000f680000100800 */
[----:B------:R-:W-:Y:S04]  /*1dfe0*/  STL.64 [R1+0x1ab0], R14 ;  /* 0x001ab00e01007387 */ /* 0x000fe80000100a00 */
[----:B--2---:R0:W-:Y:S04]  /*1dff0*/  STL.64 [R1+0x1aa8], R12 ;  /* 0x001aa80c01007387 */ /* 0x0041e80000100a00 */
[----:B0-----:R-:W2:Y:S04]  /*1e000*/  LDL.LU R12, [R1+0x300] ;  /* 0x00030000010c7983 */ /* 0x001ea80000300800 */
[----:B------:R-:W2:Y:S01]  /*1e010*/  LDL.LU R13, [R1+0x304] ;  /* 0x00030400010d7983 */ /* 0x000ea20000300800 */
[----:B----4-:R-:W-:Y:S01]  /*1e020*/  MOV R15, R20 ;  /* 0x00000014000f7202 */ /* 0x010fe20000000f00 */
[----:B---3--:R-:W-:-:S02]  /*1e030*/  IMAD.MOV.U32 R14, RZ, RZ, R21 ;  /* 0x000000ffff0e7224 */ /* 0x008fc400078e0015 */
[----:B------:R-:W3:Y:S04]  /*1e040*/  LDL.LU R20, [R1+0x640] ;  /* 0x0006400001147983 */ /* 0x000ee80000300800 */
[----:B------:R-:W4:Y:S04]  /*1e050*/  LDL.LU R21, [R1+0x644] ;  /* 0x0006440001157983 */ /* 0x000f280000300800 */
[----:B------:R-:W5:Y:S04]  /*1e060*/  LDL.LU R7, [R1+0x648] ;  /* 0x0006480001077983 */ /* 0x000f680000300800 */
[----:B------:R-:W5:Y:S01]  /*1e070*/  LDL.LU R6, [R1+0x64c] ;  /* 0x00064c0001067983 */ /* 0x000f620000300800 */
[----:B------:R-:W-:Y:S01]  /*1e080*/  FMUL R2, R2, 1.4426950216293334961 ;  /* 0x3fb8aa3b02027820 */ /* 0x000fe20000400000 */
[----:B------:R-:W0:Y:S08]  /*1e090*/  MUFU.EX2 R3, R3 ;  /* 0x0000000300037308 */ /* 0x000e300000000800 */
[----:B------:R1:W0:Y:S01]  /*1e0a0*/  MUFU.EX2 R8, R2 ;  /* 0x0000000200087308 */ /* 0x0002220000000800 */
[----:B------:R-:W-:Y:S04]  /*1e0b0*/  STL.64 [R1+0x1ac8], R14 ;  /* 0x001ac80e01007387 */ /* 0x000fe80000100a00 */
[----:B--2---:R2:W-:Y:S01]  /*1e0c0*/  STL.64 [R1+0x1ac0], R12 ;  /* 0x001ac00c01007387 */ /* 0x0045e20000100a00 */
[C---:B---3--:R-:W-:Y:S01]  /*1e0d0*/  FMUL R20, R22.reuse, R20 ;  /* 0x0000001416147220 */ /* 0x048fe20000400000 */
[----:B----4-:R-:W-:-:S02]  /*1e0e0*/  FMUL R21, R22, R21 ;  /* 0x0000001516157220 */ /* 0x010fc40000400000 */
[----:B--2---:R-:W2:Y:S04]  /*1e0f0*/  LDL.LU R12, [R1+0x320] ;  /* 0x00032000010c7983 */ /* 0x004ea80000300800 */
[----:B------:R-:W2:Y:S04]  /*1e100*/  LDL.LU R13, [R1+0x324] ;  /* 0x00032400010d7983 */ /* 0x000ea80000300800 */
[----:B------:R-:W2:Y:S04]  /*1e110*/  LDL.LU R14, [R1+0x328] ;  /* 0x00032800010e7983 */ /* 0x000ea80000300800 */
[----:B------:R-:W2:Y:S04]  /*1e120*/  LDL.LU R15, [R1+0x32c] ;  /* 0x00032c00010f7983 */ /* 0x000ea80000300800 */
[----:B------:R-:W3:Y:S04]  /*1e130*/  LDL.LU R24, [R1+0x250] ;  /* 0x0002500001187983 */ /* 0x000ee80000300800 */
[----:B------:R-:W3:Y:S04]  /*1e140*/  LDL.LU R25, [R1+0x254] ;  /* 0x0002540001197983 */ /* 0x000ee80000300800 */
[----:B------:R-:W3:Y:S04]  /*1e150*/  LDL.LU R26, [R1+0x258] ;  /* 0x00025800011a7983 */ /* 0x000ee80000300800 */
[----:B------:R-:W3:Y:S04]  /*1e160*/  LDL.LU R27, [R1+0x25c] ;  /* 0x00025c00011b7983 */ /* 0x000ee80000300800 */
[----:B-1----:R-:W4:Y:S04]  /*1e170*/  LDL R2, [R1+0x594] ;  /* 0x0005940001027983 */ /* 0x002f280000100800 */
[----:B0-----:R-:W-:Y:S01]  /*1e180*/  STL [R1+0x58c], R3 ;  /* 0x00058c0301007387 */ /* 0x001fe20000100800 */
[----:B-----5:R-:W-:-:S03]  /*1e190*/  FMUL R22, R23, R7 ;  /* 0x0000000717167220 */ /* 0x020fc60000400000 */
[----:B------:R-:W-:Y:S01]  /*1e1a0*/  STL [R1+0x588], R8 ;  /* 0x0005880801007387 */ /* 0x000fe20000100800 */
[----:B------:R-:W-:-:S03]  /*1e1b0*/  FMUL R23, R23, R6 ;  /* 0x0000000617177220 */ /* 0x000fc60000400000 */
[----:B------:R-:W5:Y:S04]  /*1e1c0*/  LDL.LU.64 R6, [R1+0x1af0] ;  /* 0x001af00001067983 */ /* 0x000f680000300a00 */
[----:B------:R-:W-:Y:S01]  /*1e1d0*/  HMMA.16816.F32 R16, R16, R4, R20 ;  /* 0x000000041010723c */ /* 0x000fe20000001814 */
[----:B------:R-:W2:Y:S04]  /*1e1e0*/  LDL.LU.64 R4, [R1+0x1ae8] ;  /* 0x001ae80001047983 */ /* 0x000ea80000300a00 */
[----:B------:R-:W2:Y:S04]  /*1e1f0*/  LDL R22, [R1+0x5a0] ;  /* 0x0005a00001167983 */ /* 0x000ea80000100800 */
[----:B------:R-:W2:Y:S10]  /*1e200*/  LDL R23, [R1+0x5a4] ;  /* 0x0005a40001177983 */ /* 0x000eb40000100800 */
[----:B------:R-:W-:Y:S04]  /*1e210*/  STL.64 [R1+0x1860], R18 ;  /* 0x0018601201007387 */ /* 0x000fe80000100a00 */
[----:B------:R5:W-:Y:S02]  /*1e220*/  STL.64 [R1+0x1858], R16 ;  /* 0x0018581001007387 */ /* 0x000be40000100a00 */
[----:B-----5:R-:W-:Y:S01]  /*1e230*/  IMAD.MOV.U32 R16, RZ, RZ, R6 ;  /* 0x000000ffff107224 */ /* 0x020fe200078e0006 */
[----:B------:R-:W-:Y:S01]  /*1e240*/  MOV R17, R7 ;  /* 0x0000000700117202 */ /* 0x000fe20000000f00 */
[----:B------:R-:W5:Y:S04]  /*1e250*/  LDL.LU R6, [R1+0x1ae4] ;  /* 0x001ae40001067983 */ /* 0x000f680000300800 */
[----:B------:R-:W5:Y:S01]  /*1e260*/  LDL.LU R7, [R1+0x1ae0] ;  /* 0x001ae00001077983 */ /* 0x000f620000300800 */
[----:B----4-:R-:W-:-:S03]  /*1e270*/  F2FP.F16.F32.PACK_AB R21, R0, R2 ;  /* 0x000000020015723e */ /* 0x010fc600000000ff */
[----:B------:R-:W4:Y:S04]  /*1e280*/  LDL.LU R18, [R1+0x238] ;  /* 0x0002380001127983 */ /* 0x000f280000300800 */
[----:B------:R-:W4:Y:S04]  /*1e290*/  LDL.LU R19, [R1+0x23c] ;  /* 0x00023c0001137983 */ /* 0x000f280000300800 */
[----:B------:R-:W3:Y:S01]  /*1e2a0*/  LDL.LU R0, [R1+0x1adc] ;  /* 0x001adc0001007983 */ /* 0x000ee20000300800 */
[----:B--2---:R-:W-:Y:S02]  /*1e2b0*/  F2FP.F16.F32.PACK_AB R20, R22, R23 ;  /* 0x000000171614723e */ /* 0x004fe400000000ff */
[----:B------:R-:W-:-:S02]  /*1e2c0*/  F2FP.F16.F32.PACK_AB R22, R9, R28 ;  /* 0x0000001c0916723e */ /* 0x000fc400000000ff */
[----:B------:R-:W-:Y:S01]  /*1e2d0*/  F2FP.F16.F32.PACK_AB R23, R8, R3 ;  /* 0x000000030817723e */ /* 0x000fe200000000ff */
[----:B------:R-:W2:Y:S06]  /*1e2e0*/  LDL.LU R28, [R1+0x1ad8] ;  /* 0x001ad800011c7983 */ /* 0x000eac0000300800 */
[----:B-----5:R-:W-:Y:S01]  /*1e2f0*/  HMMA.16816.F32 R4, R20, R10, R4 ;  /* 0x0000000a1404723c */ /* 0x020fe20000001804 */
[----:B------:R-:W5:-:S15]  /*1e300*/  LDL.LU.64 R10, [R1+0x1ad0] ;  /* 0x001ad000010a7983 */ /* 0x000f5e0000300a00 */
[----:B------:R-:W-:-:S03]  /*1e310*/  NOP ;  /* 0x0000000000007918 */ /* 0x000fc60000000000 */
[----:B------:R0:W-:Y:S04]  /*1e320*/  STL.64 [R1+0x18a0], R6 ;  /* 0x0018a00601007387 */ /* 0x0001e80000100a00 */
[----:B------:R-:W-:Y:S04]  /*1e330*/  STL.64 [R1+0x1898], R4 ;  /* 0x0018980401007387 */ /* 0x000fe80000100a00 */
[----:B0-----:R-:W3:Y:S04]  /*1e340*/  LDL.LU R6, [R1+0x318] ;  /* 0x0003180001067983 */ /* 0x001ee80000300800 */
[----:B------:R-:W3:Y:S01]  /*1e350*/  LDL.LU R7, [R1+0x31c] ;  /* 0x00031c0001077983 */ /* 0x000ee20000300800 */
[----:B-----5:R-:W-:Y:S03]  /*1e360*/  HMMA.16816.F32 R8, R20, R10, R12 ;  /* 0x0000000a1408723c */ /* 0x020fe6000000180c */
[----:B------:R-:W5:Y:S04]  /*1e370*/  LDL.LU.64 R14, [R1+0x1ac8] ;  /* 0x001ac800010e7983 */ /* 0x000f680000300a00 */
[----:B------:R-:W5:-:S12]  /*1e380*/  LDL.LU.64 R12, [R1+0x1ac0] ;  /* 0x001ac000010c7983 */ /* 0x000f580000300a00 */
        /* <DEDUP_REMOVED lines=32> */
[----:B0-----:R-:W5:Y:S01]  /*1e590*/  LDL.LU.64 R10, [R1+0x1a40] ;  /* 0x001a4000010a7983 */ /* 0x001f620000300a00 */
[C---:B---3--:R-:W-:Y:S08]  /*1e5a0*/  HMMA.16816.F32 R4, R20.reuse, R6, R24 ;  /* 0x000000061404723c */ /* 0x048ff00000001818 */
[----:B-----5:R-:W-:Y:S01]  /*1e5b0*/  HMMA.16816.F32 R8, R20, R10, R12 ;  /* 0x0000000a1408723c */ /* 0x020fe2000000180c */
[----:B------:R-:W4:-:S15]  /*1e5c0*/  LDL.LU.64 R14, [R1+0x1a38] ;  /* 0x001a3800010e7983 */ /* 0x000f1e0000300a00 */
[----:B------:R-:W-:-:S03]  /*1e5d0*/  NOP ;  /* 0x0000000000007918 */ /* 0x000fc60000000000 */
[----:B------:R-:W-:Y:S04]  /*1e5e0*/  STL.64 [R1+0x320], R8 ;  /* 0x0003200801007387 */ /* 0x000fe80000100a00 */
[----:B------:R0:W-:Y:S04]  /*1e5f0*/  STL.64 [R1+0x328], R10 ;  /* 0x0003280a01007387 */ /* 0x0001e80000100a00 */
[----:B0-----:R-:W3:Y:S04]  /*1e600*/  LDL.LU.64 R10, [R1+0x1a30] ;  /* 0x001a3000010a7983 */ /* 0x001ee80000300a00 */
[----:B------:R-:W3:Y:S04]  /*1e610*/  LDL.LU.64 R8, [R1+0x1a28] ;  /* 0x001a280001087983 */ /* 0x000ee80000300a00 */
[----:B------:R-:W3:Y:S04]  /*1e620*/  LDL.LU.64 R26, [R1+0x1a20] ;  /* 0x001a2000011a7983 */ /* 0x000ee80000300a00 */
[----:B------:R-:W5:Y:S04]  /*1e630*/  LDL R13, [R1+0x4b0] ;  /* 0x0004b000010d7983 */ /* 0x000f680000100800 */
[----:B------:R-:W-:Y:S04]  /*1e640*/  STL.64 [R1+0x300], R4 ;  /* 0x0003000401007387 */ /* 0x000fe80000100a00 */
[----:B------:R3:W-:Y:S01]  /*1e650*/  STL.64 [R1+0x308], R6 ;  /* 0x0003080601007387 */ /* 0x0007e20000100a00 */
[C---:B----4-:R-:W-:Y:S08]  /*1e660*/  HMMA.16816.F32 R16, R20.reuse, R14, R16 ;  /* 0x0000000e1410723c */ /* 0x050ff00000001810 */
[----:B---3--:R-:W-:Y:S11]  /*1e670*/  HMMA.16816.F32 R4, R20, R26, R8 ;  /* 0x0000001a1404723c */ /* 0x008ff60000001808 */
[----:B------:R-:W-:Y:S04]  /*1e680*/  STL.64 [R1+0x2e0], R16 ;  /* 0x0002e01001007387 */ /* 0x000fe80000100a00 */
[----:B------:R0:W-:Y:S04]  /*1e690*/  STL.64 [R1+0x2e8], R18 ;  /* 0x0002e81201007387 */ /* 0x0001e80000100a00 */
[----:B0-----:R-:W3:Y:S04]  /*1e6a0*/  LDL.LU R18, [R1+0x148] ;  /* 0x0001480001127983 */ /* 0x001ee80000300800 */
[----:B------:R-:W-:Y:S04]  /*1e6b0*/  STL.64 [R1+0x2c0], R4 ;  /* 0x0002c00401007387 */ /* 0x000fe80000100a00 */
[----:B------:R-:W-:Y:S04]  /*1e6c0*/  STL.64 [R1+0x2c8], R6 ;  /* 0x0002c80601007387 */ /* 0x000fe80000100a00 */
[----:B------:R-:W3:Y:S01]  /*1e6d0*/  LDL.LU R19, [R1+0x14c] ;  /* 0x00014c0001137983 */ /* 0x000ee20000300800 */
[----:B--2---:R-:W-:-:S03]  /*1e6e0*/  IMAD.MOV.U32 R16, RZ, RZ, R28 ;  /* 0x000000ffff107224 */ /* 0x004fc600078e001c */
[----:B---3--:R0:W-:Y:S04]  /*1e6f0*/  STL.64 [R1+0x1910], R18 ;  /* 0x0019101201007387 */ /* 0x0081e80000100a00 */
[----:B------:R-:W2:Y:S04]  /*1e700*/  LDL.LU R14, [R1+0x158] ;  /* 0x00015800010e7983 */ /* 0x000ea80000300800 */
[----:B------:R-:W2:Y:S04]  /*1e710*/  LDL.LU R15, [R1+0x15c] ;  /* 0x00015c00010f7983 */ /* 0x000ea80000300800 */
[----:B------:R-:W3:Y:S04]  /*1e720*/  LDL.LU R28, [R1+0x1a1c] ;  /* 0x001a1c00011c7983 */ /* 0x000ee80000300800 */
[----:B------:R-:W4:Y:S04]  /*1e730*/  LDL.LU R17, [R1+0xc4] ;  /* 0x0000c40001117983 */ /* 0x000f280000300800 */
[----:B0-----:R-:W2:Y:S04]  /*1e740*/  LDL.LU R18, [R1+0xc8] ;  /* 0x0000c80001127983 */ /* 0x001ea80000300800 */
[----:B------:R-:W2:Y:S04]  /*1e750*/  LDL.LU R19, [R1+0xcc] ;  /* 0x0000cc0001137983 */ /* 0x000ea80000300800 */
[----:B--2---:R0:W-:Y:S04]  /*1e760*/  STL.64 [R1+0x1920], R18 ;  /* 0x0019201201007387 */ /* 0x0041e80000100a00 */
[----:B----4-:R-:W-:Y:S04]  /*1e770*/  STL.64 [R1+0x1918], R16 ;  /* 0x0019181001007387 */ /* 0x010fe80000100a00 */
[----:B0-----:R-:W2:Y:S01]  /*1e780*/  LDL.LU R18, [R1+0x168] ;  /* 0x0001680001127983 */ /* 0x001ea20000300800 */
[----:B---3--:R-:W-:-:S03]  /*1e790*/  MOV R19, R28 ;  /* 0x0000001c00137202 */ /* 0x008fc60000000f00 */
[----:B------:R-:W3:Y:S04]  /*1e7a0*/  LDL.LU R28, [R1+0x1a18] ;  /* 0x001a1800011c7983 */ /* 0x000ee80000300800 */
[----:B--2---:R0:W-:Y:S04]  /*1e7b0*/  STL.64 [R1+0x1938], R18 ;  /* 0x0019381201007387 */ /* 0x0041e80000100a00 */
[----:B0-----:R-:W2:Y:S04]  /*1e7c0*/  LDL.LU R18, [R1+0x1a8] ;  /* 0x0001a80001127983 */ /* 0x001ea80000300800 */
[----:B------:R-:W2:Y:S04]  /*1e7d0*/  LDL.LU R19, [R1+0x1ac] ;  /* 0x0001ac0001137983 */ /* 0x000ea80000300800 */
[----:B------:R-:W4:Y:S04]  /*1e7e0*/  LDL.LU R17, [R1+0x3d4] ;  /* 0x0003d40001117983 */ /* 0x000f280000300800 */
[----:B--2---:R0:W-:Y:S04]  /*1e7f0*/  STL.64 [R1+0x1958], R18 ;  /* 0x0019581201007387 */ /* 0x0041e80000100a00 */
[----:B----4-:R-:W-:Y:S04]  /*1e800*/  STL [R1+0x1950], R17 ;  /* 0x0019501101007387 */ /* 0x010fe80000100800 */
[----:B0-----:R-:W2:Y:S01]  /*1e810*/  LDL.LU R18, [R1+0x1b8] ;  /* 0x0001b80001127983 */ /* 0x001ea20000300800 */
[----:B---3--:R-:W-:-:S05]  /*1e820*/  IMAD.MOV.U32 R19, RZ, RZ, R28 ;  /* 0x000000ffff137224 */ /* 0x008fca00078e001c */
[----:B--2---:R0:W-:Y:S04]  /*1e830*/  STL.64 [R1+0x1970], R18 ;  /* 0x0019701201007387 */ /* 0x0041e80000100a00 */
[----:B------:R-:W5:Y:S04]  /*1e840*/  LDL.LU R12, [R1+0x3e0] ;  /* 0x0003e000010c7983 */ /* 0x000f680000300800 */
[----:B------:R-:W-:Y:S04]  /*1e850*/  STL.64 [R1+0x1980], R14 ;  /* 0x0019800e01007387 */ /* 0x000fe80000100a00 */
[----:B-----5:R1:W-:Y:S04]  /*1e860*/  STL.64 [R1+0x1978], R12 ;  /* 0x0019780c01007387 */ /* 0x0203e80000100a00 */
[----:B------:R-:W2:Y:S04]  /*1e870*/  LDL.LU R24, [R1+0x3e4] ;  /* 0x0003e40001187983 */ /* 0x000ea80000300800 */
[----:B------:R-:W3:Y:S04]  /*1e880*/  LDL.LU R28, [R1+0x3d8] ;  /* 0x0003d800011c7983 */ /* 0x000ee80000300800 */
[----:B------:R-:W4:Y:S04]  /*1e890*/  LDL.LU R4, [R1+0xb0] ;  /* 0x0000b00001047983 */ /* 0x000f280000300800 */
[----:B------:R-:W4:Y:S04]  /*1e8a0*/  LDL.LU R5, [R1+0xb4] ;  /* 0x0000b40001057983 */ /* 0x000f280000300800 */
[----:B------:R-:W5:Y:S04]  /*1e8b0*/  LDL.LU R6, [R1+0xb8] ;  /* 0x0000b80001067983 */ /* 0x000f680000300800 */
[----:B------:R-:W5:Y:S04]  /*1e8c0*/  LDL.LU R7, [R1+0xbc] ;  /* 0x0000bc0001077983 */ /* 0x000f680000300800 */
[----:B0-----:R-:W2:Y:S04]  /*1e8d0*/  LDL.LU R18, [R1+0x1c8] ;  /* 0x0001c80001127983 */ /* 0x001ea80000300800 */
[----:B------:R-:W2:Y:S04]  /*1e8e0*/  LDL.LU R19, [R1+0x1cc] ;  /* 0x0001cc0001137983 */ /* 0x000ea80000300800 */
[----:B--2---:R0:W-:Y:S04]  /*1e8f0*/  STL.64 [R1+0x1988], R18 ;  /* 0x0019881201007387 */ /* 0x0041e80000100a00 */
[----:B-1----:R-:W2:Y:S04]  /*1e900*/  LDL.LU R12, [R1+0x130] ;  /* 0x00013000010c7983 */ /* 0x002ea80000300800 */
[----:B------:R-:W2:Y:S04]  /*1e910*/  LDL.LU R13, [R1+0x134] ;  /* 0x00013400010d7983 */ /* 0x000ea80000300800 */
[----:B------:R-:W2:Y:S04]  /*1e920*/  LDL.LU R14, [R1+0x138] ;  /* 0x00013800010e7983 */ /* 0x000ea80000300800 */
[----:B------:R-:W2:Y:S04]  /*1e930*/  LDL.LU R15, [R1+0x13c] ;  /* 0x00013c00010f7983 */ /* 0x000ea80000300800 */
[----:B--2---:R-:W-:Y:S04]  /*1e940*/  STL.64 [R1+0x1998], R14 ;  /* 0x0019980e01007387 */ /* 0x004fe80000100a00 */
[----:B------:R1:W-:Y:S04]  /*1e950*/  STL.64 [R1+0x1990], R12 ;  /* 0x0019900c01007387 */ /* 0x0003e80000100a00 */
        /* <DEDUP_REMOVED lines=8> */
[----:B------:R-:W-:Y:S04]  /*1e9e0*/  STL.64 [R1+0x19a8], R12 ;  /* 0x0019a80c01007387 */ /* 0x000fe80000100a00 */
[----:B0-----:R-:W2:Y:S04]  /*1e9f0*/  LDL.LU R18, [R1+0x228] ;  /* 0x0002280001127983 */ /* 0x001ea80000300800 */
[----:B------:R-:W2:Y:S04]  /*1ea00*/  LDL.LU R19, [R1+0x22c] ;  /* 0x00022c0001137983 */ /* 0x000ea80000300800 */
[----:B--2---:R0:W-:Y:S04]  /*1ea10*/  STL.64 [R1+0x19b8], R18 ;  /* 0x0019b81201007387 */ /* 0x0041e80000100a00 */
[----:B0-----:R-:W2:Y:S04]  /*1ea20*/  LDL.LU R18, [R1+0x248] ;  /* 0x0002480001127983 */ /* 0x001ea80000300800 */
[----:B------:R-:W2:Y:S04]  /*1ea30*/  LDL.LU R19, [R1+0x24c] ;  /* 0x00024c0001137983 */ /* 0x000ea80000300800 */
[----:B--2---:R0:W-:Y:S04]  /*1ea40*/  STL.64 [R1+0x19d0], R18 ;  /* 0x0019d01201007387 */ /* 0x0041e80000100a00 */
[----:B------:R-:W2:Y:S04]  /*1ea50*/  LDL.LU R12, [R1+0x180] ;  /* 0x00018000010c7983 */ /* 0x000ea80000300800 */
[----:B------:R-:W2:Y:S04]  /*1ea60*/  LDL.LU R13, [R1+0x184] ;  /* 0x00018400010d7983 */ /* 0x000ea80000300800 */
[----:B------:R-:W2:Y:S04]  /*1ea70*/  LDL.LU R14, [R1+0x188] ;  /* 0x00018800010e7983 */ /* 0x000ea80000300800 */
[----:B------:R-:W2:Y:S04]  /*1ea80*/  LDL.LU R15, [R1+0x18c] ;  /* 0x00018c00010f7983 */ /* 0x000ea80000300800 */
[----:B0-----:R-:W2:Y:S04]  /*1ea90*/  LDL.LU R18, [R1+0x268] ;  /* 0x0002680001127983 */ /* 0x001ea80000300800 */
[----:B------:R-:W2:Y:S04]  /*1eaa0*/  LDL.LU R19, [R1+0x26c] ;  /* 0x00026c0001137983 */ /* 0x000ea80000300800 */
[----:B--2---:R-:W-:Y:S04]  /*1eab0*/  STL.64 [R1+0x19e8], R18 ;  /* 0x0019e81201007387 */ /* 0x004fe80000100a00 */
[----:B------:R-:W-:Y:S04]  /*1eac0*/  STL.64 [R1+0x19c8], R14 ;  /* 0x0019c80e01007387 */ /* 0x000fe80000100a00 */
[----:B------:R0:W-:Y:S04]  /*1ead0*/  STL.64 [R1+0x19c0], R12 ;  /* 0x0019c00c01007387 */ /* 0x0001e80000100a00 */
[----:B0-----:R-:W2:Y:S04]  /*1eae0*/  LDL.LU R12, [R1+0x190] ;  /* 0x00019000010c7983 */ /* 0x001ea80000300800 */
[----:B------:R-:W2:Y:S04]  /*1eaf0*/  LDL.LU R13, [R1+0x194] ;  /* 0x00019400010d7983 */ /* 0x000ea80000300800 */
[----:B------:R-:W2:Y:S04]  /*1eb00*/  LDL.LU R14, [R1+0x198] ;  /* 0x00019800010e7983 */ /* 0x000ea80000300800 */
[----:B------:R-:W2:Y:S04]  /*1eb10*/  LDL.LU R15, [R1+0x19c] ;  /* 0x00019c00010f7983 */ /* 0x000ea80000300800 */
[----:B------:R-:W2:Y:S04]  /*1eb20*/  LDL.LU R18, [R1+0x298] ;  /* 0x0002980001127983 */ /* 0x000ea80000300800 */
        /* <DEDUP_REMOVED lines=8> */
[----:B------:R-:W3:Y:S04]  /*1ebb0*/  LDL.LU R18, [R1+0x2b8] ;  /* 0x0002b80001127983 */ /* 0x000ee80000300800 */
[----:B------:R-:W3:Y:S04]  /*1ebc0*/  LDL.LU R19, [R1+0x2bc] ;  /* 0x0002bc0001137983 */ /* 0x000ee80000300800 */
[----:B--2---:R-:W-:Y:S04]  /*1ebd0*/  STL.64 [R1+0x19f8], R14 ;  /* 0x0019f80e01007387 */ /* 0x004fe80000100a00 */
[----:B------:R0:W-:Y:S04]  /*1ebe0*/  STL.64 [R1+0x19f0], R12 ;  /* 0x0019f00c01007387 */ /* 0x0001e80000100a00 */
[----:B0-----:R-:W2:Y:S04]  /*1ebf0*/  LDL.LU R12, [R1+0x1e0] ;  /* 0x0001e000010c7983 */ /* 0x001ea80000300800 */
[----:B------:R-:W2:Y:S04]  /*1ec00*/  LDL.LU R13, [R1+0x1e4] ;  /* 0x0001e400010d7983 */ /* 0x000ea80000300800 */
[----:B------:R-:W2:Y:S04]  /*1ec10*/  LDL.LU R14, [R1+0x1e8] ;  /* 0x0001e800010e7983 */ /* 0x000ea80000300800 */
[----:B------:R-:W2:Y:S04]  /*1ec20*/  LDL.LU R15, [R1+0x1ec] ;  /* 0x0001ec00010f7983 */ /* 0x000ea80000300800 */
[----:B--2---:R-:W-:Y:S04]  /*1ec30*/  STL.64 [R1+0x1a10], R14 ;  /* 0x001a100e01007387 */ /* 0x004fe80000100a00 */
[----:B------:R0:W-:Y:S04]  /*1ec40*/  STL.64 [R1+0x1a08], R12 ;  /* 0x001a080c01007387 */ /* 0x0001e80000100a00 */
[----:B0-----:R-:W3:Y:S04]  /*1ec50*/  LDL.LU R12, [R1+0x1f0] ;  /* 0x0001f000010c7983 */ /* 0x001ee80000300800 */
[----:B------:R-:W3:Y:S04]  /*1ec60*/  LDL.LU R13, [R1+0x1f4] ;  /* 0x0001f400010d7983 */ /* 0x000ee80000300800 */
[----:B------:R-:W3:Y:S04]  /*1ec70*/  LDL.LU R14, [R1+0x1f8] ;  /* 0x0001f800010e7983 */ /* 0x000ee80000300800 */
[----:B------:R-:W3:Y:S04]  /*1ec80*/  LDL.LU R15, [R1+0x1fc] ;  /* 0x0001fc00010f7983 */ /* 0x000ee80000300800 */
[----:B------:R-:W2:Y:S04]  /*1ec90*/  LDL.LU R3, [R1+0x3d0] ;  /* 0x0003d00001037983 */ /* 0x000ea80000300800 */
[----:B-----5:R-:W-:Y:S04]  /*1eca0*/  STL.64 [R1+0x1930], R6 ;  /* 0x0019300601007387 */ /* 0x020fe80000100a00 */
[----:B----4-:R0:W-:Y:S04]  /*1ecb0*/  STL.64 [R1+0x1928], R4 ;  /* 0x0019280401007387 */ /* 0x0101e80000100a00 */
[----:B0-----:R-:W4:Y:S04]  /*1ecc0*/  LDL.LU R4, [R1+0xd0] ;  /* 0x0000d00001047983 */ /* 0x001f280000300800 */
[----:B------:R-:W4:Y:S04]  /*1ecd0*/  LDL.LU R5, [R1+0xd4] ;  /* 0x0000d40001057983 */ /* 0x000f280000300800 */
[----:B------:R-:W5:Y:S04]  /*1ece0*/  LDL.LU R6, [R1+0xd8] ;  /* 0x0000d80001067983 */ /* 0x000f680000300800 */
[----:B------:R-:W5:Y:S04]  /*1ecf0*/  LDL.LU R7, [R1+0xdc] ;  /* 0x0000dc0001077983 */ /* 0x000f680000300800 */
[----:B-----5:R-:W-:Y:S04]  /*1ed00*/  STL.64 [R1+0x1948], R6 ;  /* 0x0019480601007387 */ /* 0x020fe80000100a00 */
[----:B----4-:R0:W-:Y:S04]  /*1ed10*/  STL.64 [R1+0x1940], R4 ;  /* 0x0019400401007387 */ /* 0x0101e80000100a00 */
[----:B0-----:R-:W4:Y:S04]  /*1ed20*/  LDL.LU R4, [R1+0x110] ;  /* 0x0001100001047983 */ /* 0x001f280000300800 */
[----:B------:R-:W4:Y:S04]  /*1ed30*/  LDL.LU R5, [R1+0x114] ;  /* 0x0001140001057983 */ /* 0x000f280000300800 */
[----:B------:R-:W5:Y:S04]  /*1ed40*/  LDL.LU R6, [R1+0x118] ;  /* 0x0001180001067983 */ /* 0x000f680000300800 */
[----:B------:R-:W5:Y:S01]  /*1ed50*/  LDL.LU R7, [R1+0x11c] ;  /* 0x00011c0001077983 */ /* 0x000f620000300800 */
[C---:B---3--:R-:W-:Y:S03]  /*1ed60*/  HMMA.16816.F32 R16, R20.reuse, R18, R12 ;  /* 0x000000121410723c */ /* 0x048fe6000000180c */
[----:B-----5:R-:W-:Y:S04]  /*1ed70*/  STL.64 [R1+0x1968], R6 ;  /* 0x0019680601007387 */ /* 0x020fe80000100a00 */
[----:B----4-:R0:W-:Y:S04]  /*1ed80*/  STL.64 [R1+0x1960], R4 ;  /* 0x0019600401007387 */ /* 0x0101e80000100a00 */
[----:B0-----:R-:W3:Y:S04]  /*1ed90*/  LDL.LU R4, [R1+0x120] ;  /* 0x0001200001047983 */ /* 0x001ee80000300800 */
[----:B------:R-:W3:Y:S04]  /*1eda0*/  LDL.LU R5, [R1+0x124] ;  /* 0x0001240001057983 */ /* 0x000ee80000300800 */
[----:B------:R-:W3:Y:S04]  /*1edb0*/  LDL.LU R6, [R1+0x128] ;  /* 0x0001280001067983 */ /* 0x000ee80000300800 */
[----:B------:R-:W3:Y:S04]  /*1edc0*/  LDL.LU R7, [R1+0x12c] ;  /* 0x00012c0001077983 */ /* 0x000ee80000300800 */
[----:B------:R-:W4:Y:S04]  /*1edd0*/  LDL.LU R26, [R1+0x108] ;  /* 0x00010800011a7983 */ /* 0x000f280000300800 */
[----:B------:R-:W4:Y:S04]  /*1ede0*/  LDL.LU R27, [R1+0x10c] ;  /* 0x00010c00011b7983 */ /* 0x000f280000300800 */
[----:B------:R-:W5:Y:S04]  /*1edf0*/  LDL.LU R25, [R1+0x3dc] ;  /* 0x0003dc0001197983 */ /* 0x000f680000300800 */
[----:B------:R-:W4:Y:S04]  /*1ee00*/  LDL.LU R8, [R1+0x70] ;  /* 0x0000700001087983 */ /* 0x000f280000300800 */
[----:B------:R-:W4:Y:S04]  /*1ee10*/  LDL.LU R9, [R1+0x74] ;  /* 0x0000740001097983 */ /* 0x000f280000300800 */
[----:B------:R-:W4:Y:S04]  /*1ee20*/  LDL.LU R10, [R1+0x78] ;  /* 0x00007800010a7983 */ /* 0x000f280000300800 */
[----:B------:R-:W4:Y:S04]  /*1ee30*/  LDL.LU R11, [R1+0x7c] ;  /* 0x00007c00010b7983 */ /* 0x000f280000300800 */
[----:B------:R-:W2:Y:S04]  /*1ee40*/  LDL.LU.64 R14, [R1+0x1a10] ;  /* 0x001a1000010e7983 */ /* 0x000ea80000300a00 */
[----:B------:R-:W2:Y:S04]  /*1ee50*/  LDL.LU.64 R12, [R1+0x1a08] ;  /* 0x001a0800010c7983 */ /* 0x000ea80000300a00 */
        /* <DEDUP_REMOVED lines=44> */
[----:B0-----:R-:W3:Y:S04]  /*1f120*/  LDL.LU.64 R18, [R1+0x1958] ;  /* 0x0019580001127983 */ /* 0x001ee80000300a00 */
[----:B------:R-:W3:Y:S01]  /*1f130*/  LDL.LU R17, [R1+0x1950] ;  /* 0x0019500001117983 */ /* 0x000ee20000300800 */
[----:B--2---:R-:W-:-:S04]  /*1f140*/  FFMA R2, R3, UR10, -R13 ;  /* 0x0000000a03027c23 */ /* 0x004fc8000800080d */
[----:B------:R-:W-:-:S06]  /*1f150*/  FMUL R3, R2, 1.4426950216293334961 ;  /* 0x3fb8aa3b02037820 */ /* 0x000fcc0000400000 */
[----:B------:R-:W0:Y:S01]  /*1f160*/  MUFU.EX2 R3, R3 ;  /* 0x0000000300037308 */ /* 0x000e220000000800 */
[----:B---3--:R-:W-:Y:S02]  /*1f170*/  FFMA R2, R17, UR10, -R13 ;  /* 0x0000000a11027c23 */ /* 0x008fe4000800080d */
[----:B------:R-:W-:Y:S01]  /*1f180*/  HMMA.16816.F32 R16, R20, R18, R4 ;  /* 0x000000121410723c */ /* 0x000fe20000001804 */
[----:B------:R-:W2:Y:S04]  /*1f190*/  LDL.LU.64 R6, [R1+0x1948] ;  /* 0x0019480001067983 */ /* 0x000ea80000300a00 */
[----:B0-----:R-:W-:Y:S04]  /*1f1a0*/  STL [R1+0x584], R3 ;  /* 0x0005840301007387 */ /* 0x001fe80000100800 */
[----:B------:R-:W2:Y:S10]  /*1f1b0*/  LDL.LU.64 R4, [R1+0x1940] ;  /* 0x0019400001047983 */ /* 0x000eb40000300a00 */
[----:B------:R-:W-:Y:S04]  /*1f1c0*/  STL.64 [R1+0x210], R16 ;  /* 0x0002101001007387 */ /* 0x000fe80000100a00 */
[----:B------:R0:W-:Y:S04]  /*1f1d0*/  STL.64 [R1+0x218], R18 ;  /* 0x0002181201007387 */ /* 0x0001e80000100a00 */
[----:B0-----:R-:W2:Y:S01]  /*1f1e0*/  LDL.LU.64 R18, [R1+0x1938] ;  /* 0x0019380001127983 */ /* 0x001ea20000300a00 */
[----:B------:R-:W-:-:S06]  /*1f1f0*/  FMUL R3, R2, 1.4426950216293334961 ;  /* 0x3fb8aa3b02037820 */ /* 0x000fcc0000400000 */
[----:B------:R-:W0:Y:S01]  /*1f200*/  MUFU.EX2 R3, R3 ;  /* 0x0000000300037308 */ /* 0x000e220000000800 */
[----:B--2---:R-:W-:Y:S01]  /*1f210*/  HMMA.16816.F32 R16, R20, R18, R4 ;  /* 0x000000121410723c */ /* 0x004fe20000001804 */
[----:B------:R-:W2:Y:S04]  /*1f220*/  LDL.LU.64 R6, [R1+0x1930] ;  /* 0x0019300001067983 */ /* 0x000ea80000300a00 */
[----:B0-----:R-:W-:Y:S04]  /*1f230*/  STL [R1+0x580], R3 ;  /* 0x0005800301007387 */ /* 0x001fe80000100800 */
[----:B------:R-:W2:Y:S10]  /*1f240*/  LDL.LU.64 R4, [R1+0x1928] ;  /* 0x0019280001047983 */ /* 0x000eb40000300a00 */
[----:B------:R-:W-:Y:S04]  /*1f250*/  STL.64 [R1+0x200], R16 ;  /* 0x0002001001007387 */ /* 0x000fe80000100a00 */
[----:B------:R0:W-:Y:S04]  /*1f260*/  STL.64 [R1+0x208], R18 ;  /* 0x0002081201007387 */ /* 0x0001e80000100a00 */
[----:B0-----:R-:W3:Y:S04]  /*1f270*/  LDL.LU.64 R18, [R1+0x1920] ;  /* 0x0019200001127983 */ /* 0x001ee80000300a00 */
[----:B------:R-:W3:Y:S01]  /*1f280*/  LDL.LU.64 R16, [R1+0x1918] ;  /* 0x0019180001107983 */ /* 0x000ee20000300a00 */
[----:B------:R-:W-:-:S04]  /*1f290*/  FFMA R2, R12, UR10, -R13 ;  /* 0x0000000a0c027c23 */ /* 0x000fc8000800080d */
[----:B------:R-:W-:Y:S01]  /*1f2a0*/  FMUL R3, R2, 1.4426950216293334961 ;  /* 0x3fb8aa3b02037820 */ /* 0x000fe20000400000 */
[----:B------:R-:W-:-:S05]  /*1f2b0*/  FFMA R2, R24, UR10, -R13 ;  /* 0x0000000a18027c23 */ /* 0x000fca000800080d */
[----:B------:R-:W0:Y:S01]  /*1f2c0*/  MUFU.EX2 R3, R3 ;  /* 0x0000000300037308 */ /* 0x000e220000000800 */
[----:B---3--:R-:W-:Y:S01]  /*1f2d0*/  HMMA.16816.F32 R12, R20, R14, R16 ;  /* 0x0000000e140c723c */ /* 0x008fe20000001810 */
[----:B------:R-:W2:Y:S04]  /*1f2e0*/  LDL.LU.64 R18, [R1+0x1910] ;  /* 0x0019100001127983 */ /* 0x000ea80000300a00 */
[----:B0-----:R0:W-:Y:S02]  /*1f2f0*/  STL [R1+0x57c], R3 ;  /* 0x00057c0301007387 */ /* 0x0011e40000100800 */
[----:B0-----:R-:W-:-:S06]  /*1f300*/  FMUL R3, R2, 1.4426950216293334961 ;  /* 0x3fb8aa3b02037820 */ /* 0x001fcc0000400000 */
[----:B------:R-:W0:Y:S01]  /*1f310*/  MUFU.EX2 R3, R3 ;  /* 0x0000000300037308 */ /* 0x000e220000000800 */
[----:B------:R-:W-:-:S05]  /*1f320*/  FFMA R2, R28, UR10, -R29 ;  /* 0x0000000a1c027c23 */ /* 0x000fca000800081d */
[----:B------:R1:W-:Y:S04]  /*1f330*/  STL.64 [R1+0x1f0], R12 ;  /* 0x0001f00c01007387 */ /* 0x0003e80000100a00 */
[----:B------:R-:W-:Y:S01]  /*1f340*/  STL.64 [R1+0x1f8], R14 ;  /* 0x0001f80e01007387 */ /* 0x000fe20000100a00 */
[----:B------:R-:W-:Y:S01]  /*1f350*/  FMUL R28, R2, 1.4426950216293334961 ;  /* 0x3fb8aa3b021c7820 */ /* 0x000fe20000400000 */
[----:B------:R-:W-:Y:S02]  /*1f360*/  LOP3.LUT R2, R0, 0x40, RZ, 0x3c, !PT ;  /* 0x0000004000027812 */ /* 0x000fe400078e3cff */
[----:B-1----:R-:W3:Y:S04]  /*1f370*/  LDL.LU.64 R12, [R1+0x1908] ;  /* 0x00190800010c7983 */ /* 0x002ee80000300a00 */
[----:B0-----:R-:W-:Y:S01]  /*1f380*/  STL [R1+0x578], R3 ;  /* 0x0005780301007387 */ /* 0x001fe20000100800 */
[----:B--2---:R-:W-:-:S15]  /*1f390*/  HMMA.16816.F32 R4, R20, R18, R4 ;  /* 0x000000121404723c */ /* 0x004fde0000001804 */
[----:B------:R-:W-:-:S04]  /*1f3a0*/  NOP ;  /* 0x0000000000007918 */ /* 0x000fc80000000000 */
[----:B------:R-:W-:Y:S04]  /*1f3b0*/  STL.64 [R1+0x1e0], R4 ;  /* 0x0001e00401007387 */ /* 0x000fe80000100a00 */
[----:B------:R-:W-:Y:S04]  /*1f3c0*/  STL.64 [R1+0x1e8], R6 ;  /* 0x0001e80601007387 */ /* 0x000fe80000100a00 */
[----:B------:R0:W-:Y:S02]  /*1f3d0*/  STL [R1+0x1470], R0 ;  /* 0x0014700001007387 */ /* 0x0001e40000100800 */
[----:B0-----:R-:W0:Y:S01]  /*1f3e0*/  MUFU.EX2 R0, R28 ;  /* 0x0000001c00007308 */ /* 0x001e220000000800 */
[----:B----4-:R-:W-:Y:S01]  /*1f3f0*/  HMMA.16816.F32 R4, R20, R26, R8 ;  /* 0x0000001a1404723c */ /* 0x010fe20000001808 */
[----:B------:R-:W-:Y:S04]  /*1f400*/  STL.64 [R1+0x1900], R22 ;  /* 0x0019001601007387 */ /* 0x000fe80000100a00 */
[----:B0-----:R-:W-:Y:S04]  /*1f410*/  STL [R1+0x574], R0 ;  /* 0x0005740001007387 */ /* 0x001fe80000100800 */
[----:B------:R-:W-:Y:S10]  /*1f420*/  STL.64 [R1+0x18f8], R20 ;  /* 0x0018f81401007387 */ /* 0x000ff40000100a00 */
[----:B------:R-:W-:Y:S04]  /*1f430*/  STL.64 [R1+0x1d0], R4 ;  /* 0x0001d00401007387 */ /* 0x000fe80000100a00 */
[----:B------:R-:W-:Y:S04]  /*1f440*/  STL.64 [R1+0x1d8], R6 ;  /* 0x0001d80601007387 */ /* 0x000fe80000100a00 */
[----:B------:R-:W2:Y:S04]  /*1f450*/  LDL.LU R26, [R1+0x98] ;  /* 0x00009800011a7983 */ /* 0x000ea80000300800 */
[----:B------:R-:W2:Y:S01]  /*1f460*/  LDL.LU R27, [R1+0x9c] ;  /* 0x00009c00011b7983 */ /* 0x000ea20000300800 */
[----:B-----5:R-:W-:-:S03]  /*1f470*/  FFMA R3, R25, UR10, -R29 ;  /* 0x0000000a19037c23 */ /* 0x020fc6000800081d */
[----:B------:R-:W0:Y:S04]  /*1f480*/  LDSM.16.M88.4 R20, [R2+UR5+0x20000] ;  /* 0x020000050214783b */ /* 0x000e280008000200 */
[----:B--2---:R1:W-:Y:S04]  /*1f490*/  STL.64 [R1+0x18a8], R26 ;  /* 0x0018a81a01007387 */ /* 0x0043e80000100a00 */
[----:B-1----:R-:W2:Y:S04]  /*1f4a0*/  LDL.LU R26, [R1+0xa8] ;  /* 0x0000a800011a7983 */ /* 0x002ea80000300800 */
[----:B------:R-:W2:Y:S04]  /*1f4b0*/  LDL.LU R27, [R1+0xac] ;  /* 0x0000ac00011b7983 */ /* 0x000ea80000300800 */
[----:B--2---:R1:W-:Y:S04]  /*1f4c0*/  STL.64 [R1+0x18c0], R26 ;  /* 0x0018c01a01007387 */ /* 0x0043e80000100a00 */
[----:B-1----:R-:W2:Y:S04]  /*1f4d0*/  LDL.LU R26, [R1+0xe8] ;  /* 0x0000e800011a7983 */ /* 0x002ea80000300800 */
[----:B------:R-:W2:Y:S04]  /*1f4e0*/  LDL.LU R27, [R1+0xec] ;  /* 0x0000ec00011b7983 */ /* 0x000ea80000300800 */
[----:B------:R-:W4:Y:S04]  /*1f4f0*/  LDL.LU R25, [R1+0x3ec] ;  /* 0x0003ec0001197983 */ /* 0x000f280000300800 */
[----:B--2---:R1:W-:Y:S04]  /*1f500*/  STL.64 [R1+0x18e0], R26 ;  /* 0x0018e01a01007387 */ /* 0x0043e80000100a00 */
[----:B----4-:R-:W-:Y:S04]  /*1f510*/  STL [R1+0x18d8], R25 ;  /* 0x0018d81901007387 */ /* 0x010fe80000100800 */
[----:B-1----:R-:W2:Y:S04]  /*1f520*/  LDL.LU R26, [R1+0xf8] ;  /* 0x0000f800011a7983 */ /* 0x002ea80000300800 */
[----:B------:R-:W2:Y:S04]  /*1f530*/  LDL.LU R27, [R1+0xfc] ;  /* 0x0000fc00011b7983 */ /* 0x000ea80000300800 */
[----:B------:R-:W4:Y:S04]  /*1f540*/  LDL.LU R24, [R1+0x3e8] ;  /* 0x0003e80001187983 */ /* 0x000f280000300800 */
[----:B------:R-:W5:Y:S04]  /*1f550*/  LDL.LU R4, [R1+0x10] ;  /* 0x0000100001047983 */ /* 0x000f680000300800 */
[----:B------:R-:W5:Y:S04]  /*1f560*/  LDL.LU R5, [R1+0x14] ;  /* 0x0000140001057983 */ /* 0x000f680000300800 */
[----:B------:R-:W2:Y:S04]  /*1f570*/  LDL.LU R6, [R1+0x18] ;  /* 0x0000180001067983 */ /* 0x000ea80000300800 */
[----:B------:R-:W2:Y:S04]  /*1f580*/  LDL.LU R7, [R1+0x1c] ;  /* 0x00001c0001077983 */ /* 0x000ea80000300800 */
[----:B--2---:R-:W-:Y:S04]  /*1f590*/  STL.64 [R1+0x18b8], R6 ;  /* 0x0018b80601007387 */ /* 0x004fe80000100a00 */
[----:B-----5:R1:W-:Y:S04]  /*1f5a0*/  STL.64 [R1+0x18b0], R4 ;  /* 0x0018b00401007387 */ /* 0x0203e80000100a00 */
[----:B-1----:R-:W2:Y:S04]  /*1f5b0*/  LDL.LU R4, [R1+0x20] ;  /* 0x0000200001047983 */ /* 0x002ea80000300800 */
[----:B------:R-:W2:Y:S04]  /*1f5c0*/  LDL.LU R5, [R1+0x24] ;  /* 0x0000240001057983 */ /* 0x000ea80000300800 */
[----:B------:R-:W5:Y:S04]  /*1f5d0*/  LDL.LU R6, [R1+0x28] ;  /* 0x0000280001067983 */ /* 0x000f680000300800 */
[----:B------:R-:W5:Y:S04]  /*1f5e0*/  LDL.LU R7, [R1+0x2c] ;  /* 0x00002c0001077983 */ /* 0x000f680000300800 */
[----:B-----5:R-:W-:Y:S04]  /*1f5f0*/  STL.64 [R1+0x18d0], R6 ;  /* 0x0018d00601007387 */ /* 0x020fe80000100a00 */
[----:B--2---:R1:W-:Y:S04]  /*1f600*/  STL.64 [R1+0x18c8], R4 ;  /* 0x0018c80401007387 */ /* 0x0043e80000100a00 */
[----:B-1----:R-:W2:Y:S04]  /*1f610*/  LDL.LU R4, [R1+0x50] ;  /* 0x0000500001047983 */ /* 0x002ea80000300800 */
[----:B------:R-:W2:Y:S04]  /*1f620*/  LDL.LU R5, [R1+0x54] ;  /* 0x0000540001057983 */ /* 0x000ea80000300800 */
[----:B------:R-:W5:Y:S04]  /*1f630*/  LDL.LU R6, [R1+0x58] ;  /* 0x0000580001067983 */ /* 0x000f680000300800 */
[----:B------:R-:W5:Y:S01]  /*1f640*/  LDL.LU R7, [R1+0x5c] ;  /* 0x00005c0001077983 */ /* 0x000f620000300800 */
[----:B0-----:R-:W-:Y:S01]  /*1f650*/  MOV R17, R20 ;  /* 0x0000001400117202 */ /* 0x001fe20000000f00 */
[----:B------:R-:W-:-:S02]  /*1f660*/  IMAD.MOV.U32 R16, RZ, RZ, R21 ;  /* 0x000000ffff107224 */ /* 0x000fc400078e0015 */
[----:B-----5:R-:W-:Y:S04]  /*1f670*/  STL.64 [R1+0x18f0], R6 ;  /* 0x0018f00601007387 */ /* 0x020fe80000100a00 */
        /* <DEDUP_REMOVED lines=9> */
[----:B------:R-:W2:Y:S04]  /*1f710*/  LDL.LU R18, [R1+0x38] ;  /* 0x0000380001127983 */ /* 0x000ea80000300800 */
[----:B------:R-:W2:Y:S04]  /*1f720*/  LDL.LU R19, [R1+0x3c] ;  /* 0x00003c0001137983 */ /* 0x000ea80000300800 */
[----:B------:R0:W-:Y:S04]  /*1f730*/  STL.64 [R1+0x438], R22 ;  /* 0x0004381601007387 */ /* 0x0001e80000100a00 */
[----:B0-----:R-:W2:Y:S04]  /*1f740*/  LDL.LU.64 R22, [R1+0x1900] ;  /* 0x0019000001167983 */ /* 0x001ea80000300a00 */
[----:B------:R-:W2:Y:S01]  /*1f750*/  LDL.LU.64 R20, [R1+0x18f8] ;  /* 0x0018f80001147983 */ /* 0x000ea20000300a00 */
[----:B------:R-:W-:Y:S01]  /*1f760*/  FMUL R28, R3, 1.4426950216293334961 ;  /* 0x3fb8aa3b031c7820 */ /* 0x000fe20000400000 */
[----:B----4-:R-:W-:-:S03]  /*1f770*/  FFMA R3, R24, UR10, -R29 ;  /* 0x0000000a18037c23 */ /* 0x010fc6000800081d */
[----:B------:R-:W0:Y:S01]  /*1f780*/  MUFU.EX2 R0, R28 ;  /* 0x0000001c00007308 */ /* 0x000e220000000800 */
[----:B--2---:R-:W-:Y:S01]  /*1f790*/  HMMA.16816.F32 R24, R20, R26, R4 ;  /* 0x0000001a1418723c */ /* 0x004fe20000001804 */
[----:B------:R-:W2:Y:S04]  /*1f7a0*/  LDL.LU.64 R6, [R1+0x18f0] ;  /* 0x0018f00001067983 */ /* 0x000ea80000300a00 */
[----:B0-----:R-:W-:Y:S04]  /*1f7b0*/  STL [R1+0x570], R0 ;  /* 0x0005700001007387 */ /* 0x001fe80000100800 */
[----:B------:R-:W2:Y:S10]  /*1f7c0*/  LDL.LU.64 R4, [R1+0x18e8] ;  /* 0x0018e80001047983 */ /* 0x000eb40000300a00 */
[----:B------:R-:W-:Y:S04]  /*1f7d0*/  STL.64 [R1+0x1c0], R24 ;  /* 0x0001c01801007387 */ /* 0x000fe80000100a00 */
[----:B------:R0:W-:Y:S04]  /*1f7e0*/  STL.64 [R1+0x1c8], R26 ;  /* 0x0001c81a01007387 */ /* 0x0001e80000100a00 */
[----:B0-----:R-:W2:Y:S04]  /*1f7f0*/  LDL.LU.64 R26, [R1+0x18e0] ;  /* 0x0018e000011a7983 */ /* 0x001ea80000300a00 */
[----:B------:R-:W4:Y:S01]  /*1f800*/  LDL.LU R25, [R1+0x18d8] ;  /* 0x0018d80001197983 */ /* 0x000f220000300800 */
[----:B------:R-:W-:-:S03]  /*1f810*/  FMUL R28, R3, 1.4426950216293334961 ;  /* 0x3fb8aa3b031c7820 */ /* 0x000fc60000400000 */
[----:B------:R0:W-:Y:S01]  /*1f820*/  STL [R1+0x1718], R29 ;  /* 0x0017181d01007387 */ /* 0x0001e20000100800 */
[----:B----4-:R-:W-:Y:S02]  /*1f830*/  FFMA R3, R25, UR10, -R29 ;  /* 0x0000000a19037c23 */ /* 0x010fe4000800081d */
[----:B--2---:R-:W-:Y:S01]  /*1f840*/  HMMA.16816.F32 R24, R20, R26, R4 ;  /* 0x0000001a1418723c */ /* 0x004fe20000001804 */
[----:B------:R-:W2:Y:S04]  /*1f850*/  LDL.LU.64 R6, [R1+0x18d0] ;  /* 0x0018d00001067983 */ /* 0x000ea80000300a00 */
[----:B------:R-:W2:-:S14]  /*1f860*/  LDL.LU.64 R4, [R1+0x18c8] ;  /* 0x0018c80001047983 */ /* 0x000e9c0000300a00 */
[----:B0-----:R-:W-:Y:S01]  /*1f870*/  MOV R29, R26 ;  /* 0x0000001a001d7202 */ /* 0x001fe20000000f00 */
[----:B------:R2:W-:Y:S01]  /*1f880*/  STL.64 [R1+0x1b0], R24 ;  /* 0x0001b01801007387 */ /* 0x0005e20000100a00 */
[----:B------:R-:W-:-:S03]  /*1f890*/  IMAD.MOV.U32 R0, RZ, RZ, R27 ;  /* 0x000000ffff007224 */ /* 0x000fc600078e001b */
[----:B------:R-:W2:Y:S01]  /*1f8a0*/  LDL.LU.64 R26, [R1+0x18c0] ;  /* 0x0018c000011a7983 */ /* 0x000ea20000300a00 */
[----:B------:R-:W0:Y:S03]  /*1f8b0*/  MUFU.EX2 R28, R28 ;  /* 0x0000001c001c7308 */ /* 0x000e260000000800 */
[----:B0-----:R-:W-:Y:S04]  /*1f8c0*/  STL [R1+0x56c], R28 ;  /* 0x00056c1c01007387 */ /* 0x001fe80000100800 */
[----:B------:R0:W-:Y:S04]  /*1f8d0*/  STL [R1+0x179c], R0 ;  /* 0x00179c0001007387 */ /* 0x0001e80000100800 */
[----:B------:R1:W-:Y:S01]  /*1f8e0*/  STL [R1+0x1798], R29 ;  /* 0x0017981d01007387 */ /* 0x0003e20000100800 */
[----:B--2---:R-:W-:Y:S03]  /*1f8f0*/  HMMA.16816.F32 R24, R20, R26, R4 ;  /* 0x0000001a1418723c */ /* 0x004fe60000001804 */
[----:B------:R-:W2:Y:S04]  /*1f900*/  LDL.LU.64 R6, [R1+0x18b8] ;  /* 0x0018b80001067983 */ /* 0x000ea80000300a00 */
[----:B------:R-:W2:-:S12]  /*1f910*/  LDL.LU.64 R4, [R1+0x18b0] ;  /* 0x0018b00001047983 */ /* 0x000e980000300a00 */
[----:B0-----:R-:W-:Y:S01]  /*1f920*/  MOV R0, R26 ;  /* 0x0000001a00007202 */ /* 0x001fe20000000f00 */
[----:B------:R2:W-:Y:S01]  /*1f930*/  STL.64 [R1+0x1a0], R24 ;  /* 0x0001a01801007387 */ /* 0x0005e20000100a00 */
[----:B-1----:R-:W-:-:S03]  /*1f940*/  IMAD.MOV.U32 R29, RZ, RZ, R27 ;  /* 0x000000ffff1d7224 */ /* 0x002fc600078e001b */
[----:B------:R-:W2:Y:S01]  /*1f950*/  LDL.LU.64 R26, [R1+0x18a8] ;  /* 0x0018a800011a7983 */ /* 0x000ea20000300a00 */
[----:B------:R-:W-:-:S06]  /*1f960*/  FMUL R3, R3, 1.4426950216293334961 ;  /* 0x3fb8aa3b03037820 */ /* 0x000fcc0000400000 */
[----:B------:R-:W0:Y:S02]  /*1f970*/  MUFU.EX2 R3, R3 ;  /* 0x0000000300037308 */ /* 0x000e240000000800 */
[----:B0-----:R-:W-:Y:S04]  /*1f980*/  STL [R1+0x568], R3 ;  /* 0x0005680301007387 */ /* 0x001fe80000100800 */
[----:B------:R-:W-:Y:S04]  /*1f990*/  STL [R1+0x17a4], R0 ;  /* 0x0017a40001007387 */ /* 0x000fe80000100800 */
[----:B------:R-:W-:Y:S01]  /*1f9a0*/  STL [R1+0x17a0], R29 ;  /* 0x0017a01d01007387 */ /* 0x000fe20000100800 */
[----:B--2---:R-:W-:Y:S03]  /*1f9b0*/  HMMA.16816.F32 R24, R20, R26, R4 ;  /* 0x0000001a1418723c */ /* 0x004fe60000001804 */
[----:B------:R-:W2:Y:S04]  /*1f9c0*/  LDL.LU.64 R6, [R1+0x18a0] ;  /* 0x0018a00001067983 */ /* 0x000ea80000300a00 */
[----:B------:R-:W2:-:S12]  /*1f9d0*/  LDL.LU.64 R4, [R1+0x1898] ;  /* 0x0018980001047983 */ /* 0x000e980000300a00 */
[----:B------:R-:W-:Y:S04]  /*1f9e0*/  STL.64 [R1+0x190], R24 ;  /* 0x0001901801007387 */ /* 0x000fe80000100a00 */
[----:B------:R0:W-:Y:S04]  /*1f9f0*/  STL.64 [R1+0x198], R26 ;  /* 0x0001981a01007387 */ /* 0x0001e80000100a00 */
[----:B0-----:R-:W5:Y:S04]  /*1fa00*/  LDL.LU.64 R26, [R1+0x1890] ;  /* 0x00189000011a7983 */ /* 0x001f680000300a00 */
[----:B------:R-:W5:Y:S02]  /*1fa10*/  LDL.LU.64 R24, [R1+0x1888] ;  /* 0x0018880001187983 */ /* 0x000f640000300a00 */
[----:B-----5:R-:W-:Y:S02]  /*1fa20*/  HMMA.16816.F32 R24, R20, R10, R24 ;  /* 0x0000000a1418723c */ /* 0x020fe40000001818 */
[----:B------:R-:W4:Y:S04]  /*1fa30*/  LDL.LU.64 R10, [R1+0x1880] ;  /* 0x00188000010a7983 */ /* 0x000f280000300a00 */
[----:B------:R-:W4:-:S13]  /*1fa40*/  LDL.LU.64 R8, [R1+0x1878] ;  /* 0x0018780001087983 */ /* 0x000f1a0000300a00 */
[----:B------:R-:W-:Y:S04]  /*1fa50*/  STL.64 [R1+0x170], R24 ;  /* 0x0001701801007387 */ /* 0x000fe80000100a00 */
[----:B------:R3:W-:Y:S02]  /*1fa60*/  STL.64 [R1+0x178], R26 ;  /* 0x0001781a01007387 */ /* 0x0007e40000100a00 */
[----:B---3--:R-:W-:Y:S01]  /*1fa70*/  MOV R26, R13 ;  /* 0x0000000d001a7202 */ /* 0x008fe20000000f00 */
[----:B------:R-:W-:Y:S01]  /*1fa80*/  IMAD.MOV.U32 R27, RZ, RZ, R12 ;  /* 0x000000ffff1b7224 */ /* 0x000fe200078e000c */
[----:B----4-:R-:W-:Y:S01]  /*1fa90*/  HMMA.16816.F32 R8, R20, R14, R8 ;  /* 0x0000000e1408723c */ /* 0x010fe20000001808 */
[----:B------:R-:W3:Y:S04]  /*1faa0*/  LDL.LU.64 R14, [R1+0x1870] ;  /* 0x00187000010e7983 */ /* 0x000ee80000300a00 */
[----:B------:R-:W3:-:S14]  /*1fab0*/  LDL.LU.64 R12, [R1+0x1868] ;  /* 0x00186800010c7983 */ /* 0x000edc0000300a00 */
[----:B------:R0:W-:Y:S04]  /*1fac0*/  STL.64 [R1+0x150], R8 ;  /* 0x0001500801007387 */ /* 0x0001e80000100a00 */
[----:B------:R1:W-:Y:S01]  /*1fad0*/  STL.64 [R1+0x158], R10 ;  /* 0x0001580a01007387 */ /* 0x0003e20000100a00 */
[----:B0-----:R-:W-:-:S03]  /*1fae0*/  MOV R8, R17 ;  /* 0x0000001100087202 */ /* 0x001fc60000000f00 */
[----:B-1----:R-:W4:Y:S04]  /*1faf0*/  LDL R10, [R1+0x578] ;  /* 0x00057800010a7983 */ /* 0x002f280000100800 */
[----:B------:R-:W4:Y:S01]  /*1fb00*/  LDL R11, [R1+0x57c] ;  /* 0x00057c00010b7983 */ /* 0x000f220000100800 */
[----:B------:R-:W-:Y:S01]  /*1fb10*/  IMAD.MOV.U32 R9, RZ, RZ, R16 ;  /* 0x000000ffff097224 */ /* 0x000fe200078e0010 */
[----:B---3--:R-:W-:Y:S02]  /*1fb20*/  HMMA.16816.F32 R12, R20, R18, R12 ;  /* 0x00000012140c723c */ /* 0x008fe4000000180c */
[----:B------:R-:W3:Y:S04]  /*1fb30*/  LDL.LU.64 R18, [R1+0x1860] ;  /* 0x0018600001127983 */ /* 0x000ee80000300a00 */
[----:B------:R-:W3:-:S13]  /*1fb40*/  LDL.LU.64 R16, [R1+0x1858] ;  /* 0x0018580001107983 */ /* 0x000eda0000300a00 */
[----:B------:R0:W-:Y:S01]  /*1fb50*/  STL [R1+0x120], R12 ;  /* 0x0001200c01007387 */ /* 0x0001e20000100800 */
[----:B------:R-:W-:-:S03]  /*1fb60*/  MOV R0, R13 ;  /* 0x0000000d00007202 */ /* 0x000fc60000000f00 */
[----:B------:R1:W-:Y:S01]  /*1fb70*/  STL [R1+0x12c], R15 ;  /* 0x00012c0f01007387 */ /* 0x0003e20000100800 */
[----:B------:R-:W-:-:S03]  /*1fb80*/  IMAD.MOV.U32 R29, RZ, RZ, R14 ;  /* 0x000000ffff1d7224 */ /* 0x000fc600078e000e */
[----:B------:R-:W5:Y:S04]  /*1fb90*/  LDL R13, [R1+0x584] ;  /* 0x00058400010d7983 */ /* 0x000f680000100800 */
[----:B------:R-:W2:Y:S04]  /*1fba0*/  LDL R14, [R1+0x570] ;  /* 0x00057000010e7983 */ /* 0x000ea80000100800 */
[----:B0-----:R-:W5:Y:S04]  /*1fbb0*/  LDL R12, [R1+0x580] ;  /* 0x00058000010c7983 */ /* 0x001f680000100800 */
[----:B-1----:R-:W2:Y:S04]  /*1fbc0*/  LDL R15, [R1+0x574] ;  /* 0x00057400010f7983 */ /* 0x002ea80000100800 */
[----:B------:R-:W-:Y:S04]  /*1fbd0*/  STL [R1+0x17ac], R29 ;  /* 0x0017ac1d01007387 */ /* 0x000fe80000100800 */
[----:B------:R-:W-:Y:S01]  /*1fbe0*/  STL [R1+0x17a8], R0 ;  /* 0x0017a80001007387 */ /* 0x000fe20000100800 */
[----:B---3--:R-:W-:Y:S01]  /*1fbf0*/  HMMA.16816.F32 R24, R20, R26, R16 ;  /* 0x0000001a1418723c */ /* 0x008fe20000001810 */
[----:B----4-:R-:W-:-:S02]  /*1fc00*/  F2FP.F16.F32.PACK_AB R22, R10, R11 ;  /* 0x0000000b0a16723e */ /* 0x010fc400000000ff */
[----:B------:R-:W-:Y:S01]  /*1fc10*/  F2FP.F16.F32.PACK_AB R23, R3, R28 ;  /* 0x0000001c0317723e */ /* 0x000fe200000000ff */
[----:B------:R-:W-:Y:S01]  /*1fc20*/  LDSM.16.M88.4 R16, [R2+UR5+0x24800] ;  /* 0x024800050210783b */ /* 0x000fe20008000200 */
[----:B-----5:R-:W-:Y:S02]  /*1fc30*/  F2FP.F16.F32.PACK_AB R20, R12, R13 ;  /* 0x0000000d0c14723e */ /* 0x020fe400000000ff */
[----:B--2---:R-:W-:-:S12]  /*1fc40*/  F2FP.F16.F32.PACK_AB R21, R14, R15 ;  /* 0x0000000f0e15723e */ /* 0x004fd800000000ff */
[----:B------:R-:W-:Y:S04]  /*1fc50*/  STL [R1+0x168c], R24 ;  /* 0x00168c1801007387 */ /* 0x000fe80000100800 */
[----:B------:R-:W-:Y:S01]  /*1fc60*/  LDSM.16.M88.4 R12, [R2+UR5+0x24000] ;  /* 0x02400005020c783b */ /* 0x000fe20008000200 */
[----:B------:R-:W-:Y:S03]  /*1fc70*/  HMMA.16816.F32 R4, R20, R8, R4 ;  /* 0x000000081404723c */ /* 0x000fe60000001804 */
[----:B------:R-:W-:Y:S04]  /*1fc80*/  STL [R1+0x1688], R25 ;  /* 0x0016881901007387 */ /* 0x000fe80000100800 */
[----:B------:R-:W-:Y:S04]  /*1fc90*/  STL [R1+0x1684], R26 ;  /* 0x0016841a01007387 */ /* 0x000fe80000100800 */
[----:B------:R-:W-:Y:S04]  /*1fca0*/  STL [R1+0x1680], R27 ;  /* 0x0016801b01007387 */ /* 0x000fe80000100800 */
[----:B------:R-:W-:Y:S04]  /*1fcb0*/  STL.64 [R1+0x1850], R22 ;  /* 0x0018501601007387 */ /* 0x000fe80000100a00 */
[----:B------:R-:W-:Y:S04]  /*1fcc0*/  STL.64 [R1+0x1848], R20 ;  /* 0x0018481401007387 */ /* 0x000fe80000100a00 */
[----:B------:R-:W0:Y:S04]  /*1fcd0*/  LDSM.16.M88.4 R8, [R2+UR5+0x20800] ;  /* 0x020800050208783b */ /* 0x000e280008000200 */
[----:B------:R-:W-:Y:S04]  /*1fce0*/  LDSM.16.M88.4 R24, [R2+UR5+0x21800] ;  /* 0x021800050218783b */ /* 0x000fe80008000200 */
[----:B------:R-:W-:Y:S04]  /*1fcf0*/  STL.64 [R1+0x50], R4 ;  /* 0x0000500401007387 */ /* 0x000fe80000100a00 */
[----:B------:R-:W-:Y:S04]  /*1fd00*/  STL.64 [R1+0x58], R6 ;  /* 0x0000580601007387 */ /* 0x000fe80000100a00 */
[----:B------:R-:W1:Y:S04]  /*1fd10*/  LDSM.16.M88.4 R4, [R2+UR5+0x21000] ;  /* 0x021000050204783b */ /* 0x000e680008000200 */
[----:B0-----:R-:W-:Y:S01]  /*1fd20*/  STL.64 [R1+0xe8], R10 ;  /* 0x0000e80a01007387 */ /* 0x001fe20000100a00 */
[----:B-1----:R-:W-:-:S03]  /*1fd30*/  MOV R29, R4 ;  /* 0x00000004001d7202 */ /* 0x002fc60000000f00 */
[----:B------:R-:W-:Y:S01]  /*1fd40*/  STL.64 [R1+0xd8], R6 ;  /* 0x0000d80601007387 */ /* 0x000fe20000100a00 */
[----:B------:R-:W-:-:S03]  /*1fd50*/  IMAD.MOV.U32 R28, RZ, RZ, R5 ;  /* 0x000000ffff1c7224 */ /* 0x000fc600078e0005 */
[----:B------:R-:W0:Y:S02]  /*1fd60*/  LDSM.16.M88.4 R4, [R2+UR5+0x22000] ;  /* 0x022000050204783b */ /* 0x000e240008000200 */
[----:B0-----:R-:W-:Y:S02]  /*1fd70*/  MOV R21, R4 ;  /* 0x0000000400157202 */ /* 0x001fe40000000f00 */
[----:B------:R-:W-:Y:S01]  /*1fd80*/  STL.64 [R1+0xb8], R6 ;  /* 0x0000b80601007387 */ /* 0x000fe20000100a00 */
[----:B------:R-:W-:-:S03]  /*1fd90*/  IMAD.MOV.U32 R20, RZ, RZ, R5 ;  /* 0x000000ffff147224 */ /* 0x000fc600078e0005 */
[----:B------:R-:W0:Y:S01]  /*1fda0*/  LDSM.16.M88.4 R4, [R2+UR5+0x22800] ;  /* 0x022800050204783b */ /* 0x000e220008000200 */
[----:B------:R-:W-:Y:S01]  /*1fdb0*/  MOV R23, R8 ;  /* 0x0000000800177202 */ /* 0x000fe20000000f00 */
[----:B------:R-:W-:Y:S02]  /*1fdc0*/  IMAD.MOV.U32 R22, RZ, RZ, R9 ;  /* 0x000000ffff167224 */ /* 0x000fe400078e0009 */
[----:B------:R-:W-:Y:S01]  /*1fdd0*/  LDSM.16.M88.4 R8, [R2+UR5+0x23800] ;  /* 0x023800050208783b */ /* 0x000fe20008000200 */
[----:B0-----:R-:W-:-:S03]  /*1fde0*/  MOV R3, R4 ;  /* 0x0000000400037202 */ /* 0x001fc60000000f00 */
[----:B------:R-:W-:Y:S01]  /*1fdf0*/  STL.64 [R1+0xa8], R6 ;  /* 0x0000a80601007387 */ /* 0x000fe20000100a00 */
[----:B------:R-:W-:-:S03]  /*1fe00*/  IMAD.MOV.U32 R0, RZ, RZ, R5 ;  /* 0x000000ffff007224 */ /* 0x000fc600078e0005 */
[----:B------:R-:W0:Y:S04]  /*1fe10*/  LDSM.16.M88.4 R4, [R2+UR5+0x23000] ;  /* 0x023000050204783b */ /* 0x000e280008000200 */
[----:B------:R-:W-:Y:S04]  /*1fe20*/  STL.64 [R1+0xc8], R26 ;  /* 0x0000c81a01007387 */ /* 0x000fe80000100a00 */
[----:B------:R-:W-:Y:S04]  /*1fe30*/  STL.64 [R1+0x1838], R24 ;  /* 0x0018381801007387 */ /* 0x000fe80000100a00 */
[----:B------:R-:W1:Y:S04]  /*1fe40*/  LDSM.16.M88.4 R24, [R2+UR5+0x25000] ;  /* 0x025000050218783b */ /* 0x000e680008000200 */
[----:B0-----:R-:W-:Y:S04]  /*1fe50*/  STL.64 [R1+0x98], R6 ;  /* 0x0000980601007387 */ /* 0x001fe80000100a00 */
[----:B------:R-:W-:Y:S04]  /*1fe60*/  STL.64 [R1+0x88], R10 ;  /* 0x0000880a01007387 */ /* 0x000fe80000100a00 */
[----:B------:R0:W-:Y:S04]  /*1fe70*/  STL.64 [R1+0x1808], R8 ;  /* 0x0018080801007387 */ /* 0x0001e80000100a00 */
[----:B-1----:R-:W-:Y:S04]  /*1fe80*/  STL.64 [R1+0x100], R24 ;  /* 0x0001001801007387 */ /* 0x002fe80000100a00 */
[----:B------:R-:W-:Y:S04]  /*1fe90*/  STL.64 [R1+0x108], R26 ;  /* 0x0001081a01007387 */ /* 0x000fe80000100a00 */
[----:B------:R-:W1:Y:S01]  /*1fea0*/  LDSM.16.M88.4 R24, [R2+UR5+0x25800] ;  /* 0x025800050218783b */ /* 0x000e620008000200 */
[----:B0-----:R-:W-:Y:S01]  /*1feb0*/  MOV R8, R29 ;  /* 0x0000001d00087202 */ /* 0x001fe20000000f00 */
[----:B------:R-:W-:-:S05]  /*1fec0*/  IMAD.MOV.U32 R9, RZ, RZ, R28 ;  /* 0x000000ffff097224 */ /* 0x000fca00078e001c */
[----:B------:R0:W-:Y:S01]  /*1fed0*/  STL.64 [R1+0x1840], R8 ;  /* 0x0018400801007387 */ /* 0x0001e20000100a00 */
[----:B-1----:R-:W-:-:S03]  /*1fee0*/  MOV R7, R24 ;  /* 0x0000001800077202 */ /* 0x002fc60000000f00 */
[----:B------:R-:W-:Y:S01]  /*1fef0*/  STL.64 [R1+0x138], R26 ;  /* 0x0001381a01007387 */ /* 0x000fe20000100a00 */
[----:B------:R-:W-:-:S03]  /*1ff00*/  IMAD.MOV.U32 R6, RZ, RZ, R25 ;  /* 0x000000ffff067224 */ /* 0x000fc600078e0019 */
[----:B0-----:R-:W2:Y:S04]  /*1ff10*/  LDL.LU R8, [R1+0x390] ;  /* 0x0003900001087983 */ /* 0x001ea80000300800 */
[----:B------:R-:W2:Y:S04]  /*1ff20*/  LDL.LU R9, [R1+0x394] ;  /* 0x0003940001097983 */ /* 0x000ea80000300800 */
[----:B------:R-:W2:Y:S04]  /*1ff30*/  LDL.LU R10, [R1+0x398] ;  /* 0x00039800010a7983 */ /* 0x000ea80000300800 */
[----:B------:R-:W2:Y:S04]  /*1ff40*/  LDL.LU R11, [R1+0x39c] ;  /* 0x00039c00010b7983 */ /* 0x000ea80000300800 */
[----:B------:R-:W-:Y:S04]  /*1ff50*/  STL.64 [R1+0x1818], R6 ;  /* 0x0018180601007387 */ /* 0x000fe80000100a00 */
[----:B------:R-:W-:Y:S04]  /*1ff60*/  STL.64 [R1+0x1810], R4 ;  /* 0x0018100401007387 */ /* 0x000fe80000100a00 */
[----:B------:R-:W0:Y:S04]  /*1ff70*/  LDSM.16.M88.4 R4, [R2+UR5+0x26000] ;  /* 0x026000050204783b */ /* 0x000e280008000200 */
[----:B------:R-:W-:Y:S04]  /*1ff80*/  STL.64 [R1+0x78], R14 ;  /* 0x0000780e01007387 */ /* 0x000fe80000100a00 */
[----:B------:R1:W-:Y:S04]  /*1ff90*/  STL.64 [R1+0x1800], R12 ;  /* 0x0018000c01007387 */ /* 0x0003e80000100a00 */
[----:B-1----:R-:W3:Y:S04]  /*1ffa0*/  LDL.LU R12, [R1+0x370] ;  /* 0x00037000010c7983 */ /* 0x002ee80000300800 */
[----:B0-----:R-:W-:Y:S04]  /*1ffb0*/  STL.64 [R1+0x3e0], R4 ;  /* 0x0003e00401007387 */ /* 0x001fe80000100a00 */
[----:B------:R-:W-:Y:S04]  /*1ffc0*/  STL.64 [R1+0x3e8], R6 ;  /* 0x0003e80601007387 */ /* 0x000fe80000100a00 */
[----:B------:R-:W0:Y:S04]  /*1ffd0*/  LDSM.16.M88.4 R4, [R2+UR5+0x26800] ;  /* 0x026800050204783b */ /* 0x000e280008000200 */
[----:B------:R-:W3:Y:S04]  /*1ffe0*/  LDL.LU R13, [R1+0x374] ;  /* 0x00037400010d7983 */ /* 0x000ee80000300800 */
[----:B------:R-:W3:Y:S04]  /*1fff0*/  LDL.LU R14, [R1+0x378] ;  /* 0x00037800010e7983 */ /* 0x000ee80000300800 */
[----:B------:R-:W3:Y:S04]  /*20000*/  LDL.LU R15, [R1+0x37c] ;  /* 0x00037c00010f7983 */ /* 0x000ee80000300800 */
[----:B------:R-:W-:Y:S04]  /*20010*/  STL.64 [R1+0x68], R18 ;  /* 0x0000681201007387 */ /* 0x000fe80000100a00 */
[----:B------:R1:W-:Y:S04]  /*20020*/  STL.64 [R1+0x17f8], R16 ;  /* 0x0017f81001007387 */ /* 0x0003e80000100a00 */
[----:B-1----:R-:W4:Y:S04]  /*20030*/  LDL.LU R16, [R1+0x380] ;  /* 0x0003800001107983 */ /* 0x002f280000300800 */
[----:B------:R-:W4:Y:S04]  /*20040*/  LDL.LU R17, [R1+0x384] ;  /* 0x0003840001117983 */ /* 0x000f280000300800 */
[----:B------:R-:W4:Y:S04]  /*20050*/  LDL.LU R18, [R1+0x388] ;  /* 0x0003880001127983 */ /* 0x000f280000300800 */
[----:B------:R-:W4:Y:S01]  /*20060*/  LDL.LU R19, [R1+0x38c] ;  /* 0x00038c0001137983 */ /* 0x000f220000300800 */
[----:B0-----:R-:W-:-:S03]  /*20070*/  MOV R29, R4 ;  /* 0x00000004001d7202 */ /* 0x001fc60000000f00 */
[----:B------:R-:W-:Y:S01]  /*20080*/  STL.64 [R1+0x3f8], R6 ;  /* 0x0003f80601007387 */ /* 0x000fe20000100a00 */
[----:B------:R-:W-:-:S03]  /*20090*/  IMAD.MOV.U32 R28, RZ, RZ, R5 ;  /* 0x000000ffff1c7224 */ /* 0x000fc600078e0005 */
[----:B------:R-:W0:Y:S04]  /*200a0*/  LDSM.16.M88.4 R4, [R2+UR5+0x27000] ;  /* 0x027000050204783b */ /* 0x000e280008000200 */
[----:B------:R-:W-:Y:S04]  /*200b0*/  STL [R1+0x17ec], R28 ;  /* 0x0017ec1c01007387 */ /* 0x000fe80000100800 */
[----:B------:R-:W-:Y:S04]  /*200c0*/  STL [R1+0x17e8], R29 ;  /* 0x0017e81d01007387 */ /* 0x000fe80000100800 */
[----:B0-----:R0:W-:Y:S04]  /*200d0*/  STL.64 [R1+0x400], R4 ;  /* 0x0004000401007387 */ /* 0x0011e80000100a00 */
[----:B------:R-:W-:Y:S01]  /*200e0*/  STL.64 [R1+0x408], R6 ;  /* 0x0004080601007387 */ /* 0x000fe20000100a00 */
[----:B0-----:R-:W-:Y:S01]  /*200f0*/  MOV R4, R3 ;  /* 0x0000000300047202 */ /* 0x001fe20000000f00 */
[----:B------:R-:W-:-:S05]  /*20100*/  IMAD.MOV.U32 R5, RZ, RZ, R0 ;  /* 0x000000ffff057224 */ /* 0x000fca00078e0000 */
[----:B------:R-:W-:Y:S04]  /*20110*/  STL.64 [R1+0x1820], R4 ;  /* 0x0018200401007387 */ /* 0x000fe80000100a00 */
[----:B------:R-:W0:Y:S01]  /*20120*/  LDSM.16.M88.4 R4, [R2+UR5+0x27800] ;  /* 0x027800050204783b */ /* 0x000e220008000200 */
[----:B------:R-:W-:Y:S01]  /*20130*/  MOV R24, R23 ;  /* 0x0000001700187202 */ /* 0x000fe20000000f00 */
[----:B------:R-:W-:Y:S01]  /*20140*/  IMAD.MOV.U32 R25, RZ, RZ, R22 ;  /* 0x000000ffff197224 */ /* 0x000fe200078e0016 */
[----:B0-----:R-:W-:Y:S01]  /*20150*/  MOV R3, R4 ;  /* 0x0000000400037202 */ /* 0x001fe20000000f00 */
[----:B------:R-:W-:Y:S01]  /*20160*/  IMAD.MOV.U32 R0, RZ, RZ, R5 ;  /* 0x000000ffff007224 */ /* 0x000fe200078e0005 */
[----:B------:R-:W-:Y:S01]  /*20170*/  MOV R4, R21 ;  /* 0x0000001500047202 */ /* 0x000fe20000000f00 */
[----:B------:R-:W-:-:S02]  /*20180*/  IMAD.MOV.U32 R5, RZ, RZ, R20 ;  /* 0x000000ffff057224 */ /* 0x000fc400078e0014 */
[----:B------:R-:W0:Y:S04]  /*20190*/  LDSM.16.M88.4 R20, [R2+UR5+0x28000] ;  /* 0x028000050214783b */ /* 0x000e280008000200 */
[----:B------:R-:W-:Y:S04]  /*201a0*/  STL.64 [R1+0x418], R6 ;  /* 0x0004180601007387 */ /* 0x000fe80000100a00 */
[----:B0-----:R0:W-:Y:S01]  /*201b0*/  STL.64 [R1+0x428], R22 ;  /* 0x0004281601007387 */ /* 0x0011e20000100a00 */
[----:B------:R-:W-:Y:S01]  /*201c0*/  MOV R28, R20 ;  /* 0x00000014001c7202 */ /* 0x000fe20000000f00 */
[----:B------:R-:W-:-:S02]  /*201d0*/  IMAD.MOV.U32 R29, RZ, RZ, R21 ;  /* 0x000000ffff1d7224 */ /* 0x000fc400078e0015 */
[----:B0-----:R-:W2:Y:S04]  /*201e0*/  LDL.LU.64 R22, [R1+0x1850] ;  /* 0x0018500001167983 */ /* 0x001ea80000300a00 */
[----:B------:R-:W2:Y:S02]  /*201f0*/  LDL.LU.64 R20, [R1+0x1848] ;  /* 0x0018480001147983 */ /* 0x000ea40000300a00 */
[----:B--2---:R-:W-:Y:S02]  /*20200*/  HMMA.16816.F32 R24, R20, R24, R8 ;  /* 0x000000181418723c */ /* 0x004fe40000001808 */
[----:B------:R-:W4:-:S15]  /*20210*/  LDL.LU.64 R8, [R1+0x1840] ;  /* 0x0018400001087983 */ /* 0x000f1e0000300a00 */
[----:B------:R-:W-:Y:S02]  /*20220*/  NOP ;  /* 0x0000000000007918 */ /* 0x000fe40000000000 */
[----:B------:R0:W-:Y:S04]  /*20230*/  STL.64 [R1+0x40], R24 ;  /* 0x0000401801007387 */ /* 0x0001e80000100a00 */
[----:B------:R-:W-:Y:S04]  /*20240*/  STL.64 [R1+0x48], R26 ;  /* 0x0000481a01007387 */ /* 0x000fe80000100a00 */
[----:B0-----:R-:W3:Y:S01]  /*20250*/  LDL.LU.64 R24, [R1+0x1838] ;  /* 0x0018380001187983 */ /* 0x001ee20000300a00 */
[----:B----4-:R-:W-:Y:S03]  /*20260*/  HMMA.16816.F32 R16, R20, R8, R16 ;  /* 0x000000081410723c */ /* 0x010fe60000001810 */
[----:B------:R-:W2:-:S15]  /*20270*/  LDL.LU R8, [R1+0x340] ;  /* 0x0003400001087983 */ /* 0x000e9e0000300800 */
[----:B------:R-:W-:Y:S01]  /*20280*/  NOP ;  /* 0x0000000000007918 */ /* 0x000fe20000000000 */
[----:B------:R-:W-:Y:S04]  /*20290*/  STL.64 [R1+0x30], R16 ;  /* 0x0000301001007387 */ /* 0x000fe80000100a00 */
[----:B------:R-:W-:Y:S04]  /*202a0*/  STL.64 [R1+0x38], R18 ;  /* 0x0000381201007387 */ /* 0x000fe80000100a00 */
[----:B------:R-:W2:Y:S04]  /*202b0*/  LDL.LU R9, [R1+0x344] ;  /* 0x0003440001097983 */ /* 0x000ea80000300800 */
[----:B------:R-:W4:Y:S04]  /*202c0*/  LDL.LU R10, [R1+0x348] ;  /* 0x00034800010a7983 */ /* 0x000f280000300800 */
[----:B------:R-:W4:Y:S01]  /*202d0*/  LDL.LU R11, [R1+0x34c] ;  /* 0x00034c00010b7983 */ /* 0x000f220000300800 */
[----:B---3--:R-:W-:Y:S03]  /*202e0*/  HMMA.16816.F32 R12, R20, R24, R12 ;  /* 0x00000018140c723c */ /* 0x008fe6000000180c */
[----:B----4-:R-:W-:Y:S04]  /*202f0*/  STL.64 [R1+0x1830], R10 ;  /* 0x0018300a01007387 */ /* 0x010fe80000100a00 */
[----:B--2---:R0:W-:Y:S04]  /*20300*/  STL.64 [R1+0x1828], R8 ;  /* 0x0018280801007387 */ /* 0x0041e80000100a00 */
[----:B0-----:R-:W2:Y:S04]  /*20310*/  LDL.LU R8, [R1+0x360] ;  /* 0x0003600001087983 */ /* 0x001ea80000300800 */
[----:B------:R-:W2:Y:S04]  /*20320*/  LDL.LU R9, [R1+0x364] ;  /* 0x0003640001097983 */ /* 0x000ea80000300800 */
[----:B------:R-:W2:Y:S04]  /*20330*/  LDL.LU R10, [R1+0x368] ;  /* 0x00036800010a7983 */ /* 0x000ea80000300800 */
[----:B------:R-:W2:Y:S01]  /*20340*/  LDL.LU R11, [R1+0x36c] ;  /* 0x00036c00010b7983 */ /* 0x000ea20000300800 */
[----:B------:R-:W-:Y:S01]  /*20350*/  MOV R24, R12 ;  /* 0x0000000c00187202 */ /* 0x000fe20000000f00 */
[----:B------:R-:W-:-:S02]  /*20360*/  IMAD.MOV.U32 R25, RZ, RZ, R13 ;  /* 0x000000ffff197224 */ /* 0x000fc400078e000d */
[----:B------:R-:W3:Y:S01]  /*20370*/  LDL.LU R12, [R1+0x320] ;  /* 0x00032000010c7983 */ /* 0x000ee20000300800 */
[----:B------:R-:W-:-:S03]  /*20380*/  MOV R26, R14 ;  /* 0x0000000e001a7202 */ /* 0x000fc60000000f00 */
[----:B------:R-:W3:Y:S01]  /*20390*/  LDL.LU R13, [R1+0x324] ;  /* 0x00032400010d7983 */ /* 0x000ee20000300800 */
[----:B------:R-:W-:-:S03]  /*203a0*/  IMAD.MOV.U32 R27, RZ, RZ, R15 ;  /* 0x000000ffff1b7224 */ /* 0x000fc600078e000f */
[----:B------:R-:W3:Y:S04]  /*203b0*/  LDL.LU R14, [R1+0x328] ;  /* 0x00032800010e7983 */ /* 0x000ee80000300800 */
[----:B------:R-:W3:Y:S04]  /*203c0*/  LDL.LU R15, [R1+0x32c] ;  /* 0x00032c00010f7983 */ /* 0x000ee80000300800 */
[----:B------:R-:W4:Y:S04]  /*203d0*/  LDL.LU R16, [R1+0x300] ;  /* 0x0003000001107983 */ /* 0x000f280000300800 */
[----:B------:R-:W4:Y:S04]  /*203e0*/  LDL.LU R17, [R1+0x304] ;  /* 0x0003040001117983 */ /* 0x000f280000300800 */
[----:B------:R-:W4:Y:S04]  /*203f0*/  LDL.LU R18, [R1+0x308] ;  /* 0x0003080001127983 */ /* 0x000f280000300800 */
[----:B------:R-:W4:Y:S04]  /*20400*/  LDL.LU R19, [R1+0x30c] ;  /* 0x00030c0001137983 */ /* 0x000f280000300800 */
[----:B------:R-:W-:Y:S04]  /*20410*/  STL [R1+0x169c], R27 ;  /* 0x00169c1b01007387 */ /* 0x000fe80000100800 */
[----:B------:R-:W-:Y:S04]  /*20420*/  STL [R1+0x1698], R26 ;  /* 0x0016981a01007387 */ /* 0x000fe80000100800 */
[----:B------:R-:W-:Y:S04]  /*20430*/  STL [R1+0x1694], R25 ;  /* 0x0016941901007387 */ /* 0x000fe80000100800 */
[----:B------:R0:W-:Y:S04]  /*20440*/  STL [R1+0x1690], R24 ;  /* 0x0016901801007387 */ /* 0x0001e80000100800 */
[----:B0-----:R-:W5:Y:S04]  /*20450*/  LDL.LU R24, [R1+0x350] ;  /* 0x0003500001187983 */ /* 0x001f680000300800 */
[----:B------:R-:W5:Y:S04]  /*20460*/  LDL.LU R25, [R1+0x354] ;  /* 0x0003540001197983 */ /* 0x000f680000300800 */
[----:B------:R-:W5:Y:S04]  /*20470*/  LDL.LU R26, [R1+0x358] ;  /* 0x00035800011a7983 */ /* 0x000f680000300800 */
[----:B------:R-:W5:Y:S01]  /*20480*/  LDL.LU R27, [R1+0x35c] ;  /* 0x00035c00011b7983 */ /* 0x000f620000300800 */
[----:B--2---:R-:W-:Y:S03]  /*20490*/  HMMA.16816.F32 R4, R20, R4, R8 ;  /* 0x000000041404723c */ /* 0x004fe60000001808 */
[----:B------:R-:W2:Y:S04]  /*204a0*/  LDL.LU.64 R10, [R1+0x1830] ;  /* 0x00183000010a7983 */ /* 0x000ea80000300a00 */
[----:B------:R-:W2:-:S12]  /*204b0*/  LDL.LU.64 R8, [R1+0x1828] ;  /* 0x0018280001087983 */ /* 0x000e980000300a00 */
[----:B------:R0:W-:Y:S04]  /*204c0*/  STL.64 [R1+0x10], R4 ;  /* 0x0000100401007387 */ /* 0x0001e80000100a00 */
[----:B------:R5:W-:Y:S04]  /*204d0*/  STL.64 [R1+0x18], R6 ;  /* 0x0000180601007387 */ /* 0x000be80000100a00 */
[----:B0-----:R-:W5:Y:S02]  /*204e0*/  LDL.LU.64 R4, [R1+0x1820] ;  /* 0x0018200001047983 */ /* 0x001f640000300a00 */
[----:B-----5:R-:W-:-:S15]  /*204f0*/  HMMA.16816.F32 R4, R20, R4, R24 ;  /* 0x000000041404723c */ /* 0x020fde0000001818 */
[----:B------:R-:W-:-:S04]  /*20500*/  NOP ;  /* 0x0000000000007918 */ /* 0x000fc80000000000 */
[----:B------:R-:W-:Y:S01]  /*20510*/  MOV R25, R6 ;  /* 0x0000000600197202 */ /* 0x000fe20000000f00 */
[----:B------:R-:W-:Y:S02]  /*20520*/  IMAD.MOV.U32 R24, RZ, RZ, R7 ;  /* 0x000000ffff187224 */ /* 0x000fe400078e0007 */
[----:B------:R-:W5:Y:S01]  /*20530*/  LDL.LU.64 R6, [R1+0x1818] ;  /* 0x0018180001067983 */ /* 0x000f620000300a00 */
[----:B------:R-:W-:Y:S01]  /*20540*/  MOV R27, R4 ;  /* 0x00000004001b7202 */ /* 0x000fe20000000f00 */
[----:B------:R-:W-:Y:S02]  /*20550*/  IMAD.MOV.U32 R26, RZ, RZ, R5 ;  /* 0x000000ffff1a7224 */ /* 0x000fe400078e0005 */
[----:B------:R-:W2:Y:S04]  /*20560*/  LDL.LU.64 R4, [R1+0x1810] ;  /* 0x0018100001047983 */ /* 0x000ea80000300a00 */
[----:B------:R-:W-:Y:S04]  /*20570*/  STL.64 [R1+0x16a8], R26 ;  /* 0x0016a81a01007387 */ /* 0x000fe80000100a00 */
[----:B------:R5:W-:Y:S02]  /*20580*/  STL.64 [R1+0x16a0], R24 ;  /* 0x0016a01801007387 */ /* 0x000be40000100a00 */
[----:B-----5:R-:W-:Y:S01]  /*20590*/  MOV R24, R7 ;  /* 0x0000000700187202 */ /* 0x020fe20000000f00 */
[----:B------:R-:W-:-:S05]  /*205a0*/  IMAD.MOV.U32 R25, RZ, RZ, R6 ;  /* 0x000000ffff197224 */ /* 0x000fca00078e0006 */
[----:B------:R0:W-:Y:S01]  /*205b0*/  STL.64 [R1+0x17f0], R24 ;  /* 0x0017f01801007387 */ /* 0x0001e20000100a00 */
[C---:B--2---:R-:W-:Y:S03]  /*205c0*/  HMMA.16816.F32 R4, R20.reuse, R4, R8 ;  /* 0x000000041404723c */ /* 0x044fe60000001808 */
[----:B0-----:R-:W2:Y:S04]  /*205d0*/  LDL.LU R24, [R1+0x2e0] ;  /* 0x0002e00001187983 */ /* 0x001ea80000300800 */
[----:B------:R-:W2:Y:S04]  /*205e0*/  LDL.LU R25, [R1+0x2e4] ;  /* 0x0002e40001197983 */ /* 0x000ea80000300800 */
[----:B------:R-:W2:Y:S04]  /*205f0*/  LDL.LU R26, [R1+0x2e8] ;  /* 0x0002e800011a7983 */ /* 0x000ea80000300800 */
[----:B------:R-:W2:Y:S04]  /*20600*/  LDL.LU R27, [R1+0x2ec] ;  /* 0x0002ec00011b7983 */ /* 0x000ea80000300800 */
[----:B------:R-:W3:Y:S04]  /*20610*/  LDL.LU.64 R8, [R1+0x1808] ;  /* 0x0018080001087983 */ /* 0x000ee80000300a00 */
[----:B------:R-:W-:Y:S04]  /*20620*/  STL.64 [R1+0x15e8], R6 ;  /* 0x0015e80601007387 */ /* 0x000fe80000100a00 */
[----:B------:R0:W-:Y:S04]  /*20630*/  STL.64 [R1+0x15e0], R4 ;  /* 0x0015e00401007387 */ /* 0x0001e80000100a00 */
[----:B0-----:R-:W5:Y:S04]  /*20640*/  LDL.LU R4, [R1+0x2a0] ;  /* 0x0002a00001047983 */ /* 0x001f680000300800 */
[----:B------:R-:W5:Y:S04]  /*20650*/  LDL.LU R5, [R1+0x2a4] ;  /* 0x0002a40001057983 */ /* 0x000f680000300800 */
[----:B------:R-:W5:Y:S04]  /*20660*/  LDL.LU R6, [R1+0x2a8] ;  /* 0x0002a80001067983 */ /* 0x000f680000300800 */
[----:B------:R-:W5:Y:S01]  /*20670*/  LDL.LU R7, [R1+0x2ac] ;  /* 0x0002ac0001077983 */ /* 0x000f620000300800 */
[----:B---3--:R-:W-:Y:S03]  /*20680*/  HMMA.16816.F32 R8, R20, R8, R12 ;  /* 0x000000081408723c */ /* 0x008fe6000000180c */
[----:B------:R-:W4:-:S15]  /*20690*/  LDL.LU.64 R12, [R1+0x1800] ;  /* 0x00180000010c7983 */ /* 0x000f1e0000300a00 */
[----:B------:R-:W-:Y:S01]  /*206a0*/  NOP ;  /* 0x0000000000007918 */ /* 0x000fe20000000000 */
[----:B------:R0:W-:Y:S04]  /*206b0*/  STL [R1+0x158c], R8 ;  /* 0x00158c0801007387 */ /* 0x0001e80000100800 */
[----:B------:R1:W-:Y:S04]  /*206c0*/  STL [R1+0x1588], R9 ;  /* 0x0015880901007387 */ /* 0x0003e80000100800 */
[----:B------:R-:W-:Y:S04]  /*206d0*/  STL [R1+0x1584], R10 ;  /* 0x0015840a01007387 */ /* 0x000fe80000100800 */
[----:B------:R-:W-:Y:S04]  /*206e0*/  STL [R1+0x1580], R11 ;  /* 0x0015800b01007387 */ /* 0x000fe80000100800 */
[----:B0-----:R-:W3:Y:S04]  /*206f0*/  LDL.LU R8, [R1+0x100] ;  /* 0x0001000001087983 */ /* 0x001ee80000300800 */
[----:B-1----:R-:W3:Y:S01]  /*20700*/  LDL.LU R9, [R1+0x104] ;  /* 0x0001040001097983 */ /* 0x002ee20000300800 */
        /* <DEDUP_REMOVED lines=9> */
[C---:B--2---:R-:W-:Y:S03]  /*207a0*/  HMMA.16816.F32 R16, R20.reuse, R16, R24 ;  /* 0x000000101410723c */ /* 0x044fe60000001818 */
[----:B------:R-:W5:Y:S05]  /*207b0*/  LDL.LU.64 R24, [R1+0x17f0] ;  /* 0x0017f00001187983 */ /* 0x000f6a0000300a00 */
[C---:B---3--:R-:W-:Y:S11]  /*207c0*/  HMMA.16816.F32 R8, R20.reuse, R8, R12 ;  /* 0x000000081408723c */ /* 0x048ff6000000180c */
[----:B------:R-:W-:Y:S04]  /*207d0*/  STL.64 [R1+0x1568], R18 ;  /* 0x0015681201007387 */ /* 0x000fe80000100a00 */
[----:B------:R0:W-:Y:S04]  /*207e0*/  STL.64 [R1+0x1560], R16 ;  /* 0x0015601001007387 */ /* 0x0001e80000100a00 */
[----:B------:R-:W-:Y:S01]  /*207f0*/  IMAD.MOV.U32 R12, RZ, RZ, R11 ;  /* 0x000000ffff0c7224 */ /* 0x000fe200078e000b */
[----:B------:R-:W-:Y:S01]  /*20800*/  MOV R13, R10 ;  /* 0x0000000a000d7202 */ /* 0x000fe20000000f00 */
[----:B------:R-:W-:Y:S04]  /*20810*/  STL.64 [R1+0xf0], R8 ;  /* 0x0000f00801007387 */ /* 0x000fe80000100a00 */
[----:B0-----:R-:W2:Y:S04]  /*20820*/  LDL.LU R16, [R1+0x400] ;  /* 0x0004000001107983 */ /* 0x001ea80000300800 */
[----:B------:R-:W2:Y:S04]  /*20830*/  LDL.LU R17, [R1+0x404] ;  /* 0x0004040001117983 */ /* 0x000ea80000300800 */
[----:B------:R0:W-:Y:S04]  /*20840*/  STL [R1+0x1594], R12 ;  /* 0x0015940c01007387 */ /* 0x0001e80000100800 */
[----:B------:R1:W-:Y:S04]  /*20850*/  STL [R1+0x1590], R13 ;  /* 0x0015900d01007387 */ /* 0x0003e80000100800 */
[----:B0-----:R-:W3:Y:S04]  /*20860*/  LDL.LU R12, [R1+0x3e0] ;  /* 0x0003e000010c7983 */ /* 0x001ee80000300800 */
[----:B-1----:R-:W3:Y:S01]  /*20870*/  LDL.LU R13, [R1+0x3e4] ;  /* 0x0003e400010d7983 */ /* 0x002ee20000300800 */
[----:B-----5:R-:W-:Y:S01]  /*20880*/  HMMA.16816.F32 R4, R20, R24, R4 ;  /* 0x000000181404723c */ /* 0x020fe20000001804 */
[----:B------:R-:W-:Y:S01]  /*20890*/  IMAD.MOV.U32 R24, RZ, RZ, R28 ;  /* 0x000000ffff187224 */ /* 0x000fe200078e001c */
[----:B------:R-:W-:-:S15]  /*208a0*/  MOV R25, R29 ;  /* 0x0000001d00197202 */ /* 0x000fde0000000f00 */
[----:B------:R-:W-:Y:S02]  /*208b0*/  NOP ;  /* 0x0000000000007918 */ /* 0x000fe40000000000 */
[----:B------:R-:W-:Y:S04]  /*208c0*/  STL [R1+0x11c], R7 ;  /* 0x00011c0701007387 */ /* 0x000fe80000100800 */
[----:B------:R-:W4:Y:S04]  /*208d0*/  LDL.LU R28, [R1+0x17ec] ;  /* 0x0017ec00011c7983 */ /* 0x000f280000300800 */
[----:B------:R-:W5:Y:S04]  /*208e0*/  LDL.LU R29, [R1+0x17e8] ;  /* 0x0017e800011d7983 */ /* 0x000f680000300800 */
[----:B------:R0:W-:Y:S01]  /*208f0*/  STL.64 [R1+0x17e0], R24 ;  /* 0x0017e01801007387 */ /* 0x0001e20000100a00 */
[----:B------:R-:W-:-:S02]  /*20900*/  MOV R9, R4 ;  /* 0x0000000400097202 */ /* 0x000fc40000000f00 */
[----:B------:R-:W-:Y:S01]  /*20910*/  MOV R11, R6 ;  /* 0x00000006000b7202 */ /* 0x000fe20000000f00 */
[----:B------:R-:W-:Y:S01]  /*20920*/  IMAD.MOV.U32 R10, RZ, RZ, R5 ;  /* 0x000000ffff0a7224 */ /* 0x000fe200078e0005 */
[----:B0-----:R-:W2:Y:S04]  /*20930*/  LDL.LU R24, [R1+0x260] ;  /* 0x0002600001187983 */ /* 0x001ea80000300800 */
[----:B------:R-:W2:Y:S04]  /*20940*/  LDL.LU R25, [R1+0x264] ;  /* 0x0002640001197983 */ /* 0x000ea80000300800 */
[----:B------:R-:W2:Y:S04]  /*20950*/  LDL.LU R26, [R1+0x268] ;  /* 0x00026800011a7983 */ /* 0x000ea80000300800 */
[----:B------:R-:W2:Y:S04]  /*20960*/  LDL.LU R27, [R1+0x26c] ;  /* 0x00026c00011b7983 */ /* 0x000ea80000300800 */
[----:B------:R-:W2:Y:S04]  /*20970*/  LDL.LU R4, [R1+0x240] ;  /* 0x0002400001047983 */ /* 0x000ea80000300800 */
[----:B------:R-:W2:Y:S04]  /*20980*/  LDL.LU R5, [R1+0x244] ;  /* 0x0002440001057983 */ /* 0x000ea80000300800 */
[----:B------:R-:W2:Y:S04]  /*20990*/  LDL.LU R6, [R1+0x248] ;  /* 0x0002480001067983 */ /* 0x000ea80000300800 */
[----:B------:R-:W2:Y:S04]  /*209a0*/  LDL.LU R7, [R1+0x24c] ;  /* 0x00024c0001077983 */ /* 0x000ea80000300800 */
[----:B------:R-:W-:Y:S04]  /*209b0*/  STL [R1+0x15a0], R11 ;  /* 0x0015a00b01007387 */ /* 0x000fe80000100800 */
[----:B------:R-:W-:Y:S04]  /*209c0*/  STL [R1+0x159c], R10 ;  /* 0x00159c0a01007387 */ /* 0x000fe80000100800 */
[----:B------:R0:W-:Y:S04]  /*209d0*/  STL [R1+0x1598], R9 ;  /* 0x0015980901007387 */ /* 0x0001e80000100800 */
[----:B------:R-:W3:Y:S04]  /*209e0*/  LDL.LU R8, [R1+0x280] ;  /* 0x0002800001087983 */ /* 0x000ee80000300800 */
[----:B0-----:R-:W3:Y:S04]  /*209f0*/  LDL.LU R9, [R1+0x284] ;  /* 0x0002840001097983 */ /* 0x001ee80000300800 */
[----:B------:R-:W3:Y:S04]  /*20a00*/  LDL.LU R10, [R1+0x288] ;  /* 0x00028800010a7983 */ /* 0x000ee80000300800 */
[----:B------:R-:W3:Y:S02]  /*20a10*/  LDL.LU R11, [R1+0x28c] ;  /* 0x00028c00010b7983 */ /* 0x000ee40000300800 */
[----:B---3--:R-:W-:-:S15]  /*20a20*/  HMMA.16816.F32 R8, R20, R12, R8 ;  /* 0x0000000c1408723c */ /* 0x008fde0000001808 */
[----:B------:R-:W-:-:S04]  /*20a30*/  NOP ;  /* 0x0000000000007918 */ /* 0x000fc80000000000 */
[----:B------:R0:W-:Y:S01]  /*20a40*/  STL [R1+0x140], R8 ;  /* 0x0001400801007387 */ /* 0x0001e20000100800 */
[----:B------:R-:W-:Y:S01]  /*20a50*/  MOV R13, R10 ;  /* 0x0000000a000d7202 */ /* 0x000fe20000000f00 */
[----:B------:R-:W-:Y:S02]  /*20a60*/  IMAD.MOV.U32 R12, RZ, RZ, R9 ;  /* 0x000000ffff0c7224 */ /* 0x000fe400078e0009 */
[----:B0-----:R-:W-:-:S05]  /*20a70*/  IMAD.MOV.U32 R8, RZ, RZ, R11 ;  /* 0x000000ffff087224 */ /* 0x001fca00078e000b */
[----:B------:R-:W-:Y:S04]  /*20a80*/  STL [R1+0x15ac], R8 ;  /* 0x0015ac0801007387 */ /* 0x000fe80000100800 */
[----:B------:R-:W-:Y:S04]  /*20a90*/  STL [R1+0x15a8], R13 ;  /* 0x0015a80d01007387 */ /* 0x000fe80000100800 */
[----:B------:R0:W-:Y:S04]  /*20aa0*/  STL [R1+0x15a4], R12 ;  /* 0x0015a40c01007387 */ /* 0x0001e80000100800 */
[----:B0-----:R-:W3:Y:S04]  /*20ab0*/  LDL.LU R12, [R1+0x270] ;  /* 0x00027000010c7983 */ /* 0x001ee80000300800 */
[----:B------:R-:W3:Y:S04]  /*20ac0*/  LDL.LU R13, [R1+0x274] ;  /* 0x00027400010d7983 */ /* 0x000ee80000300800 */
[----:B------:R-:W3:Y:S04]  /*20ad0*/  LDL.LU R14, [R1+0x278] ;  /* 0x00027800010e7983 */ /* 0x000ee80000300800 */
[----:B------:R-:W3:Y:S01]  /*20ae0*/  LDL.LU R15, [R1+0x27c] ;  /* 0x00027c00010f7983 */ /* 0x000ee20000300800 */
[----:B-----5:R-:W-:Y:S01]  /*20af0*/  MOV R8, R29 ;  /* 0x0000001d00087202 */ /* 0x020fe20000000f00 */
[----:B----4-:R-:W-:Y:S01]  /*20b00*/  IMAD.MOV.U32 R9, RZ, RZ, R28 ;  /* 0x000000ffff097224 */ /* 0x010fe200078e001c */
[----:B--2---:R-:W-:-:S15]  /*20b10*/  HMMA.16816.F32 R24, R20, R16, R24 ;  /* 0x000000101418723c */ /* 0x004fde0000001818 */
[----:B------:R-:W-:-:S04]  /*20b20*/  NOP ;  /* 0x0000000000007918 */ /* 0x000fc80000000000 */
[----:B------:R-:W-:Y:S01]  /*20b30*/  IMAD.MOV.U32 R19, RZ, RZ, R24 ;  /* 0x000000ffff137224 */ /* 0x000fe200078e0018 */
[----:B------:R-:W-:Y:S01]  /*20b40*/  MOV R18, R25 ;  /* 0x0000001900127202 */ /* 0x000fe20000000f00 */
[----:B---3--:R-:W-:-:S15]  /*20b50*/  HMMA.16816.F32 R12, R20, R8, R12 ;  /* 0x00000008140c723c */ /* 0x008fde000000180c */
[----:B------:R-:W-:-:S04]  /*20b60*/  NOP ;  /* 0x0000000000007918 */ /* 0x000fc80000000000 */
[----:B------:R-:W-:Y:S01]  /*20b70*/  MOV R9, R15 ;  /* 0x0000000f00097202 */ /* 0x000fe20000000f00 */
[----:B------:R-:W-:Y:S01]  /*20b80*/  IMAD.MOV.U32 R10, RZ, RZ, R14 ;  /* 0x000000ffff0a7224 */ /* 0x000fe200078e000e */
[----:B------:R-:W-:Y:S01]  /*20b90*/  MOV R11, R13 ;  /* 0x0000000d000b7202 */ /* 0x000fe20000000f00 */
[----:B------:R0:W-:Y:S01]  /*20ba0*/  STL [R1+0x160], R12 ;  /* 0x0001600c01007387 */ /* 0x0001e20000100800 */
[----:B------:R-:W-:-:S03]  /*20bb0*/  MOV R14, R27 ;  /* 0x0000001b000e7202 */ /* 0x000fc60000000f00 */
[----:B------:R-:W-:Y:S01]  /*20bc0*/  STL [R1+0x15b8], R9 ;  /* 0x0015b80901007387 */ /* 0x000fe20000100800 */
[----:B------:R-:W-:-:S03]  /*20bd0*/  IMAD.MOV.U32 R15, RZ, RZ, R26 ;  /* 0x000000ffff0f7224 */ /* 0x000fc600078e001a */
[----:B------:R-:W-:Y:S04]  /*20be0*/  STL [R1+0x15b4], R10 ;  /* 0x0015b40a01007387 */ /* 0x000fe80000100800 */
[----:B------:R-:W-:Y:S04]  /*20bf0*/  STL [R1+0x15b0], R11 ;  /* 0x0015b00b01007387 */ /* 0x000fe80000100800 */
[----:B------:R-:W2:Y:S04]  /*20c00*/  LDL.LU.64 R24, [R1+0x17e0] ;  /* 0x0017e00001187983 */ /* 0x000ea80000300a00 */
[----:B------:R1:W-:Y:S04]  /*20c10*/  STL [R1+0x15c8], R14 ;  /* 0x0015c80e01007387 */ /* 0x0003e80000100800 */
[----:B------:R3:W-:Y:S04]  /*20c20*/  STL [R1+0x15c4], R15 ;  /* 0x0015c40f01007387 */ /* 0x0007e80000100800 */
[----:B0-----:R-:W4:Y:S04]  /*20c30*/  LDL.LU R12, [R1+0x250] ;  /* 0x00025000010c7983 */ /* 0x001f280000300800 */
[----:B------:R-:W4:Y:S04]  /*20c40*/  LDL.LU R13, [R1+0x254] ;  /* 0x00025400010d7983 */ /* 0x000f280000300800 */
[----:B-1----:R-:W4:Y:S04]  /*20c50*/  LDL.LU R14, [R1+0x258] ;  /* 0x00025800010e7983 */ /* 0x002f280000300800 */
[----:B---3--:R-:W4:Y:S01]  /*20c60*/  LDL.LU R15, [R1+0x25c] ;  /* 0x00025c00010f7983 */ /* 0x008f220000300800 */
[----:B------:R-:W-:Y:S01]  /*20c70*/  IMAD.MOV.U32 R8, RZ, RZ, R3 ;  /* 0x000000ffff087224 */ /* 0x000fe200078e0003 */
[----:B------:R-:W-:-:S02]  /*20c80*/  MOV R9, R0 ;  /* 0x0000000000097202 */ /* 0x000fc40000000f00 */
[----:B------:R-:W-:Y:S04]  /*20c90*/  STL [R1+0x15c0], R18 ;  /* 0x0015c01201007387 */ /* 0x000fe80000100800 */
[----:B------:R4:W-:Y:S02]  /*20ca0*/  STL [R1+0x15bc], R19 ;  /* 0x0015bc1301007387 */ /* 0x0009e40000100800 */
[C---:B----4-:R-:W-:Y:S08]  /*20cb0*/  HMMA.16816.F32 R16, R20.reuse, R8, R12 ;  /* 0x000000081410723c */ /* 0x050ff0000000180c */
[----:B--2---:R-:W-:Y:S01]  /*20cc0*/  HMMA.16816.F32 R4, R20, R24, R4 ;  /* 0x000000181404723c */ /* 0x004fe20000001804 */
[----:B------:R-:W0:Y:S10]  /*20cd0*/  LDSM.16.M88.4 R24, [R2+UR5+0x28800] ;  /* 0x028800050218783b */ /* 0x000e340008000200 */
[----:B------:R-:W-:Y:S01]  /*20ce0*/  MOV R12, R19 ;  /* 0x00000013000c7202 */ /* 0x000fe20000000f00 */
[----:B------:R-:W-:Y:S01]  /*20cf0*/  IMAD.MOV.U32 R13, RZ, RZ, R18 ;  /* 0x000000ffff0d7224 */ /* 0x000fe200078e0012 */
[----:B------:R-:W-:Y:S01]  /*20d00*/  MOV R8, R17 ;  /* 0x0000001100087202 */ /* 0x000fe20000000f00 */
[----:B------:R-:W-:-:S02]  /*20d10*/  IMAD.MOV.U32 R11, RZ, RZ, R16 ;  /* 0x000000ffff0b7224 */ /* 0x000fc400078e0010 */
[----:B------:R-:W-:Y:S04]  /*20d20*/  STL [R1+0x15d8], R12 ;  /* 0x0015d80c01007387 */ /* 0x000fe80000100800 */
[----:B------:R-:W-:Y:S04]  /*20d30*/  STL [R1+0x15d4], R13 ;  /* 0x0015d40d01007387 */ /* 0x000fe80000100800 */
[----:B------:R-:W-:Y:S04]  /*20d40*/  STL [R1+0x15d0], R8 ;  /* 0x0015d00801007387 */ /* 0x000fe80000100800 */
[----:B------:R-:W-:Y:S04]  /*20d50*/  STL [R1+0x15cc], R11 ;  /* 0x0015cc0b01007387 */ /* 0x000fe80000100800 */
[----:B------:R-:W-:Y:S04]  /*20d60*/  STL.64 [R1+0x17d8], R22 ;  /* 0x0017d81601007387 */ /* 0x000fe80000100a00 */
[----:B------:R-:W-:Y:S04]  /*20d70*/  STL.64 [R1+0x17d0], R20 ;  /* 0x0017d01401007387 */ /* 0x000fe80000100a00 */
[----:B------:R-:W1:Y:S01]  /*20d80*/  LDSM.16.M88.4 R20, [R2+UR5+0x29000] ;  /* 0x029000050214783b */ /* 0x000e620008000200 */
[----:B------:R-:W-:Y:S01]  /*20d90*/  MOV R10, R7 ;  /* 0x00000007000a7202 */ /* 0x000fe20000000f00 */
[----:B------:R-:W-:-:S04]  /*20da0*/  IMAD.MOV.U32 R9, RZ, RZ, R6 ;  /* 0x000000ffff097224 */ /* 0x000fc800078e0006 */
[----:B------:R-:W-:Y:S04]  /*20db0*/  STL [R1+0x17b4], R10 ;  /* 0x0017b40a01007387 */ /* 0x000fe80000100800 */
[----:B------:R-:W-:Y:S04]  /*20dc0*/  STL [R1+0x17b0], R9 ;  /* 0x0017b00901007387 */ /* 0x000fe80000100800 */
[----:B------:R-:W2:Y:S04]  /*20dd0*/  LDSM.16.M88.4 R8, [R2+UR5+0x29800] ;  /* 0x029800050208783b */ /* 0x000ea80008000200 */
[----:B0-----:R-:W-:Y:S01]  /*20de0*/  STL.64 [R1+0x328], R26 ;  /* 0x0003281a01007387 */ /* 0x001fe20000100a00 */
[----:B-1----:R-:W-:Y:S01]  /*20df0*/  MOV R13, R23 ;  /* 0x00000017000d7202 */ /* 0x002fe20000000f00 */
[----:B------:R-:W-:-:S04]  /*20e00*/  IMAD.MOV.U32 R12, RZ, RZ, R22 ;  /* 0x000000ffff0c7224 */ /* 0x000fc800078e0016 */
[----:B------:R-:W-:Y:S04]  /*20e10*/  STL [R1+0x17c4], R13 ;  /* 0x0017c40d01007387 */ /* 0x000fe80000100800 */
[----:B------:R-:W-:Y:S04]  /*20e20*/  STL [R1+0x17c0], R12 ;  /* 0x0017c00c01007387 */ /* 0x000fe80000100800 */
[----:B------:R-:W0:Y:S01]  /*20e30*/  LDSM.16.M88.4 R12, [R2+UR5+0x2a000] ;  /* 0x02a00005020c783b */ /* 0x000e220008000200 */
[----:B------:R-:W-:Y:S01]  /*20e40*/  IMAD.MOV.U32 R18, RZ, RZ, R4 ;  /* 0x000000ffff127224 */ /* 0x000fe200078e0004 */
[----:B------:R-:W-:Y:S01]  /*20e50*/  MOV R4, R21 ;  /* 0x0000001500047202 */ /* 0x000fe20000000f00 */
[----:B------:R-:W-:-:S02]  /*20e60*/  IMAD.MOV.U32 R6, RZ, RZ, R20 ;  /* 0x000000ffff067224 */ /* 0x000fc400078e0014 */
[----:B--2---:R-:W-:Y:S01]  /*20e70*/  IMAD.MOV.U32 R0, RZ, RZ, R8 ;  /* 0x000000ffff007224 */ /* 0x004fe200078e0008 */
[----:B------:R-:W-:Y:S01]  /*20e80*/  MOV R19, R5 ;  /* 0x0000000500137202 */ /* 0x000fe20000000f00 */
[----:B------:R-:W-:Y:S01]  /*20e90*/  IMAD.MOV.U32 R17, RZ, RZ, R10 ;  /* 0x000000ffff117224 */ /* 0x000fe200078e000a */
[----:B------:R-:W-:Y:S01]  /*20ea0*/  MOV R16, R11 ;  /* 0x0000000b00107202 */ /* 0x000fe20000000f00 */
[----:B------:R-:W-:Y:S04]  /*20eb0*/  STL [R1+0x17bc], R4 ;  /* 0x0017bc0401007387 */ /* 0x000fe80000100800 */
[----:B------:R-:W-:Y:S04]  /*20ec0*/  STL [R1+0x17b8], R6 ;  /* 0x0017b80601007387 */ /* 0x000fe80000100800 */
[----:B------:R-:W-:Y:S04]  /*20ed0*/  STL [R1+0x17c8], R0 ;  /* 0x0017c80001007387 */ /* 0x000fe80000100800 */
[----:B------:R-:W-:Y:S04]  /*20ee0*/  STL.64 [R1+0x15f8], R18 ;  /* 0x0015f81201007387 */ /* 0x000fe80000100a00 */
[----:B------:R1:W-:Y:S01]  /*20ef0*/  STL.64 [R1+0x15f0], R16 ;  /* 0x0015f01001007387 */ /* 0x0003e20000100a00 */
[----:B------:R-:W-:-:S03]  /*20f00*/  MOV R7, R9 ;  /* 0x0000000900077202 */ /* 0x000fc60000000f00 */
[----:B------:R-:W2:Y:S04]  /*20f10*/  LDSM.16.M88.4 R20, [R2+UR5+0x2b000] ;  /* 0x02b000050214783b */ /* 0x000ea80008000200 */
[----:B-1----:R-:W3:Y:S04]  /*20f20*/  LDL.LU R16, [R1+0x230] ;  /* 0x0002300001107983 */ /* 0x002ee80000300800 */
[----:B------:R-:W3:Y:S04]  /*20f30*/  LDL.LU R17, [R1+0x234] ;  /* 0x0002340001117983 */ /* 0x000ee80000300800 */
[----:B------:R-:W3:Y:S04]  /*20f40*/  LDL.LU R18, [R1+0x238] ;  /* 0x0002380001127983 */ /* 0x000ee80000300800 */
[----:B------:R-:W3:Y:S01]  /*20f50*/  LDL.LU R19, [R1+0x23c] ;  /* 0x00023c0001137983 */ /* 0x000ee20000300800 */
[----:B0-----:R-:W-:-:S03]  /*20f60*/  IMAD.MOV.U32 R9, RZ, RZ, R12 ;  /* 0x000000ffff097224 */ /* 0x001fc600078e000c */
[----:B------:R-:W-:Y:S01]  /*20f70*/  STL.64 [R1+0x398], R14 ;  /* 0x0003980e01007387 */ /* 0x000fe20000100a00 */
[----:B------:R-:W-:-:S03]  /*20f80*/  MOV R29, R13 ;  /* 0x0000000d001d7202 */ /* 0x000fc60000000f00 */
[----:B------:R-:W0:Y:S01]  /*20f90*/  LDSM.16.M88.4 R12, [R2+UR5+0x2a800] ;  /* 0x02a80005020c783b */ /* 0x000e220008000200 */
[----:B--2---:R-:W-:Y:S01]  /*20fa0*/  MOV R4, R21 ;  /* 0x0000001500047202 */ /* 0x004fe20000000f00 */
[----:B0-----:R-:W-:Y:S02]  /*20fb0*/  IMAD.MOV.U32 R6, RZ, RZ, R12 ;  /* 0x000000ffff067224 */ /* 0x001fe400078e000c */
[----:B------:R-:W-:Y:S01]  /*20fc0*/  STL.64 [R1+0x3a8], R14 ;  /* 0x0003a80e01007387 */ /* 0x000fe20000100a00 */
[----:B------:R-:W-:-:S03]  /*20fd0*/  IMAD.MOV.U32 R12, RZ, RZ, R20 ;  /* 0x000000ffff0c7224 */ /* 0x000fc600078e0014 */
[----:B------:R-:W-:Y:S04]  /*20fe0*/  STL.64 [R1+0x3b8], R22 ;  /* 0x0003b81601007387 */ /* 0x000fe80000100a00 */
[----:B------:R-:W0:Y:S02]  /*20ff0*/  LDSM.16.M88.4 R20, [R2+UR5+0x2b800] ;  /* 0x02b800050214783b */ /* 0x000e240008000200 */
[----:B0-----:R-:W-:Y:S02]  /*21000*/  IMAD.MOV.U32 R5, RZ, RZ, R20 ;  /* 0x000000ffff057224 */ /* 0x001fe400078e0014 */
[----:B------:R-:W-:Y:S01]  /*21010*/  STL.64 [R1+0x3c8], R22 ;  /* 0x0003c81601007387 */ /* 0x000fe20000100a00 */
[----:B------:R-:W-:-:S03]  /*21020*/  MOV R3, R21 ;  /* 0x0000001500037202 */ /* 0x000fc60000000f00 */
[----:B------:R-:W0:Y:S01]  /*21030*/  LDSM.16.M88.4 R20, [R2+UR5+0x2c000] ;  /* 0x02c000050214783b */ /* 0x000e220008000200 */
[----:B------:R-:W-:-:S03]  /*21040*/  MOV R10, R13 ;  /* 0x0000000d000a7202 */ /* 0x000fc60000000f00 */
[----:B0-----:R0:W-:Y:S01]  /*21050*/  STL.64 [R1+0x3d8], R22 ;  /* 0x0003d81601007387 */ /* 0x0011e20000100a00 */
[----:B------:R-:W-:Y:S01]  /*21060*/  IMAD.MOV.U32 R0, RZ, RZ, R20 ;  /* 0x000000ffff007224 */ /* 0x000fe200078e0014 */
[----:B------:R-:W-:Y:S02]  /*21070*/  MOV R13, R21 ;  /* 0x00000015000d7202 */ /* 0x000fe40000000f00 */
[----:B0-----:R-:W3:Y:S04]  /*21080*/  LDL.LU.64 R22, [R1+0x17d8] ;  /* 0x0017d80001167983 */ /* 0x001ee80000300a00 */
[----:B------:R-:W3:Y:S04]  /*21090*/  LDL.LU.64 R20, [R1+0x17d0] ;  /* 0x0017d00001147983 */ /* 0x000ee80000300a00 */
[----:B------:R-:W2:Y:S01]  /*210a0*/  LDL.LU R28, [R1+0x450] ;  /* 0x00045000011c7983 */ /* 0x000ea20000300800 */
[----:B---3--:R-:W-:-:S15]  /*210b0*/  HMMA.16816.F32 R16, R20, R24, R16 ;  /* 0x000000181410723c */ /* 0x008fde0000001810 */
[----:B------:R-:W-:-:S04]  /*210c0*/  NOP ;  /* 0x0000000000007918 */ /* 0x000fc80000000000 */
[----:B------:R-:W-:Y:S02]  /*210d0*/  MOV R15, R19 ;  /* 0x00000013000f7202 */ /* 0x000fe40000000f00 */
[----:B------:R-:W3:Y:S01]  /*210e0*/  LDL.LU R19, [R1+0x454] ;  /* 0x0004540001137983 */ /* 0x000ee20000300800 */
[----:B------:R-:W-:Y:S01]  /*210f0*/  IMAD.MOV.U32 R8, RZ, RZ, R16 ;  /* 0x000000ffff087224 */ /* 0x000fe200078e0010 */
[----:B------:R-:W-:Y:S01]  /*21100*/  MOV R11, R17 ;  /* 0x00000011000b7202 */ /* 0x000fe20000000f00 */
[----:B------:R-:W-:Y:S01]  /*21110*/  IMAD.MOV.U32 R14, RZ, RZ, R18 ;  /* 0x000000ffff0e7224 */ /* 0x000fe200078e0012 */
[----:B---3--:R0:W-:Y:S04]  /*21120*/  STL [R1+0x16b0], R19 ;  /* 0x0016b01301007387 */ /* 0x0081e80000100800 */
[----:B------:R-:W3:Y:S04]  /*21130*/  LDL.LU R16, [R1+0x150] ;  /* 0x0001500001107983 */ /* 0x000ee80000300800 */
[----:B------:R-:W3:Y:S04]  /*21140*/  LDL.LU R17, [R1+0x154] ;  /* 0x0001540001117983 */ /* 0x000ee80000300800 */
[----:B------:R-:W4:Y:S04]  /*21150*/  LDL.LU R18, [R1+0x158] ;  /* 0x0001580001127983 */ /* 0x000f280000300800 */
[----:B0-----:R-:W4:Y:S04]  /*21160*/  LDL.LU R19, [R1+0x15c] ;  /* 0x00015c0001137983 */ /* 0x001f280000300800 */
[----:B----4-:R-:W-:Y:S04]  /*21170*/  STL.64 [R1+0x16c0], R18 ;  /* 0x0016c01201007387 */ /* 0x010fe80000100a00 */
[----:B---3--:R0:W-:Y:S04]  /*21180*/  STL.64 [R1+0x16b8], R16 ;  /* 0x0016b81001007387 */ /* 0x0081e80000100a00 */
[----:B------:R-:W3:Y:S04]  /*21190*/  LDL.LU R24, [R1+0x170] ;  /* 0x0001700001187983 */ /* 0x000ee80000300800 */
[----:B------:R-:W3:Y:S04]  /*211a0*/  LDL.LU R25, [R1+0x174] ;  /* 0x0001740001197983 */ /* 0x000ee80000300800 */
[----:B------:R-:W4:Y:S04]  /*211b0*/  LDL.LU R26, [R1+0x178] ;  /* 0x00017800011a7983 */ /* 0x000f280000300800 */
[----:B------:R-:W4:Y:S01]  /*211c0*/  LDL.LU R27, [R1+0x17c] ;  /* 0x00017c00011b7983 */ /* 0x000f220000300800 */
[----:B0-----:R-:W-:Y:S01]  /*211d0*/  IMAD.MOV.U32 R16, RZ, RZ, R0 ;  /* 0x000000ffff107224 */ /* 0x001fe200078e0000 */
[----:B------:R-:W-:-:S02]  /*211e0*/  MOV R17, R13 ;  /* 0x0000000d00117202 */ /* 0x000fc40000000f00 */
[----:B------:R-:W5:Y:S04]  /*211f0*/  LDL.LU R0, [R1+0x17c8] ;  /* 0x0017c80001007983 */ /* 0x000f680000300800 */
[----:B------:R-:W2:Y:S04]  /*21200*/  LDL.LU R13, [R1+0x17c4] ;  /* 0x0017c400010d7983 */ /* 0x000ea80000300800 */
[----:B------:R-:W-:Y:S04]  /*21210*/  STL.64 [R1+0x1720], R16 ;  /* 0x0017201001007387 */ /* 0x000fe80000100a00 */
[----:B----4-:R-:W-:Y:S04]  /*21220*/  STL.64 [R1+0x16d0], R26 ;  /* 0x0016d01a01007387 */ /* 0x010fe80000100a00 */
[----:B---3--:R0:W-:Y:S04]  /*21230*/  STL.64 [R1+0x16c8], R24 ;  /* 0x0016c81801007387 */ /* 0x0081e80000100a00 */
[----:B0-----:R-:W3:Y:S04]  /*21240*/  LDL.LU R24, [R1+0x190] ;  /* 0x0001900001187983 */ /* 0x001ee80000300800 */
[----:B------:R-:W3:Y:S04]  /*21250*/  LDL.LU R25, [R1+0x194] ;  /* 0x0001940001197983 */ /* 0x000ee80000300800 */
[----:B------:R-:W4:Y:S04]  /*21260*/  LDL.LU R26, [R1+0x198] ;  /* 0x00019800011a7983 */ /* 0x000f280000300800 */
[----:B------:R-:W4:Y:S01]  /*21270*/  LDL.LU R27, [R1+0x19c] ;  /* 0x00019c00011b7983 */ /* 0x000f220000300800 */
[----:B------:R-:W-:Y:S01]  /*21280*/  IMAD.MOV.U32 R16, RZ, RZ, R12 ;  /* 0x000000ffff107224 */ /* 0x000fe200078e000c */
[----:B------:R-:W-:-:S02]  /*21290*/  MOV R17, R4 ;  /* 0x0000000400117202 */ /* 0x000fc40000000f00 */
[----:B------:R-:W2:Y:S04]  /*212a0*/  LDL.LU R12, [R1+0x17c0] ;  /* 0x0017c000010c7983 */ /* 0x000ea80000300800 */
        /* <DEDUP_REMOVED lines=30> */
[----:B-----5:R-:W-:Y:S01]  /*21490*/  IMAD.MOV.U32 R16, RZ, RZ, R0 ;  /* 0x000000ffff107224 */ /* 0x020fe200078e0000 */
[----:B------:R-:W-:-:S02]  /*214a0*/  MOV R17, R7 ;  /* 0x0000000700117202 */ /* 0x000fc40000000f00 */
[----:B------:R-:W5:Y:S04]  /*214b0*/  LDL.LU R0, [R1+0x17a8] ;  /* 0x0017a80001007983 */ /* 0x000f680000300800 */
[----:B------:R-:W-:Y:S04]  /*214c0*/  STL.64 [R1+0x1780], R16 ;  /* 0x0017801001007387 */ /* 0x000fe80000100a00 */
        /* <DEDUP_REMOVED lines=11> */
[----:B------:R-:W4:Y:S01]  /*21580*/  LDL.LU R27, [R1+0x21c] ;  /* 0x00021c00011b7983 */ /* 0x000f220000300800 */
[----:B--2---:R-:W-:-:S03]  /*21590*/  MOV R17, R4 ;  /* 0x0000000400117202 */ /* 0x004fc60000000f00 */
[----:B----4-:R-:W-:Y:S04]  /*215a0*/  STL.64 [R1+0x1790], R26 ;  /* 0x0017901a01007387 */ /* 0x010fe80000100a00 */
[----:B---3--:R0:W-:Y:S04]  /*215b0*/  STL.64 [R1+0x1788], R24 ;  /* 0x0017881801007387 */ /* 0x0081e80000100a00 */
[----:B0-----:R-:W2:Y:S04]  /*215c0*/  LDL.LU R24, [R1+0x220] ;  /* 0x0002200001187983 */ /* 0x001ea80000300800 */
[----:B------:R-:W2:Y:S04]  /*215d0*/  LDL.LU R25, [R1+0x224] ;  /* 0x0002240001197983 */ /* 0x000ea80000300800 */
[----:B------:R-:W2:Y:S04]  /*215e0*/  LDL.LU R26, [R1+0x228] ;  /* 0x00022800011a7983 */ /* 0x000ea80000300800 */
[----:B------:R-:W2:Y:S04]  /*215f0*/  LDL.LU R27, [R1+0x22c] ;  /* 0x00022c00011b7983 */ /* 0x000ea80000300800 */
[----:B------:R-:W3:Y:S04]  /*21600*/  LDL.LU R4, [R1+0x440] ;  /* 0x0004400001047983 */ /* 0x000ee80000300800 */
[----:B------:R0:W-:Y:S04]  /*21610*/  STL.64 [R1+0x1618], R14 ;  /* 0x0016180e01007387 */ /* 0x0001e80000100a00 */
[----:B------:R1:W-:Y:S01]  /*21620*/  STL.64 [R1+0x1610], R12 ;  /* 0x0016100c01007387 */ /* 0x0003e20000100a00 */
[----:B0-----:R-:W-:-:S03]  /*21630*/  MOV R14, R29 ;  /* 0x0000001d000e7202 */ /* 0x001fc60000000f00 */
[----:B-1----:R-:W4:Y:S01]  /*21640*/  LDL.LU R12, [R1+0x120] ;  /* 0x00012000010c7983 */ /* 0x002f220000300800 */
[----:B-----5:R-:W-:-:S03]  /*21650*/  IMAD.MOV.U32 R13, RZ, RZ, R0 ;  /* 0x000000ffff0d7224 */ /* 0x020fc600078e0000 */
[----:B------:R-:W5:Y:S04]  /*21660*/  LDL.LU R0, [R1+0x17a4] ;  /* 0x0017a40001007983 */ /* 0x000f680000300800 */
[----:B------:R-:W2:Y:S04]  /*21670*/  LDL.LU R29, [R1+0x17a0] ;  /* 0x0017a000011d7983 */ /* 0x000ea80000300800 */
[----:B------:R-:W2:Y:S01]  /*21680*/  LDL.LU R15, [R1+0x12c] ;  /* 0x00012c00010f7983 */ /* 0x000ea20000300800 */
[----:B------:R-:W-:-:S03]  /*21690*/  IMAD.MOV.U32 R16, RZ, RZ, R6 ;  /* 0x000000ffff107224 */ /* 0x000fc600078e0006 */
[----:B--2---:R-:W-:Y:S04]  /*216a0*/  STL.64 [R1+0x16f0], R14 ;  /* 0x0016f00e01007387 */ /* 0x004fe80000100a00 */
[----:B----4-:R0:W-:Y:S04]  /*216b0*/  STL.64 [R1+0x16e8], R12 ;  /* 0x0016e80c01007387 */ /* 0x0101e80000100a00 */
[----:B0-----:R-:W2:Y:S04]  /*216c0*/  LDL.LU R12, [R1+0x1a0] ;  /* 0x0001a000010c7983 */ /* 0x001ea80000300800 */
[----:B------:R-:W2:Y:S01]  /*216d0*/  LDL.LU R13, [R1+0x1a4] ;  /* 0x0001a400010d7983 */ /* 0x000ea20000300800 */
[C---:B------:R-:W-:Y:S01]  /*216e0*/  HMMA.16816.F32 R16, R20.reuse, R16, R24 ;  /* 0x000000101410723c */ /* 0x040fe20000001818 */
[----:B-----5:R-:W-:Y:S01]  /*216f0*/  IMAD.MOV.U32 R14, RZ, RZ, R0 ;  /* 0x000000ffff0e7224 */ /* 0x020fe200078e0000 */
[----:B------:R-:W-:Y:S01]  /*21700*/  MOV R15, R29 ;  /* 0x0000001d000f7202 */ /* 0x000fe20000000f00 */
[----:B------:R-:W4:Y:S04]  /*21710*/  LDL.LU R0, [R1+0x179c] ;  /* 0x00179c0001007983 */ /* 0x000f280000300800 */
[----:B------:R-:W5:Y:S04]  /*21720*/  LDL.LU R29, [R1+0x1798] ;  /* 0x00179800011d7983 */ /* 0x000f680000300800 */
[----:B------:R-:W-:Y:S04]  /*21730*/  STL.64 [R1+0x1700], R14 ;  /* 0x0017000e01007387 */ /* 0x000fe80000100a00 */
[----:B--2---:R-:W-:Y:S04]  /*21740*/  STL.64 [R1+0x16f8], R12 ;  /* 0x0016f80c01007387 */ /* 0x004fe80000100a00 */
[----:B------:R-:W-:Y:S04]  /*21750*/  STL.64 [R1+0x1608], R10 ;  /* 0x0016080a01007387 */ /* 0x000fe80000100a00 */
[----:B------:R0:W-:Y:S04]  /*21760*/  STL.64 [R1+0x1600], R8 ;  /* 0x0016000801007387 */ /* 0x0001e80000100a00 */
[----:B0-----:R-:W2:Y:S04]  /*21770*/  LDL.LU R8, [R1+0x1d0] ;  /* 0x0001d00001087983 */ /* 0x001ea80000300800 */
[----:B------:R-:W2:Y:S04]  /*21780*/  LDL.LU R9, [R1+0x1d4] ;  /* 0x0001d40001097983 */ /* 0x000ea80000300800 */
[----:B------:R-:W2:Y:S04]  /*21790*/  LDL.LU R10, [R1+0x1d8] ;  /* 0x0001d800010a7983 */ /* 0x000ea80000300800 */
[----:B------:R-:W2:Y:S04]  /*217a0*/  LDL.LU R11, [R1+0x1dc] ;  /* 0x0001dc00010b7983 */ /* 0x000ea80000300800 */
[----:B------:R-:W2:Y:S04]  /*217b0*/  LDL.LU.64 R26, [R1+0x1790] ;  /* 0x00179000011a7983 */ /* 0x000ea80000300a00 */
[----:B------:R-:W2:Y:S04]  /*217c0*/  LDL.LU.64 R24, [R1+0x1788] ;  /* 0x0017880001187983 */ /* 0x000ea80000300a00 */
        /* <DEDUP_REMOVED lines=8> */
[----:B0-----:R-:W2:Y:S01]  /*21850*/  LDL.LU.64 R16, [R1+0x1768] ;  /* 0x0017680001107983 */ /* 0x001ea20000300a00 */
[----:B------:R-:W-:-:S03]  /*21860*/  IMAD.MOV.U32 R12, RZ, RZ, R5 ;  /* 0x000000ffff0c7224 */ /* 0x000fc600078e0005 */
[----:B------:R-:W3:Y:S01]  /*21870*/  LDL.LU R5, [R1+0x444] ;  /* 0x0004440001057983 */ /* 0x000ee20000300800 */
        /* <DEDUP_REMOVED lines=16> */
[----:B------:R-:W-:Y:S04]  /*21980*/  STL.64 [R1+0x288], R18 ;  /* 0x0002881201007387 */ /* 0x000fe80000100a00 */
[----:B0-----:R-:W2:Y:S04]  /*21990*/  LDL.LU.64 R16, [R1+0x1720] ;  /* 0x0017200001107983 */ /* 0x001ea80000300a00 */
[----:B------:R-:W3:Y:S04]  /*219a0*/  LDL.LU R6, [R1+0x458] ;  /* 0x0004580001067983 */ /* 0x000ee80000300800 */
[----:B------:R-:W3:Y:S01]  /*219b0*/  LDL.LU R7, [R1+0x45c] ;  /* 0x00045c0001077983 */ /* 0x000ee20000300800 */
[----:B------:R-:W-:-:S07]  /*219c0*/  MOV R13, R3 ;  /* 0x00000003000d7202 */ /* 0x000fce0000000f00 */
[----:B------:R-:W-:-:S15]  /*219d0*/  HMMA.16816.F32 R12, R20, R12, R8 ;  /* 0x0000000c140c723c */ /* 0x000fde0000001808 */
[----:B------:R-:W-:-:S04]  /*219e0*/  NOP ;  /* 0x0000000000007918 */ /* 0x000fc80000000000 */
[----:B------:R-:W-:Y:S04]  /*219f0*/  STL.64 [R1+0x270], R12 ;  /* 0x0002700c01007387 */ /* 0x000fe80000100a00 */
[----:B------:R-:W-:Y:S04]  /*21a00*/  STL.64 [R1+0x278], R14 ;  /* 0x0002780e01007387 */ /* 0x000fe80000100a00 */
[----:B------:R-:W0:Y:S01]  /*21a10*/  LDSM.16.M88.4 R12, [R2+UR5+0x2c800] ;  /* 0x02c80005020c783b */ /* 0x000e220008000200 */
[----:B--2---:R-:W-:Y:S03]  /*21a20*/  HMMA.16816.F32 R8, R20, R16, R24 ;  /* 0x000000101408723c */ /* 0x004fe60000001818 */
[----:B------:R-:W1:Y:S04]  /*21a30*/  LDSM.16.M88.4 R24, [R2+UR5+0x2d000] ;  /* 0x02d000050218783b */ /* 0x000e680008000200 */
[----:B---3--:R5:W-:Y:S04]  /*21a40*/  STL.64 [R1+0x1710], R6 ;  /* 0x0017100601007387 */ /* 0x008be80000100a00 */
[----:B------:R-:W2:Y:S08]  /*21a50*/  LDSM.16.M88.4 R16, [R2+UR5+0x2d800] ;  /* 0x02d800050210783b */ /* 0x000eb00008000200 */
[----:B------:R-:W-:Y:S04]  /*21a60*/  STL.64 [R1+0x260], R8 ;  /* 0x0002600801007387 */ /* 0x000fe80000100a00 */
[----:B------:R-:W-:Y:S04]  /*21a70*/  STL.64 [R1+0x268], R10 ;  /* 0x0002680a01007387 */ /* 0x000fe80000100a00 */
[----:B------:R3:W-:Y:S01]  /*21a80*/  STL.64 [R1+0x1708], R4 ;  /* 0x0017080401007387 */ /* 0x0007e20000100a00 */
[----:B-----5:R-:W-:Y:S01]  /*21a90*/  IMAD.MOV.U32 R6, RZ, RZ, R29 ;  /* 0x000000ffff067224 */ /* 0x020fe200078e001d */
[----:B----4-:R-:W-:-:S02]  /*21aa0*/  MOV R7, R0 ;  /* 0x0000000000077202 */ /* 0x010fc40000000f00 */
[----:B------:R-:W4:Y:S04]  /*21ab0*/  LDSM.16.M88.4 R8, [R2+UR5+0x2e000] ;  /* 0x02e000050208783b */ /* 0x000f280008000200 */
[----:B---3--:R-:W3:Y:S04]  /*21ac0*/  LDL.LU R4, [R1+0x1b0] ;  /* 0x0001b00001047983 */ /* 0x008ee80000300800 */
[----:B------:R-:W3:Y:S04]  /*21ad0*/  LDL.LU R5, [R1+0x1b4] ;  /* 0x0001b40001057983 */ /* 0x000ee80000300800 */
[----:B------:R-:W5:Y:S04]  /*21ae0*/  LDL.LU R29, [R1+0x1718] ;  /* 0x00171800011d7983 */ /* 0x000f680000300800 */
[----:B0-----:R3:W-:Y:S02]  /*21af0*/  STL.64 [R1+0x318], R14 ;  /* 0x0003180e01007387 */ /* 0x0017e40000100a00 */
[----:B---3--:R-:W-:Y:S02]  /*21b00*/  HMMA.16816.F32 R12, R20, R12, R4 ;  /* 0x0000000c140c723c */ /* 0x008fe40000001804 */
[----:B------:R-:W5:Y:S04]  /*21b10*/  LDL.LU.64 R6, [R1+0x1710] ;  /* 0x0017100001067983 */ /* 0x000f680000300a00 */
[----:B------:R-:W3:-:S13]  /*21b20*/  LDL.LU.64 R4, [R1+0x1708] ;  /* 0x0017080001047983 */ /* 0x000eda0000300a00 */
[----:B------:R-:W-:Y:S04]  /*21b30*/  STL.64 [R1+0x250], R12 ;  /* 0x0002500c01007387 */ /* 0x000fe80000100a00 */
[----:B------:R0:W-:Y:S01]  /*21b40*/  STL [R1+0x258], R14 ;  /* 0x0002580e01007387 */ /* 0x0001e20000100800 */
[----:B------:R-:W-:-:S03]  /*21b50*/  IMAD.MOV.U32 R0, RZ, RZ, R15 ;  /* 0x000000ffff007224 */ /* 0x000fc600078e000f */
[----:B0-----:R-:W3:Y:S04]  /*21b60*/  LDL.LU.64 R14, [R1+0x1700] ;  /* 0x00170000010e7983 */ /* 0x001ee80000300a00 */
[----:B------:R-:W3:Y:S04]  /*21b70*/  LDL.LU.64 R12, [R1+0x16f8] ;  /* 0x0016f800010c7983 */ /* 0x000ee80000300a00 */
[----:B-1----:R-:W-:Y:S04]  /*21b80*/  STL.64 [R1+0x348], R26 ;  /* 0x0003481a01007387 */ /* 0x002fe80000100a00 */
[----:B--2---:R-:W-:Y:S04]  /*21b90*/  STL.64 [R1+0x368], R18 ;  /* 0x0003681201007387 */ /* 0x004fe80000100a00 */
[----:B------:R0:W-:Y:S04]  /*21ba0*/  STL [R1+0x1484], R0 ;  /* 0x0014840001007387 */ /* 0x0001e80000100800 */
[----:B----4-:R-:W-:Y:S04]  /*21bb0*/  STL.64 [R1+0x388], R10 ;  /* 0x0003880a01007387 */ /* 0x010fe80000100a00 */
[----:B0-----:R-:W2:Y:S01]  /*21bc0*/  LDL R0, [R1+0x4b0] ;  /* 0x0004b00001007983 */ /* 0x001ea20000100800 */
[----:B---3--:R-:W-:Y:S03]  /*21bd0*/  HMMA.16816.F32 R24, R20, R24, R12 ;  /* 0x000000181418723c */ /* 0x008fe6000000180c */
[----:B------:R-:W3:Y:S04]  /*21be0*/  LDL.LU.64 R14, [R1+0x16f0] ;  /* 0x0016f000010e7983 */ /* 0x000ee80000300a00 */
[----:B------:R-:W3:-:S12]  /*21bf0*/  LDL.LU.64 R12, [R1+0x16e8] ;  /* 0x0016e800010c7983 */ /* 0x000ed80000300a00 */
        /* <DEDUP_REMOVED lines=9> */
[----:B0-----:R-:W2:Y:S04]  /*21c90*/  LDL.LU.64 R18, [R1+0x16c0] ;  /* 0x0016c00001127983 */ /* 0x001ea80000300a00 */
[----:B------:R-:W2:Y:S01]  /*21ca0*/  LDL.LU.64 R16, [R1+0x16b8] ;  /* 0x0016b80001107983 */ /* 0x000ea20000300a00 */
[----:B----4-:R-:W-:Y:S03]  /*21cb0*/  HMMA.16816.F32 R8, R20, R8, R24 ;  /* 0x000000081408723c */ /* 0x010fe60000001818 */
[----:B------:R-:W0:-:S15]  /*21cc0*/  LDSM.16.M88.4 R24, [R2+UR5+0x2e800] ;  /* 0x02e800050218783b */ /* 0x000e1e0008000200 */
[----:B------:R-:W-:Y:S01]  /*21cd0*/  NOP ;  /* 0x0000000000007918 */ /* 0x000fe20000000000 */
[----:B------:R-:W-:Y:S04]  /*21ce0*/  STL.64 [R1+0x220], R8 ;  /* 0x0002200801007387 */ /* 0x000fe80000100a00 */
[----:B------:R-:W-:Y:S04]  /*21cf0*/  STL.64 [R1+0x228], R10 ;  /* 0x0002280a01007387 */ /* 0x000fe80000100a00 */
[----:B------:R-:W1:Y:S04]  /*21d00*/  LDSM.16.M88.4 R8, [R2+UR5+0x2f000] ;  /* 0x02f000050208783b */ /* 0x000e680008000200 */
[----:B0-----:R2:W-:Y:S02]  /*21d10*/  STL.64 [R1+0x308], R26 ;  /* 0x0003081a01007387 */ /* 0x0015e40000100a00 */
[----:B--2---:R-:W-:Y:S02]  /*21d20*/  HMMA.16816.F32 R24, R20, R24, R16 ;  /* 0x000000181418723c */ /* 0x004fe40000001810 */
[----:B------:R-:W2:Y:S01]  /*21d30*/  LDL.LU R19, [R1+0x16b0] ;  /* 0x0016b00001137983 */ /* 0x000ea20000300800 */
[----:B------:R-:W-:-:S15]  /*21d40*/  FFMA R3, R28, UR10, -R0 ;  /* 0x0000000a1c037c23 */ /* 0x000fde0008000800 */
[----:B------:R-:W-:Y:S01]  /*21d50*/  NOP ;  /* 0x0000000000007918 */ /* 0x000fe20000000000 */
[----:B------:R-:W-:Y:S04]  /*21d60*/  STL.64 [R1+0x210], R24 ;  /* 0x0002101801007387 */ /* 0x000fe80000100a00 */
[----:B------:R0:W-:Y:S04]  /*21d70*/  STL.64 [R1+0x218], R26 ;  /* 0x0002181a01007387 */ /* 0x0001e80000100a00 */
[----:B0-----:R-:W4:Y:S04]  /*21d80*/  LDL.LU.64 R26, [R1+0x16a8] ;  /* 0x0016a800011a7983 */ /* 0x001f280000300a00 */
[----:B------:R-:W4:Y:S04]  /*21d90*/  LDL.LU.64 R24, [R1+0x16a0] ;  /* 0x0016a00001187983 */ /* 0x000f280000300a00 */
[----:B-1----:R3:W-:Y:S02]  /*21da0*/  STL.64 [R1+0x338], R10 ;  /* 0x0003380a01007387 */ /* 0x0027e40000100a00 */
[----:B---3--:R-:W-:Y:S01]  /*21db0*/  HMMA.16816.F32 R8, R20, R8, R12 ;  /* 0x000000081408723c */ /* 0x008fe2000000180c */
[----:B------:R-:W-:-:S15]  /*21dc0*/  FMUL R28, R3, 1.4426950216293334961 ;  /* 0x3fb8aa3b031c7820 */ /* 0x000fde0000400000 */
[----:B------:R-:W-:-:S03]  /*21dd0*/  NOP ;  /* 0x0000000000007918 */ /* 0x000fc60000000000 */
[----:B------:R0:W-:Y:S02]  /*21de0*/  STL.64 [R1+0x1f0], R8 ;  /* 0x0001f00801007387 */ /* 0x0001e40000100a00 */
[----:B0-----:R-:W0:Y:S02]  /*21df0*/  MUFU.EX2 R8, R28 ;  /* 0x0000001c00087308 */ /* 0x001e240000000800 */
[----:B------:R-:W-:Y:S04]  /*21e00*/  STL.64 [R1+0x1f8], R10 ;  /* 0x0001f80a01007387 */ /* 0x000fe80000100a00 */
[----:B0-----:R-:W-:Y:S04]  /*21e10*/  STL [R1+0x564], R8 ;  /* 0x0005640801007387 */ /* 0x001fe80000100800 */
[----:B------:R-:W0:Y:S01]  /*21e20*/  LDSM.16.M88.4 R8, [R2+UR5+0x2f800] ;  /* 0x02f800050208783b */ /* 0x000e220008000200 */
[----:B--2---:R-:W-:-:S04]  /*21e30*/  FFMA R3, R19, UR10, -R0 ;  /* 0x0000000a13037c23 */ /* 0x004fc80008000800 */
[----:B------:R-:W-:Y:S01]  /*21e40*/  FMUL R28, R3, 1.4426950216293334961 ;  /* 0x3fb8aa3b031c7820 */ /* 0x000fe20000400000 */
[----:B------:R-:W-:-:S03]  /*21e50*/  FFMA R3, R4, UR10, -R0 ;  /* 0x0000000a04037c23 */ /* 0x000fc60008000800 */
[----:B------:R1:W2:Y:S02]  /*21e60*/  MUFU.EX2 R4, R28 ;  /* 0x0000001c00047308 */ /* 0x0002a40000000800 */
[----:B-1----:R-:W-:Y:S01]  /*21e70*/  FMUL R28, R3, 1.4426950216293334961 ;  /* 0x3fb8aa3b031c7820 */ /* 0x002fe20000400000 */
[----:B------:R-:W-:Y:S01]  /*21e80*/  FFMA R3, R5, UR10, -R0 ;  /* 0x0000000a05037c23 */ /* 0x000fe20008000800 */
[----:B--2---:R-:W-:Y:S04]  /*21e90*/  STL [R1+0x560], R4 ;  /* 0x0005600401007387 */ /* 0x004fe80000100800 */
[----:B------:R1:W-:Y:S02]  /*21ea0*/  STL [R1+0x1668], R0 ;  /* 0x0016680001007387 */ /* 0x0003e40000100800 */
[----:B-1----:R1:W2:Y:S02]  /*21eb0*/  MUFU.EX2 R0, R28 ;  /* 0x0000001c00007308 */ /* 0x0022a40000000800 */
[----:B-1----:R-:W-:Y:S01]  /*21ec0*/  FMUL R28, R3, 1.4426950216293334961 ;  /* 0x3fb8aa3b031c7820 */ /* 0x002fe20000400000 */
[----:B--2---:R1:W-:Y:S05]  /*21ed0*/  STL [R1+0x55c], R0 ;  /* 0x00055c0001007387 */ /* 0x0043ea0000100800 */
[----:B-1----:R1:W2:Y:S01]  /*21ee0*/  MUFU.EX2 R0, R28 ;  /* 0x0000001c00007308 */ /* 0x0022a20000000800 */
[--C-:B-----5:R-:W-:Y:S01]  /*21ef0*/  FFMA R3, R6, UR10, -R29.reuse ;  /* 0x0000000a06037c23 */ /* 0x120fe2000800081d */
[----:B0-----:R0:W-:Y:S04]  /*21f00*/  STL.64 [R1+0x208], R10 ;  /* 0x0002080a01007387 */ /* 0x0011e80000100a00 */
[----:B------:R-:W-:Y:S01]  /*21f10*/  STL [R1+0xf54], R2 ;  /* 0x000f540201007387 */ /* 0x000fe20000100800 */
[----:B-1----:R-:W-:Y:S01]  /*21f20*/  FMUL R28, R3, 1.4426950216293334961 ;  /* 0x3fb8aa3b031c7820 */ /* 0x002fe20000400000 */
[----:B------:R-:W-:-:S02]  /*21f30*/  FFMA R3, R7, UR10, -R29 ;  /* 0x0000000a07037c23 */ /* 0x000fc4000800081d */
[----:B--2---:R-:W-:Y:S04]  /*21f40*/  STL [R1+0x558], R0 ;  /* 0x0005580001007387 */ /* 0x004fe80000100800 */
[----:B------:R-:W2:Y:S04]  /*21f50*/  LDL.LU R6, [R1+0xa8] ;  /* 0x0000a80001067983 */ /* 0x000ea80000300800 */
[----:B------:R-:W2:Y:S01]  /*21f60*/  LDL.LU R7, [R1+0xac] ;  /* 0x0000ac0001077983 */ /* 0x000ea20000300800 */
[----:B----4-:R-:W-:Y:S02]  /*21f70*/  MOV R16, R27 ;  /* 0x0000001b00107202 */ /* 0x010fe40000000f00 */
[----:B------:R-:W-:Y:S01]  /*21f80*/  MOV R18, R25 ;  /* 0x0000001900127202 */ /* 0x000fe20000000f00 */
[----:B------:R-:W-:-:S02]  /*21f90*/  IMAD.MOV.U32 R19, RZ, RZ, R24 ;  /* 0x000000ffff137224 */ /* 0x000fc400078e0018 */
[----:B------:R-:W-:Y:S01]  /*21fa0*/  IMAD.MOV.U32 R17, RZ, RZ, R26 ;  /* 0x000000ffff117224 */ /* 0x000fe200078e001a */
[----:B--2---:R-:W-:Y:S04]  /*21fb0*/  STL.64 [R1+0x1620], R6 ;  /* 0x0016200601007387 */ /* 0x004fe80000100a00 */
[----:B------:R-:W2:Y:S04]  /*21fc0*/  LDL.LU R27, [R1+0x169c] ;  /* 0x00169c00011b7983 */ /* 0x000ea80000300800 */
[----:B------:R-:W3:Y:S04]  /*21fd0*/  LDL.LU R26, [R1+0x1698] ;  /* 0x00169800011a7983 */ /* 0x000ee80000300800 */
[----:B------:R-:W4:Y:S04]  /*21fe0*/  LDL.LU R25, [R1+0x1694] ;  /* 0x0016940001197983 */ /* 0x000f280000300800 */
[----:B------:R-:W5:Y:S04]  /*21ff0*/  LDL.LU R24, [R1+0x1690] ;  /* 0x0016900001187983 */ /* 0x000f680000300800 */
[----:B------:R-:W-:Y:S04]  /*22000*/  STL.64 [R1+0x1630], R18 ;  /* 0x0016301201007387 */ /* 0x000fe80000100a00 */
[----:B------:R-:W-:Y:S04]  /*22010*/  STL.64 [R1+0x1628], R16 ;  /* 0x0016281001007387 */ /* 0x000fe80000100a00 */
[----:B0-----:R-:W2:Y:S04]  /*22020*/  LDL.LU R10, [R1+0xb8] ;  /* 0x0000b800010a7983 */ /* 0x001ea80000300800 */
[----:B------:R-:W2:Y:S04]  /*22030*/  LDL.LU R11, [R1+0xbc] ;  /* 0x0000bc00010b7983 */ /* 0x000ea80000300800 */
[----:B--2---:R-:W-:Y:S04]  /*22040*/  STL.64 [R1+0x1638], R10 ;  /* 0x0016380a01007387 */ /* 0x004fe80000100a00 */
[----:B------:R-:W2:Y:S04]  /*22050*/  LDL.LU R12, [R1+0x10] ;  /* 0x00001000010c7983 */ /* 0x000ea80000300800 */
[----:B------:R-:W2:Y:S04]  /*22060*/  LDL.LU R13, [R1+0x14] ;  /* 0x00001400010d7983 */ /* 0x000ea80000300800 */
[----:B------:R-:W2:Y:S04]  /*22070*/  LDL.LU R14, [R1+0x18] ;  /* 0x00001800010e7983 */ /* 0x000ea80000300800 */
[----:B------:R-:W2:Y:S04]  /*22080*/  LDL.LU R15, [R1+0x1c] ;  /* 0x00001c00010f7983 */ /* 0x000ea80000300800 */
[----:B--2---:R-:W-:Y:S04]  /*22090*/  STL.64 [R1+0x1648], R14 ;  /* 0x0016480e01007387 */ /* 0x004fe80000100a00 */
[----:B------:R0:W-:Y:S04]  /*220a0*/  STL.64 [R1+0x1640], R12 ;  /* 0x0016400c01007387 */ /* 0x0001e80000100a00 */
[----:B0-----:R-:W2:Y:S04]  /*220b0*/  LDL.LU R12, [R1+0x448] ;  /* 0x00044800010c7983 */ /* 0x001ea80000300800 */
[----:B------:R-:W2:Y:S04]  /*220c0*/  LDL.LU R6, [R1+0xc8] ;  /* 0x0000c80001067983 */ /* 0x000ea80000300800 */
[----:B------:R-:W2:Y:S04]  /*220d0*/  LDL.LU R7, [R1+0xcc] ;  /* 0x0000cc0001077983 */ /* 0x000ea80000300800 */
[----:B------:R-:W3:Y:S01]  /*220e0*/  LDL.LU R2, [R1+0x44c] ;  /* 0x00044c0001027983 */ /* 0x000ee20000300800 */
[----:B------:R-:W-:Y:S01]  /*220f0*/  MOV R5, R8 ;  /* 0x0000000800057202 */ /* 0x000fe20000000f00 */
[----:B------:R-:W-:-:S02]  /*22100*/  IMAD.MOV.U32 R4, RZ, RZ, R9 ;  /* 0x000000ffff047224 */ /* 0x000fc400078e0009 */
[----:B--2---:R-:W-:Y:S04]  /*22110*/  STL.64 [R1+0x1650], R6 ;  /* 0x0016500601007387 */ /* 0x004fe80000100a00 */
[----:B------:R-:W2:Y:S04]  /*22120*/  LDL.LU R8, [R1+0x30] ;  /* 0x0000300001087983 */ /* 0x000ea80000300800 */
[----:B------:R-:W2:Y:S04]  /*22130*/  LDL.LU R9, [R1+0x34] ;  /* 0x0000340001097983 */ /* 0x000ea80000300800 */
[----:B------:R-:W2:Y:S04]  /*22140*/  LDL.LU R10, [R1+0x38] ;  /* 0x00003800010a7983 */ /* 0x000ea80000300800 */
[----:B------:R-:W2:Y:S04]  /*22150*/  LDL.LU R11, [R1+0x3c] ;  /* 0x00003c00010b7983 */ /* 0x000ea80000300800 */
[----:B------:R-:W3:Y:S01]  /*22160*/  LDL R13, [R1+0x55c] ;  /* 0x00055c00010d7983 */ /* 0x000ee20000100800 */
[----:B------:R-:W-:Y:S01]  /*22170*/  IMAD.MOV.U32 R19, RZ, RZ, R4 ;  /* 0x000000ffff137224 */ /* 0x000fe200078e0004 */
[----:B------:R-:W-:-:S02]  /*22180*/  MOV R18, R5 ;  /* 0x0000000500127202 */ /* 0x000fc40000000f00 */
[----:B--2---:R0:W-:Y:S04]  /*22190*/  STL.64 [R1+0x1660], R10 ;  /* 0x0016600a01007387 */ /* 0x0041e80000100a00 */
[----:B------:R1:W-:Y:S04]  /*221a0*/  STL.64 [R1+0x1658], R8 ;  /* 0x0016580801007387 */ /* 0x0003e80000100a00 */
[----:B0-----:R-:W2:Y:S04]  /*221b0*/  LDL.LU R10, [R1+0x438] ;  /* 0x00043800010a7983 */ /* 0x001ea80000300800 */
[----:B------:R-:W2:Y:S04]  /*221c0*/  LDL.LU R11, [R1+0x43c] ;  /* 0x00043c00010b7983 */ /* 0x000ea80000300800 */
[----:B------:R-:W2:Y:S04]  /*221d0*/  LDL.LU R14, [R1+0xe8] ;  /* 0x0000e800010e7983 */ /* 0x000ea80000300800 */
[----:B------:R-:W2:Y:S04]  /*221e0*/  LDL.LU R15, [R1+0xec] ;  /* 0x0000ec00010f7983 */ /* 0x000ea80000300800 */
[----:B------:R-:W2:Y:S04]  /*221f0*/  LDL.LU R4, [R1+0x40] ;  /* 0x0000400001047983 */ /* 0x000ea80000300800 */
[----:B------:R-:W2:Y:S04]  /*22200*/  LDL.LU R5, [R1+0x44] ;  /* 0x0000440001057983 */ /* 0x000ea80000300800 */
[----:B------:R-:W2:Y:S04]  /*22210*/  LDL.LU R6, [R1+0x48] ;  /* 0x0000480001067983 */ /* 0x000ea80000300800 */
[----:B------:R-:W2:Y:S01]  /*22220*/  LDL.LU R7, [R1+0x4c] ;  /* 0x00004c0001077983 */ /* 0x000ea20000300800 */
[----:B-----5:R-:W-:Y:S01]  /*22230*/  MOV R16, R24 ;  /* 0x0000001800107202 */ /* 0x020fe20000000f00 */
[----:B----4-:R-:W-:Y:S01]  /*22240*/  IMAD.MOV.U32 R17, RZ, RZ, R25 ;  /* 0x000000ffff117224 */ /* 0x010fe200078e0019 */
[----:B-1----:R0:W1:Y:S01]  /*22250*/  MUFU.EX2 R9, R28 ;  /* 0x0000001c00097308 */ /* 0x0020620000000800 */
[----:B--2---:R-:W-:Y:S04]  /*22260*/  STL.64 [R1+0x1678], R6 ;  /* 0x0016780601007387 */ /* 0x004fe80000100a00 */
[----:B------:R2:W-:Y:S04]  /*22270*/  STL.64 [R1+0x1670], R4 ;  /* 0x0016700401007387 */ /* 0x0005e80000100a00 */
[----:B------:R-:W4:Y:S04]  /*22280*/  LDL.LU R24, [R1+0x168c] ;  /* 0x00168c0001187983 */ /* 0x000f280000300800 */
[----:B------:R-:W4:Y:S01]  /*22290*/  LDL.LU R25, [R1+0x1688] ;  /* 0x0016880001197983 */ /* 0x000f220000300800 */
[----:B--2---:R-:W-:Y:S01]  /*222a0*/  MOV R4, R18 ;  /* 0x0000001200047202 */ /* 0x004fe20000000f00 */
[----:B------:R-:W-:Y:S01]  /*222b0*/  IMAD.MOV.U32 R5, RZ, RZ, R19 ;  /* 0x000000ffff057224 */ /* 0x000fe200078e0013 */
[----:B---3--:R-:W-:Y:S01]  /*222c0*/  MOV R18, R26 ;  /* 0x0000001a00127202 */ /* 0x008fe20000000f00 */
[----:B------:R-:W-:Y:S01]  /*222d0*/  IMAD.MOV.U32 R19, RZ, RZ, R27 ;  /* 0x000000ffff137224 */ /* 0x000fe200078e001b */
[----:B------:R-:W4:Y:S04]  /*222e0*/  LDL.LU R26, [R1+0x1684] ;  /* 0x00168400011a7983 */ /* 0x000f280000300800 */
[----:B------:R-:W4:Y:S01]  /*222f0*/  LDL.LU R27, [R1+0x1680] ;  /* 0x00168000011b7983 */ /* 0x000f220000300800 */
[----:B0-----:R-:W-:Y:S01]  /*22300*/  FMUL R28, R3, 1.4426950216293334961 ;  /* 0x3fb8aa3b031c7820 */ /* 0x001fe20000400000 */
[----:B------:R-:W-:-:S03]  /*22310*/  FFMA R3, R12, UR10, -R29 ;  /* 0x0000000a0c037c23 */ /* 0x000fc6000800081d */
[----:B------:R0:W2:Y:S02]  /*22320*/  MUFU.EX2 R12, R28 ;  /* 0x0000001c000c7308 */ /* 0x0000a40000000800 */
[----:B0-----:R-:W-:Y:S01]  /*22330*/  FMUL R28, R3, 1.4426950216293334961 ;  /* 0x3fb8aa3b031c7820 */ /* 0x001fe20000400000 */
[----:B------:R-:W-:-:S05]  /*22340*/  FFMA R3, R2, UR10, -R29 ;  /* 0x0000000a02037c23 */ /* 0x000fca000800081d */
[----:B------:R0:W3:Y:S01]  /*22350*/  MUFU.EX2 R2, R28 ;  /* 0x0000001c00027308 */ /* 0x0000e20000000800 */
[----:B------:R-:W-:-:S07]  /*22360*/  FMUL R3, R3, 1.4426950216293334961 ;  /* 0x3fb8aa3b03037820 */ /* 0x000fce0000400000 */
[----:B------:R5:W3:Y:S01]  /*22370*/  MUFU.EX2 R8, R3 ;  /* 0x0000000300087308 */ /* 0x000ae20000000800 */
[----:B-1----:R-:W-:Y:S04]  /*22380*/  STL [R1+0x550], R9 ;  /* 0x0005500901007387 */ /* 0x002fe80000100800 */
[----:B--2---:R-:W-:Y:S04]  /*22390*/  STL [R1+0x54c], R12 ;  /* 0x00054c0c01007387 */ /* 0x004fe80000100800 */
[----:B0-----:R-:W2:Y:S04]  /*223a0*/  LDL R28, [R1+0x564] ;  /* 0x00056400011c7983 */ /* 0x001ea80000100800 */
[----:B-----5:R-:W2:Y:S04]  /*223b0*/  LDL R3, [R1+0x560] ;  /* 0x0005600001037983 */ /* 0x020ea80000100800 */
[----:B------:R-:W5:Y:S01]  /*223c0*/  LDL.LU.64 R6, [R1+0x1678] ;  /* 0x0016780001067983 */ /* 0x000f620000300a00 */
[----:B----4-:R-:W-:Y:S03]  /*223d0*/  HMMA.16816.F32 R24, R20, R4, R24 ;  /* 0x000000041418723c */ /* 0x010fe60000001818 */
[----:B------:R-:W5:Y:S04]  /*223e0*/  LDL.LU.64 R4, [R1+0x1670] ;  /* 0x0016700001047983 */ /* 0x000f680000300a00 */
[----:B---3--:R-:W-:Y:S04]  /*223f0*/  STL [R1+0x548], R2 ;  /* 0x0005480201007387 */ /* 0x008fe80000100800 */
[----:B------:R-:W3:Y:S08]  /*22400*/  LDL.LU R20, [R1+0x50] ;  /* 0x0000500001147983 */ /* 0x000ef00000300800 */
[----:B------:R2:W-:Y:S04]  /*22410*/  STL.64 [R1+0x1e0], R24 ;  /* 0x0001e01801007387 */ /* 0x0005e80000100a00 */
[----:B------:R0:W-:Y:S04]  /*22420*/  STL.64 [R1+0x1e8], R26 ;  /* 0x0001e81a01007387 */ /* 0x0001e80000100a00 */
[----:B------:R3:W-:Y:S04]  /*22430*/  STL [R1+0x554], R8 ;  /* 0x0005540801007387 */ /* 0x0007e80000100800 */
[----:B------:R-:W3:Y:S04]  /*22440*/  LDL.LU R21, [R1+0x54] ;  /* 0x0000540001157983 */ /* 0x000ee80000300800 */
[----:B------:R-:W3:Y:S04]  /*22450*/  LDL.LU R22, [R1+0x58] ;  /* 0x0000580001167983 */ /* 0x000ee80000300800 */
[----:B------:R-:W3:Y:S01]  /*22460*/  LDL.LU R23, [R1+0x5c] ;  /* 0x00005c0001177983 */ /* 0x000ee20000300800 */
[----:B--2---:R-:W-:-:S02]  /*22470*/  F2FP.F16.F32.PACK_AB R24, R3, R28 ;  /* 0x0000001c0318723e */ /* 0x004fc400000000ff */
[----:B------:R-:W-:Y:S02]  /*22480*/  F2FP.F16.F32.PACK_AB R25, R12, R9 ;  /* 0x000000090c19723e */ /* 0x000fe400000000ff */
[----:B0-----:R-:W-:Y:S02]  /*22490*/  F2FP.F16.F32.PACK_AB R26, R0, R13 ;  /* 0x0000000d001a723e */ /* 0x001fe400000000ff */
[----:B------:R-:W-:Y:S01]  /*224a0*/  F2FP.F16.F32.PACK_AB R27, R8, R2 ;  /* 0x00000002081b723e */ /* 0x000fe200000000ff */
[----:B------:R-:W2:Y:S04]  /*224b0*/  LDL.LU R0, [R1+0x1668] ;  /* 0x0016680001007983 */ /* 0x000ea80000300800 */
[----:B------:R-:W2:Y:S04]  /*224c0*/  LDL.LU R3, [R1+0x460] ;  /* 0x0004600001037983 */ /* 0x000ea80000300800 */
[----:B------:R-:W4:Y:S01]  /*224d0*/  LDL.LU R28, [R1+0x464] ;  /* 0x00046400011c7983 */ /* 0x000f220000300800 */
[----:B---3--:R-:W-:-:S15]  /*224e0*/  HMMA.16816.F32 R8, R24, R10, R20 ;  /* 0x0000000a1808723c */ /* 0x008fde0000001814 */
[----:B------:R-:W-:-:S04]  /*224f0*/  NOP ;  /* 0x0000000000007918 */ /* 0x000fc80000000000 */
[----:B------:R-:W-:Y:S01]  /*22500*/  MOV R21, R9 ;  /* 0x0000000900157202 */ /* 0x000fe20000000f00 */
[----:B------:R-:W-:Y:S01]  /*22510*/  IMAD.MOV.U32 R20, RZ, RZ, R10 ;  /* 0x000000ffff147224 */ /* 0x000fe200078e000a */
[----:B------:R0:W-:Y:S01]  /*22520*/  STL [R1+0x1d0], R8 ;  /* 0x0001d00801007387 */ /* 0x0001e20000100800 */
[----:B------:R-:W-:-:S03]  /*22530*/  MOV R2, R11 ;  /* 0x0000000b00027202 */ /* 0x000fc60000000f00 */
[----:B------:R-:W3:Y:S04]  /*22540*/  LDL.LU.64 R10, [R1+0x1660] ;  /* 0x00166000010a7983 */ /* 0x000ee80000300a00 */
[----:B0-----:R-:W3:Y:S04]  /*22550*/  LDL.LU.64 R8, [R1+0x1658] ;  /* 0x0016580001087983 */ /* 0x001ee80000300a00 */
[----:B------:R-:W-:Y:S04]  /*22560*/  STL.64 [R1+0x14a0], R20 ;  /* 0x0014a01401007387 */ /* 0x000fe80000100a00 */
[----:B------:R-:W2:Y:S04]  /*22570*/  LDL.LU R22, [R1+0x328] ;  /* 0x0003280001167983 */ /* 0x000ea80000300800 */
[----:B------:R-:W2:Y:S01]  /*22580*/  LDL.LU R23, [R1+0x32c] ;  /* 0x00032c0001177983 */ /* 0x000ea20000300800 */
[C---:B-----5:R-:W-:Y:S03]  /*22590*/  HMMA.16816.F32 R12, R24.reuse, R14, R4 ;  /* 0x0000000e180c723c */ /* 0x060fe60000001804 */
[----:B--2---:R0:W-:Y:S04]  /*225a0*/  STL.64 [R1+0x14b0], R22 ;  /* 0x0014b01601007387 */ /* 0x0041e80000100a00 */
[----:B0-----:R-:W3:Y:S04]  /*225b0*/  LDL.LU R22, [R1+0xd8] ;  /* 0x0000d80001167983 */ /* 0x001ee80000300800 */
[----:B------:R-:W3:Y:S04]  /*225c0*/  LDL.LU R23, [R1+0xdc] ;  /* 0x0000dc0001177983 */ /* 0x000ee80000300800 */
[----:B------:R-:W2:Y:S04]  /*225d0*/  LDL.LU.64 R6, [R1+0x1650] ;  /* 0x0016500001067983 */ /* 0x000ea80000300a00 */
[----:B------:R-:W-:Y:S04]  /*225e0*/  STL.64 [R1+0x1c0], R12 ;  /* 0x0001c00c01007387 */ /* 0x000fe80000100a00 */
[----:B------:R0:W-:Y:S04]  /*225f0*/  STL.64 [R1+0x1c8], R14 ;  /* 0x0001c80e01007387 */ /* 0x0001e80000100a00 */
[----:B0-----:R-:W5:Y:S04]  /*22600*/  LDL.LU.64 R14, [R1+0x1648] ;  /* 0x00164800010e7983 */ /* 0x001f680000300a00 */
[----:B------:R-:W5:Y:S01]  /*22610*/  LDL.LU.64 R12, [R1+0x1640] ;  /* 0x00164000010c7983 */ /* 0x000f620000300a00 */
[----:B---3--:R-:W-:Y:S03]  /*22620*/  HMMA.16816.F32 R20, R24, R22, R8 ;  /* 0x000000161814723c */ /* 0x008fe60000001808 */
[----:B------:R-:W5:-:S15]  /*22630*/  LDL.LU.64 R10, [R1+0x1638] ;  /* 0x00163800010a7983 */ /* 0x000f5e0000300a00 */
[----:B------:R-:W-:Y:S01]  /*22640*/  NOP ;  /* 0x0000000000007918 */ /* 0x000fe20000000000 */
[----:B------:R-:W-:Y:S04]  /*22650*/  STL.64 [R1+0x1b0], R20 ;  /* 0x0001b01401007387 */ /* 0x000fe80000100a00 */
[----:B------:R0:W-:Y:S04]  /*22660*/  STL.64 [R1+0x1b8], R22 ;  /* 0x0001b81601007387 */ /* 0x0001e80000100a00 */
[----:B0-----:R-:W3:Y:S04]  /*22670*/  LDL.LU R22, [R1+0x428] ;  /* 0x0004280001167983 */ /* 0x001ee80000300800 */
[----:B------:R-:W3:Y:S01]  /*22680*/  LDL.LU R23, [R1+0x42c] ;  /* 0x00042c0001177983 */ /* 0x000ee20000300800 */
[C---:B--2---:R-:W-:Y:S03]  /*22690*/  HMMA.16816.F32 R4, R24.reuse, R6, R16 ;  /* 0x000000061804723c */ /* 0x044fe60000001810 */
[----:B---3--:R0:W-:Y:S04]  /*226a0*/  STL.64 [R1+0x14c8], R22 ;  /* 0x0014c81601007387 */ /* 0x0081e80000100a00 */
[----:B0-----:R-:W2:Y:S04]  /*226b0*/  LDL.LU R22, [R1+0x98] ;  /* 0x0000980001167983 */ /* 0x001ea80000300800 */
[----:B------:R-:W2:Y:S04]  /*226c0*/  LDL.LU R23, [R1+0x9c] ;  /* 0x00009c0001177983 */ /* 0x000ea80000300800 */
[----:B------:R-:W3:Y:S04]  /*226d0*/  LDL.LU.64 R18, [R1+0x1630] ;  /* 0x0016300001127983 */ /* 0x000ee80000300a00 */
[----:B------:R-:W3:Y:S04]  /*226e0*/  LDL.LU.64 R16, [R1+0x1628] ;  /* 0x0016280001107983 */ /* 0x000ee80000300a00 */
[----:B------:R-:W-:Y:S04]  /*226f0*/  STL.64 [R1+0x1a0], R4 ;  /* 0x0001a00401007387 */ /* 0x000fe80000100a00 */
[----:B------:R0:W-:Y:S04]  /*22700*/  STL.64 [R1+0x1a8], R6 ;  /* 0x0001a80601007387 */ /* 0x0001e80000100a00 */
[----:B0-----:R-:W3:Y:S01]  /*22710*/  LDL.LU.64 R6, [R1+0x1620] ;  /* 0x0016200001067983 */ /* 0x001ee20000300a00 */
[----:B-----5:R-:W-:Y:S03]  /*22720*/  HMMA.16816.F32 R8, R24, R10, R12 ;  /* 0x0000000a1808723c */ /* 0x020fe6000000180c */
[----:B------:R-:W5:Y:S04]  /*22730*/  LDL.LU.64 R14, [R1+0x1618] ;  /* 0x00161800010e7983 */ /* 0x000f680000300a00 */
[----:B------:R-:W2:-:S12]  /*22740*/  LDL.LU.64 R12, [R1+0x1610] ;  /* 0x00161000010c7983 */ /* 0x000e980000300a00 */
[----:B------:R-:W-:Y:S04]  /*22750*/  STL.64 [R1+0x190], R8 ;  /* 0x0001900801007387 */ /* 0x000fe80000100a00 */
[----:B------:R0:W-:Y:S04]  /*22760*/  STL.64 [R1+0x198], R10 ;  /* 0x0001980a01007387 */ /* 0x0001e80000100a00 */
[----:B0-----:R-:W2:Y:S04]  /*22770*/  LDL.LU.64 R10, [R1+0x1608] ;  /* 0x00160800010a7983 */ /* 0x001ea80000300a00 */
[----:B------:R-:W2:Y:S01]  /*22780*/  LDL.LU.64 R8, [R1+0x1600] ;  /* 0x0016000001087983 */ /* 0x000ea20000300a00 */
[----:B---3--:R-:W-:Y:S03]  /*22790*/  HMMA.16816.F32 R4, R24, R6, R16 ;  /* 0x000000061804723c */ /* 0x008fe60000001810 */
[----:B------:R-:W3:Y:S04]  /*227a0*/  LDL.LU.64 R18, [R1+0x15f8] ;  /* 0x0015f80001127983 */ /* 0x000ee80000300a00 */
[----:B------:R-:W2:-:S12]  /*227b0*/  LDL.LU.64 R16, [R1+0x15f0] ;  /* 0x0015f00001107983 */ /* 0x000e980000300a00 */
[----:B------:R-:W-:Y:S04]  /*227c0*/  STL.64 [R1+0x170], R4 ;  /* 0x0001700401007387 */ /* 0x000fe80000100a00 */
[----:B------:R0:W-:Y:S04]  /*227d0*/  STL.64 [R1+0x178], R6 ;  /* 0x0001780601007387 */ /* 0x0001e80000100a00 */
[----:B0-----:R-:W2:Y:S04]  /*227e0*/  LDL.LU.64 R6, [R1+0x15e8] ;  /* 0x0015e80001067983 */ /* 0x001ea80000300a00 */
[----:B------:R-:W2:Y:S02]  /*227f0*/  LDL.LU.64 R4, [R1+0x15e0] ;  /* 0x0015e00001047983 */ /* 0x000ea40000300a00 */
[----:B--2---:R-:W-:Y:S02]  /*22800*/  HMMA.16816.F32 R4, R24, R22, R4 ;  /* 0x000000161804723c */ /* 0x004fe40000001804 */
[----:B------:R-:W2:-:S15]  /*22810*/  LDL.LU R22, [R1+0x418] ;  /* 0x0004180001167983 */ /* 0x000e9e0000300800 */
[----:B------:R-:W-:Y:S02]  /*22820*/  NOP ;  /* 0x0000000000007918 */ /* 0x000fe40000000000 */
[----:B------:R-:W-:Y:S04]  /*22830*/  STL.64 [R1+0x150], R4 ;  /* 0x0001500401007387 */ /* 0x000fe80000100a00 */
[----:B------:R0:W-:Y:S04]  /*22840*/  STL.64 [R1+0x158], R6 ;  /* 0x0001580601007387 */ /* 0x0001e80000100a00 */
[----:B------:R-:W2:Y:S01]  /*22850*/  LDL.LU R23, [R1+0x41c] ;  /* 0x00041c0001177983 */ /* 0x000ea20000300800 */
[----:B0-----:R-:W-:Y:S01]  /*22860*/  IMAD.MOV.U32 R6, RZ, RZ, R12 ;  /* 0x000000ffff067224 */ /* 0x001fe200078e000c */
[----:B------:R-:W-:-:S02]  /*22870*/  MOV R7, R13 ;  /* 0x0000000d00077202 */ /* 0x000fc40000000f00 */
[----:B--2---:R0:W-:Y:S04]  /*22880*/  STL.64 [R1+0x14e0], R22 ;  /* 0x0014e01601007387 */ /* 0x0041e80000100a00 */
[----:B------:R-:W2:Y:S04]  /*22890*/  LDL.LU R12, [R1+0x15d8] ;  /* 0x0015d800010c7983 */ /* 0x000ea80000300800 */
[----:B------:R-:W2:Y:S04]  /*228a0*/  LDL.LU R13, [R1+0x15d4] ;  /* 0x0015d400010d7983 */ /* 0x000ea80000300800 */
[----:B0-----:R-:W2:Y:S04]  /*228b0*/  LDL.LU R22, [R1+0x408] ;  /* 0x0004080001167983 */ /* 0x001ea80000300800 */
[----:B------:R-:W2:Y:S01]  /*228c0*/  LDL.LU R23, [R1+0x40c] ;  /* 0x00040c0001177983 */ /* 0x000ea20000300800 */
[----:B------:R-:W-:Y:S01]  /*228d0*/  IMAD.MOV.U32 R4, RZ, RZ, R8 ;  /* 0x000000ffff047224 */ /* 0x000fe200078e0008 */
[----:B------:R-:W-:-:S02]  /*228e0*/  MOV R5, R11 ;  /* 0x0000000b00057202 */ /* 0x000fc40000000f00 */
[----:B--2---:R-:W-:Y:S04]  /*228f0*/  STL.64 [R1+0x14f8], R22 ;  /* 0x0014f81601007387 */ /* 0x004fe80000100a00 */
[----:B------:R5:W-:Y:S04]  /*22900*/  STL.64 [R1+0x14a8], R6 ;  /* 0x0014a80601007387 */ /* 0x000be80000100a00 */
[----:B------:R-:W2:Y:S04]  /*22910*/  LDL.LU R8, [R1+0x15d0] ;  /* 0x0015d00001087983 */ /* 0x000ea80000300800 */
[----:B------:R-:W2:Y:S01]  /*22920*/  LDL.LU R11, [R1+0x15cc] ;  /* 0x0015cc00010b7983 */ /* 0x000ea20000300800 */
[----:B-----5:R-:W-:Y:S01]  /*22930*/  IMAD.MOV.U32 R6, RZ, RZ, R14 ;  /* 0x000000ffff067224 */ /* 0x020fe200078e000e */
[----:B------:R-:W-:-:S02]  /*22940*/  MOV R7, R15 ;  /* 0x0000000f00077202 */ /* 0x000fc40000000f00 */
[----:B------:R-:W5:Y:S04]  /*22950*/  LDL.LU R14, [R1+0x15c8] ;  /* 0x0015c800010e7983 */ /* 0x000f680000300800 */
[----:B------:R-:W2:Y:S04]  /*22960*/  LDL.LU R15, [R1+0x15c4] ;  /* 0x0015c400010f7983 */ /* 0x000ea80000300800 */
[----:B------:R-:W2:Y:S04]  /*22970*/  LDL.LU R22, [R1+0x3f8] ;  /* 0x0003f80001167983 */ /* 0x000ea80000300800 */
[----:B------:R-:W2:Y:S04]  /*22980*/  LDL.LU R23, [R1+0x3fc] ;  /* 0x0003fc0001177983 */ /* 0x000ea80000300800 */
[----:B--2---:R-:W-:Y:S04]  /*22990*/  STL.64 [R1+0x1510], R22 ;  /* 0x0015101601007387 */ /* 0x004fe80000100a00 */
[----:B------:R-:W-:Y:S04]  /*229a0*/  STL.64 [R1+0x14c0], R6 ;  /* 0x0014c00601007387 */ /* 0x000fe80000100a00 */
[----:B------:R3:W-:Y:S02]  /*229b0*/  STL.64 [R1+0x14b8], R4 ;  /* 0x0014b80401007387 */ /* 0x0007e40000100a00 */
[----:B---3--:R-:W-:Y:S01]  /*229c0*/  IMAD.MOV.U32 R4, RZ, RZ, R18 ;  /* 0x000000ffff047224 */ /* 0x008fe200078e0012 */
[----:B------:R-:W-:Y:S01]  /*229d0*/  MOV R5, R19 ;  /* 0x0000001300057202 */ /* 0x000fe20000000f00 */
[----:B------:R-:W2:Y:S04]  /*229e0*/  LDL.LU R18, [R1+0x15c0] ;  /* 0x0015c00001127983 */ /* 0x000ea80000300800 */
[----:B------:R-:W3:Y:S01]  /*229f0*/  LDL.LU R19, [R1+0x15bc] ;  /* 0x0015bc0001137983 */ /* 0x000ee20000300800 */
        /* <DEDUP_REMOVED lines=20> */
[----:B------:R5:W-:Y:S04]  /*22b40*/  STL.64 [R1+0x14f0], R6 ;  /* 0x0014f00601007387 */ /* 0x000be80000100a00 */
[----:B------:R0:W-:Y:S01]  /*22b50*/  STL.64 [R1+0x14e8], R4 ;  /* 0x0014e80401007387 */ /* 0x0001e20000100a00 */
[----:B-----5:R-:W-:Y:S01]  /*22b60*/  MOV R7, R14 ;  /* 0x0000000e00077202 */ /* 0x020fe20000000f00 */
[----:B------:R-:W-:-:S02]  /*22b70*/  IMAD.MOV.U32 R6, RZ, RZ, R15 ;  /* 0x000000ffff067224 */ /* 0x000fc400078e000f */
[----:B------:R-:W2:Y:S04]  /*22b80*/  LDL.LU R14, [R1+0x88] ;  /* 0x00008800010e7983 */ /* 0x000ea80000300800 */
[----:B------:R-:W2:Y:S04]  /*22b90*/  LDL.LU R15, [R1+0x8c] ;  /* 0x00008c00010f7983 */ /* 0x000ea80000300800 */
[----:B------:R-:W5:Y:S04]  /*22ba0*/  LDL.LU R22, [R1+0x108] ;  /* 0x0001080001167983 */ /* 0x000f680000300800 */
[----:B------:R-:W5:Y:S01]  /*22bb0*/  LDL.LU R23, [R1+0x10c] ;  /* 0x00010c0001177983 */ /* 0x000f620000300800 */
[----:B0-----:R-:W-:Y:S01]  /*22bc0*/  MOV R5, R18 ;  /* 0x0000001200057202 */ /* 0x001fe20000000f00 */
[----:B---3--:R-:W-:-:S02]  /*22bd0*/  IMAD.MOV.U32 R4, RZ, RZ, R19 ;  /* 0x000000ffff047224 */ /* 0x008fc400078e0013 */
[----:B------:R-:W3:Y:S04]  /*22be0*/  LDL.LU R18, [R1+0x78] ;  /* 0x0000780001127983 */ /* 0x000ee80000300800 */
[----:B------:R-:W3:Y:S04]  /*22bf0*/  LDL.LU R19, [R1+0x7c] ;  /* 0x00007c0001137983 */ /* 0x000ee80000300800 */
[----:B-----5:R0:W-:Y:S04]  /*22c00*/  STL.64 [R1+0x1558], R22 ;  /* 0x0015581601007387 */ /* 0x0201e80000100a00 */
[----:B0-----:R-:W5:Y:S04]  /*22c10*/  LDL.LU R22, [R1+0x68] ;  /* 0x0000680001167983 */ /* 0x001f680000300800 */
[----:B------:R-:W5:Y:S04]  /*22c20*/  LDL.LU R23, [R1+0x6c] ;  /* 0x00006c0001177983 */ /* 0x000f680000300800 */
[----:B------:R-:W-:Y:S04]  /*22c30*/  STL.64 [R1+0x1508], R6 ;  /* 0x0015080601007387 */ /* 0x000fe80000100a00 */
[----:B------:R0:W-:Y:S04]  /*22c40*/  STL.64 [R1+0x1500], R4 ;  /* 0x0015000401007387 */ /* 0x0001e80000100a00 */
[----:B0-----:R-:W2:Y:S01]  /*22c50*/  LDL.LU R4, [R1+0x160] ;  /* 0x0001600001047983 */ /* 0x001ea20000300800 */
[----:B------:R-:W-:Y:S01]  /*22c60*/  MOV R6, R10 ;  /* 0x0000000a00067202 */ /* 0x000fe20000000f00 */
[----:B------:R-:W-:-:S02]  /*22c70*/  IMAD.MOV.U32 R7, RZ, RZ, R9 ;  /* 0x000000ffff077224 */ /* 0x000fc400078e0009 */
[----:B------:R-:W-:Y:S02]  /*22c80*/  IMAD.MOV.U32 R5, RZ, RZ, R11 ;  /* 0x000000ffff057224 */ /* 0x000fe400078e000b */
[----:B------:R-:W3:Y:S04]  /*22c90*/  LDL.LU R11, [R1+0x15a0] ;  /* 0x0015a000010b7983 */ /* 0x000ee80000300800 */
[----:B------:R-:W3:Y:S04]  /*22ca0*/  LDL.LU R10, [R1+0x159c] ;  /* 0x00159c00010a7983 */ /* 0x000ee80000300800 */
[----:B------:R-:W3:Y:S04]  /*22cb0*/  LDL.LU R9, [R1+0x1598] ;  /* 0x0015980001097983 */ /* 0x000ee80000300800 */
[----:B------:R-:W-:Y:S04]  /*22cc0*/  STL.64 [R1+0x1520], R6 ;  /* 0x0015200601007387 */ /* 0x000fe80000100a00 */
[----:B--2---:R0:W-:Y:S04]  /*22cd0*/  STL.64 [R1+0x1518], R4 ;  /* 0x0015180401007387 */ /* 0x0041e80000100a00 */
[----:B0-----:R-:W2:Y:S01]  /*22ce0*/  LDL.LU R4, [R1+0x140] ;  /* 0x0001400001047983 */ /* 0x001ea20000300800 */
[----:B------:R-:W-:Y:S01]  /*22cf0*/  IMAD.MOV.U32 R6, RZ, RZ, R13 ;  /* 0x000000ffff067224 */ /* 0x000fe200078e000d */
[----:B------:R-:W-:-:S02]  /*22d00*/  MOV R7, R8 ;  /* 0x0000000800077202 */ /* 0x000fc40000000f00 */
[----:B------:R-:W-:Y:S02]  /*22d10*/  MOV R5, R12 ;  /* 0x0000000c00057202 */ /* 0x000fe40000000f00 */
[----:B------:R-:W4:Y:S04]  /*22d20*/  LDL.LU R12, [R1+0x1594] ;  /* 0x00159400010c7983 */ /* 0x000f280000300800 */
[----:B------:R-:W4:Y:S04]  /*22d30*/  LDL.LU R13, [R1+0x1590] ;  /* 0x00159000010d7983 */ /* 0x000f280000300800 */
[----:B------:R-:W4:Y:S04]  /*22d40*/  LDL.LU R8, [R1+0x158c] ;  /* 0x00158c0001087983 */ /* 0x000f280000300800 */
[----:B------:R3:W-:Y:S02]  /*22d50*/  STL.64 [R1+0x1538], R6 ;  /* 0x0015380601007387 */ /* 0x0007e40000100a00 */
[----:B---3--:R-:W-:-:S02]  /*22d60*/  IMAD.MOV.U32 R6, RZ, RZ, R11 ;  /* 0x000000ffff067224 */ /* 0x008fc400078e000b */
[----:B--2---:R0:W-:Y:S02]  /*22d70*/  STL.64 [R1+0x1530], R4 ;  /* 0x0015300401007387 */ /* 0x0041e40000100a00 */
[----:B0-----:R-:W-:Y:S01]  /*22d80*/  IMAD.MOV.U32 R4, RZ, RZ, R9 ;  /* 0x000000ffff047224 */ /* 0x001fe200078e0009 */
[----:B------:R-:W-:Y:S01]  /*22d90*/  MOV R5, R10 ;  /* 0x0000000a00057202 */ /* 0x000fe20000000f00 */
[----:B------:R-:W4:Y:S04]  /*22da0*/  LDL.LU R9, [R1+0x1588] ;  /* 0x0015880001097983 */ /* 0x000f280000300800 */
[----:B------:R-:W4:Y:S04]  /*22db0*/  LDL.LU R10, [R1+0x1584] ;  /* 0x00158400010a7983 */ /* 0x000f280000300800 */
[----:B------:R-:W4:Y:S04]  /*22dc0*/  LDL.LU R11, [R1+0x1580] ;  /* 0x00158000010b7983 */ /* 0x000f280000300800 */
[----:B------:R-:W2:Y:S04]  /*22dd0*/  LDL.LU R7, [R1+0x11c] ;  /* 0x00011c0001077983 */ /* 0x000ea80000300800 */
[----:B--2---:R-:W-:Y:S04]  /*22de0*/  STL.64 [R1+0x1550], R6 ;  /* 0x0015500601007387 */ /* 0x004fe80000100a00 */
[----:B------:R0:W-:Y:S01]  /*22df0*/  STL.64 [R1+0x1548], R4 ;  /* 0x0015480401007387 */ /* 0x0001e20000100a00 */
[----:B----4-:R-:W-:Y:S03]  /*22e00*/  HMMA.16816.F32 R8, R24, R14, R8 ;  /* 0x0000000e1808723c */ /* 0x010fe60000001808 */
[----:B0-----:R-:W2:Y:S04]  /*22e10*/  LDL.LU R4, [R1+0xf0] ;  /* 0x0000f00001047983 */ /* 0x001ea80000300800 */
[----:B------:R-:W2:Y:S01]  /*22e20*/  LDL.LU R5, [R1+0xf4] ;  /* 0x0000f40001057983 */ /* 0x000ea20000300800 */
[----:B------:R-:W-:Y:S01]  /*22e30*/  MOV R6, R13 ;  /* 0x0000000d00067202 */ /* 0x000fe20000000f00 */
[----:B------:R-:W-:-:S02]  /*22e40*/  IMAD.MOV.U32 R7, RZ, RZ, R12 ;  /* 0x000000ffff077224 */ /* 0x000fc400078e000c */
[----:B------:R-:W3:Y:S04]  /*22e50*/  LDL.LU.64 R14, [R1+0x1578] ;  /* 0x00157800010e7983 */ /* 0x000ee80000300a00 */
[----:B------:R-:W3:Y:S04]  /*22e60*/  LDL.LU.64 R12, [R1+0x1570] ;  /* 0x00157000010c7983 */ /* 0x000ee80000300a00 */
[----:B------:R-:W-:Y:S04]  /*22e70*/  STL.64 [R1+0x120], R8 ;  /* 0x0001200801007387 */ /* 0x000fe80000100a00 */
[----:B------:R0:W-:Y:S02]  /*22e80*/  STL.64 [R1+0x128], R10 ;  /* 0x0001280a01007387 */ /* 0x0001e40000100a00 */
[----:B0-----:R-:W-:Y:S01]  /*22e90*/  MOV R10, R17 ;  /* 0x00000011000a7202 */ /* 0x001fe20000000f00 */
[----:B------:R-:W-:Y:S01]  /*22ea0*/  IMAD.MOV.U32 R11, RZ, RZ, R16 ;  /* 0x000000ffff0b7224 */ /* 0x000fe200078e0010 */
[----:B---3--:R-:W-:Y:S01]  /*22eb0*/  HMMA.16816.F32 R12, R24, R18, R12 ;  /* 0x00000012180c723c */ /* 0x008fe2000000180c */
[----:B------:R-:W5:Y:S04]  /*22ec0*/  LDL.LU.64 R18, [R1+0x1568] ;  /* 0x0015680001127983 */ /* 0x000f680000300a00 */
[----:B------:R-:W5:-:S14]  /*22ed0*/  LDL.LU.64 R16, [R1+0x1560] ;  /* 0x0015600001107983 */ /* 0x000f5c0000300a00 */
[----:B------:R0:W-:Y:S04]  /*22ee0*/  STL.64 [R1+0xe0], R12 ;  /* 0x0000e00c01007387 */ /* 0x0001e80000100a00 */
[----:B------:R1:W-:Y:S04]  /*22ef0*/  STL.64 [R1+0xe8], R14 ;  /* 0x0000e80e01007387 */ /* 0x0003e80000100a00 */
[----:B0-----:R-:W3:Y:S04]  /*22f00*/  LDL.LU R12, [R1+0x2b0] ;  /* 0x0002b000010c7983 */ /* 0x001ee80000300800 */
[----:B------:R-:W3:Y:S04]  /*22f10*/  LDL.LU R13, [R1+0x2b4] ;  /* 0x0002b400010d7983 */ /* 0x000ee80000300800 */
[----:B-1----:R-:W3:Y:S04]  /*22f20*/  LDL.LU R14, [R1+0x2b8] ;  /* 0x0002b800010e7983 */ /* 0x002ee80000300800 */
[----:B------:R-:W3:Y:S01]  /*22f30*/  LDL.LU R15, [R1+0x2bc] ;  /* 0x0002bc00010f7983 */ /* 0x000ee20000300800 */
[----:B-----5:R-:W-:Y:S03]  /*22f40*/  HMMA.16816.F32 R16, R24, R22, R16 ;  /* 0x000000161810723c */ /* 0x020fe60000001810 */
[----:B------:R-:W2:-:S15]  /*22f50*/  LDL.LU.64 R22, [R1+0x1558] ;  /* 0x0015580001167983 */ /* 0x000e9e0000300a00 */
[----:B------:R-:W-:Y:S01]  /*22f60*/  NOP ;  /* 0x0000000000007918 */ /* 0x000fe20000000000 */
[----:B------:R0:W-:Y:S04]  /*22f70*/  STL.64 [R1+0xd0], R16 ;  /* 0x0000d01001007387 */ /* 0x0001e80000100a00 */
[----:B------:R1:W-:Y:S04]  /*22f80*/  STL.64 [R1+0xd8], R18 ;  /* 0x0000d81201007387 */ /* 0x0003e80000100a00 */
[----:B0-----:R-:W4:Y:S04]  /*22f90*/  LDL.LU R16, [R1+0x2c0] ;  /* 0x0002c00001107983 */ /* 0x001f280000300800 */
[----:B------:R-:W4:Y:S04]  /*22fa0*/  LDL.LU R17, [R1+0x2c4] ;  /* 0x0002c40001117983 */ /* 0x000f280000300800 */
[----:B-1----:R-:W4:Y:S04]  /*22fb0*/  LDL.LU R18, [R1+0x2c8] ;  /* 0x0002c80001127983 */ /* 0x002f280000300800 */
[----:B------:R-:W4:Y:S01]  /*22fc0*/  LDL.LU R19, [R1+0x2cc] ;  /* 0x0002cc0001137983 */ /* 0x000f220000300800 */
        /* <DEDUP_REMOVED lines=42> */
[----:B------:R-:W-:Y:S01]  /*23270*/  FFMA R3, R3, UR10, -R0 ;  /* 0x0000000a03037c23 */ /* 0x000fe20008000800 */
[----:B--2---:R-:W-:Y:S02]  /*23280*/  HMMA.16816.F32 R20, R24, R22, R4 ;  /* 0x000000161814723c */ /* 0x004fe40000001804 */
[----:B------:R-:W4:Y:S01]  /*23290*/  LDL.LU.64 R6, [R1+0x14a8] ;  /* 0x0014a80001067983 */ /* 0x000f220000300a00 */
[----:B------:R-:W-:-:S06]  /*232a0*/  FMUL R4, R3, 1.4426950216293334961 ;  /* 0x3fb8aa3b03047820 */ /* 0x000fcc0000400000 */
[----:B------:R-:W0:Y:S10]  /*232b0*/  MUFU.EX2 R4, R4 ;  /* 0x0000000400047308 */ /* 0x000e340000000800 */
[----:B------:R1:W-:Y:S04]  /*232c0*/  STL.64 [R1+0x50], R20 ;  /* 0x0000501401007387 */ /* 0x0003e80000100a00 */
[----:B------:R-:W-:Y:S04]  /*232d0*/  STL.64 [R1+0x58], R22 ;  /* 0x0000581601007387 */ /* 0x000fe80000100a00 */
[----:B-1----:R-:W2:Y:S01]  /*232e0*/  LDL.LU.64 R20, [R1+0x14a0] ;  /* 0x0014a00001147983 */ /* 0x002ea20000300a00 */
[----:B----4-:R-:W-:-:S15]  /*232f0*/  HMMA.16816.F32 R16, R24, R6, R16 ;  /* 0x000000061810723c */ /* 0x010fde0000001810 */
[----:B------:R-:W-:-:S04]  /*23300*/  NOP ;  /* 0x0000000000007918 */ /* 0x000fc80000000000 */
[----:B------:R-:W-:Y:S04]  /*23310*/  STL.64 [R1+0x40], R16 ;  /* 0x0000401001007387 */ /* 0x000fe80000100a00 */
[----:B------:R1:W-:Y:S04]  /*23320*/  STL.64 [R1+0x48], R18 ;  /* 0x0000481201007387 */ /* 0x0003e80000100a00 */
[----:B-1----:R-:W4:Y:S04]  /*23330*/  LDL.LU R18, [R1+0x3a8] ;  /* 0x0003a80001127983 */ /* 0x002f280000300800 */
[----:B0-----:R3:W-:Y:S04]  /*23340*/  STL [R1+0x544], R4 ;  /* 0x0005440401007387 */ /* 0x0017e80000100800 */
[----:B------:R-:W4:Y:S01]  /*23350*/  LDL.LU R19, [R1+0x3ac] ;  /* 0x0003ac0001137983 */ /* 0x000f220000300800 */
[----:B---3--:R-:W-:Y:S01]  /*23360*/  HMMA.16816.F32 R4, R24, R10, R12 ;  /* 0x0000000a1804723c */ /* 0x008fe2000000180c */
[----:B------:R-:W-:-:S02]  /*23370*/  FFMA R3, R28, UR10, -R0 ;  /* 0x0000000a1c037c23 */ /* 0x000fc40008000800 */
[----:B----4-:R0:W-:Y:S04]  /*23380*/  STL.64 [R1+0x1488], R18 ;  /* 0x0014881201007387 */ /* 0x0101e80000100a00 */
[----:B0-----:R-:W3:-:S12]  /*23390*/  LDL.LU R18, [R1+0x398] ;  /* 0x0003980001127983 */ /* 0x001ed80000300800 */
[----:B------:R-:W-:Y:S04]  /*233a0*/  STL.64 [R1+0x30], R4 ;  /* 0x0000300401007387 */ /* 0x000fe80000100a00 */
[----:B------:R0:W-:Y:S04]  /*233b0*/  STL.64 [R1+0x38], R6 ;  /* 0x0000380601007387 */ /* 0x0001e80000100a00 */
[----:B------:R-:W3:Y:S04]  /*233c0*/  LDL.LU R19, [R1+0x39c] ;  /* 0x00039c0001137983 */ /* 0x000ee80000300800 */
[----:B0-----:R-:W4:Y:S04]  /*233d0*/  LDL.LU R7, [R1+0x480] ;  /* 0x0004800001077983 */ /* 0x001f280000300800 */
[----:B------:R-:W5:Y:S04]  /*233e0*/  LDL.LU R28, [R1+0x484] ;  /* 0x00048400011c7983 */ /* 0x000f680000300800 */
[----:B------:R-:W2:Y:S04]  /*233f0*/  LDL.LU R23, [R1+0x468] ;  /* 0x0004680001177983 */ /* 0x000ea80000300800 */
[----:B--2---:R-:W-:Y:S04]  /*23400*/  STL [R1+0x1480], R23 ;  /* 0x0014801701007387 */ /* 0x004fe80000100800 */
        /* <DEDUP_REMOVED lines=12> */
[----:B------:R-:W2:Y:S04]  /*234d0*/  LDL.LU R15, [R1+0x3dc] ;  /* 0x0003dc00010f7983 */ /* 0x000ea80000300800 */
[----:B--2---:R-:W-:Y:S04]  /*234e0*/  STL.64 [R1+0x1450], R14 ;  /* 0x0014500e01007387 */ /* 0x004fe80000100a00 */
[----:B------:R-:W2:Y:S04]  /*234f0*/  LDL.LU R10, [R1+0x3c8] ;  /* 0x0003c800010a7983 */ /* 0x000ea80000300800 */
[----:B------:R-:W2:Y:S01]  /*23500*/  LDL.LU R11, [R1+0x3cc] ;  /* 0x0003cc00010b7983 */ /* 0x000ea20000300800 */
[----:B------:R-:W-:Y:S01]  /*23510*/  FMUL R4, R3, 1.4426950216293334961 ;  /* 0x3fb8aa3b03047820 */ /* 0x000fe20000400000 */
[----:B---3--:R-:W-:Y:S02]  /*23520*/  HMMA.16816.F32 R16, R24, R18, R20 ;  /* 0x000000121810723c */ /* 0x008fe40000001814 */
[----:B--2---:R0:W-:Y:S04]  /*23530*/  STL.64 [R1+0x1458], R10 ;  /* 0x0014580a01007387 */ /* 0x0041e80000100a00 */
[----:B0-----:R-:W2:Y:S04]  /*23540*/  LDL.LU R10, [R1+0x3b8] ;  /* 0x0003b800010a7983 */ /* 0x001ea80000300800 */
[----:B------:R-:W2:Y:S04]  /*23550*/  LDL.LU R11, [R1+0x3bc] ;  /* 0x0003bc00010b7983 */ /* 0x000ea80000300800 */
[----:B------:R-:W3:Y:S04]  /*23560*/  LDL.LU R5, [R1+0x46c] ;  /* 0x00046c0001057983 */ /* 0x000ee80000300800 */
[----:B------:R-:W2:Y:S04]  /*23570*/  LDL.LU R12, [R1+0x270] ;  /* 0x00027000010c7983 */ /* 0x000ea80000300800 */
[----:B------:R-:W2:Y:S04]  /*23580*/  LDL.LU R13, [R1+0x274] ;  /* 0x00027400010d7983 */ /* 0x000ea80000300800 */
[----:B------:R-:W2:Y:S04]  /*23590*/  LDL.LU R14, [R1+0x278] ;  /* 0x00027800010e7983 */ /* 0x000ea80000300800 */
[----:B------:R-:W2:Y:S01]  /*235a0*/  LDL.LU R15, [R1+0x27c] ;  /* 0x00027c00010f7983 */ /* 0x000ea20000300800 */
[----:B------:R-:W0:Y:S03]  /*235b0*/  MUFU.EX2 R4, R4 ;  /* 0x0000000400047308 */ /* 0x000e260000000800 */
[----:B--2---:R-:W-:Y:S04]  /*235c0*/  STL.64 [R1+0x1468], R14 ;  /* 0x0014680e01007387 */ /* 0x004fe80000100a00 */
[----:B------:R1:W-:Y:S04]  /*235d0*/  STL.64 [R1+0x1460], R12 ;  /* 0x0014600c01007387 */ /* 0x0003e80000100a00 */
[----:B-1----:R-:W2:Y:S04]  /*235e0*/  LDL.LU R12, [R1+0x280] ;  /* 0x00028000010c7983 */ /* 0x002ea80000300800 */
[----:B------:R-:W2:Y:S04]  /*235f0*/  LDL.LU R13, [R1+0x284] ;  /* 0x00028400010d7983 */ /* 0x000ea80000300800 */
[----:B------:R-:W2:Y:S04]  /*23600*/  LDL.LU R14, [R1+0x288] ;  /* 0x00028800010e7983 */ /* 0x000ea80000300800 */
[----:B------:R-:W2:Y:S04]  /*23610*/  LDL.LU R15, [R1+0x28c] ;  /* 0x00028c00010f7983 */ /* 0x000ea80000300800 */
[----:B------:R-:W2:Y:S04]  /*23620*/  LDL.LU.64 R22, [R1+0x1498] ;  /* 0x0014980001167983 */ /* 0x000ea80000300a00 */
[----:B0-----:R-:W-:Y:S04]  /*23630*/  STL [R1+0x540], R4 ;  /* 0x0005400401007387 */ /* 0x001fe80000100800 */
[----:B------:R-:W2:Y:S04]  /*23640*/  LDL.LU.64 R20, [R1+0x1490] ;  /* 0x0014900001147983 */ /* 0x000ea80000300a00 */
[----:B------:R-:W-:Y:S04]  /*23650*/  STL.64 [R1+0x20], R16 ;  /* 0x0000201001007387 */ /* 0x000fe80000100a00 */
[----:B------:R0:W-:Y:S04]  /*23660*/  STL.64 [R1+0x28], R18 ;  /* 0x0000281201007387 */ /* 0x0001e80000100a00 */
[----:B0-----:R-:W2:Y:S01]  /*23670*/  LDL.LU.64 R18, [R1+0x1488] ;  /* 0x0014880001127983 */ /* 0x001ea20000300a00 */
[----:B----4-:R-:W-:-:S03]  /*23680*/  FFMA R3, R7, UR10, -R0 ;  /* 0x0000000a07037c23 */ /* 0x010fc60008000800 */
[----:B------:R-:W4:Y:S04]  /*23690*/  LDL.LU R6, [R1+0x488] ;  /* 0x0004880001067983 */ /* 0x000f280000300800 */
[----:B------:R-:W3:Y:S01]  /*236a0*/  LDL.LU R7, [R1+0x48c] ;  /* 0x00048c0001077983 */ /* 0x000ee20000300800 */
[----:B------:R-:W-:Y:S01]  /*236b0*/  FMUL R4, R3, 1.4426950216293334961 ;  /* 0x3fb8aa3b03047820 */ /* 0x000fe20000400000 */
[----:B-----5:R-:W-:Y:S02]  /*236c0*/  FFMA R3, R28, UR10, -R0 ;  /* 0x0000000a1c037c23 */ /* 0x020fe40008000800 */
[----:B------:R-:W5:Y:S01]  /*236d0*/  LDL.LU R0, [R1+0x1484] ;  /* 0x0014840001007983 */ /* 0x000f620000300800 */
[----:B------:R0:W1:Y:S02]  /*236e0*/  MUFU.EX2 R28, R4 ;  /* 0x00000004001c7308 */ /* 0x0000640000000800 */
[----:B0-----:R-:W-:Y:S01]  /*236f0*/  FMUL R4, R3, 1.4426950216293334961 ;  /* 0x3fb8aa3b03047820 */ /* 0x001fe20000400000 */
[----:B--2---:R-:W-:Y:S01]  /*23700*/  HMMA.16816.F32 R16, R24, R18, R20 ;  /* 0x000000121810723c */ /* 0x004fe20000001814 */
[----:B------:R-:W2:Y:S04]  /*23710*/  LDL.LU R23, [R1+0x1480] ;  /* 0x0014800001177983 */ /* 0x000ea80000300800 */
[----:B------:R-:W0:Y:S01]  /*23720*/  MUFU.EX2 R4, R4 ;  /* 0x0000000400047308 */ /* 0x000e220000000800 */
[----:B------:R-:W3:-:S13]  /*23730*/  LDL.LU.64 R20, [R1+0x1478] ;  /* 0x0014780001147983 */ /* 0x000eda0000300a00 */
[----:B------:R-:W-:Y:S04]  /*23740*/  STL.64 [R1+0x10], R16 ;  /* 0x0000101001007387 */ /* 0x000fe80000100a00 */
[----:B------:R5:W-:Y:S04]  /*23750*/  STL.64 [R1+0x18], R18 ;  /* 0x0000181201007387 */ /* 0x000be80000100a00 */
[----:B-1----:R-:W-:Y:S04]  /*23760*/  STL [R1+0x53c], R28 ;  /* 0x00053c1c01007387 */ /* 0x002fe80000100800 */
[----:B------:R-:W3:Y:S04]  /*23770*/  LDL.LU R22, [R1+0x318] ;  /* 0x0003180001167983 */ /* 0x000ee80000300800 */
[----:B0-----:R-:W-:Y:S01]  /*23780*/  STL [R1+0x538], R4 ;  /* 0x0005380401007387 */ /* 0x001fe20000100800 */
[----:B--2---:R-:W-:-:S03]  /*23790*/  FFMA R3, R23, UR10, -R29 ;  /* 0x0000000a17037c23 */ /* 0x004fc6000800081d */
[----:B------:R-:W3:Y:S01]  /*237a0*/  LDL.LU R23, [R1+0x31c] ;  /* 0x00031c0001177983 */ /* 0x000ee20000300800 */
[----:B------:R-:W-:Y:S01]  /*237b0*/  HMMA.16816.F32 R8, R24, R10, R12 ;  /* 0x0000000a1808723c */ /* 0x000fe2000000180c */
[----:B-----5:R-:W-:Y:S02]  /*237c0*/  MOV R19, R0 ;  /* 0x0000000000137202 */ /* 0x020fe40000000f00 */
[----:B---3--:R-:W-:Y:S04]  /*237d0*/  STL.64 [R1+0x1448], R22 ;  /* 0x0014481601007387 */ /* 0x008fe80000100a00 */
[----:B------:R0:W-:Y:S04]  /*237e0*/  STL.64 [R1+0x1440], R20 ;  /* 0x0014401401007387 */ /* 0x0001e80000100a00 */
[----:B0-----:R-:W2:Y:S04]  /*237f0*/  LDL.LU R20, [R1+0x260] ;  /* 0x0002600001147983 */ /* 0x001ea80000300800 */
[----:B------:R-:W2:Y:S04]  /*23800*/  LDL.LU R21, [R1+0x264] ;  /* 0x0002640001157983 */ /* 0x000ea80000300800 */
[----:B------:R-:W2:Y:S04]  /*23810*/  LDL.LU R22, [R1+0x268] ;  /* 0x0002680001167983 */ /* 0x000ea80000300800 */
[----:B------:R-:W2:Y:S04]  /*23820*/  LDL.LU R23, [R1+0x26c] ;  /* 0x00026c0001177983 */ /* 0x000ea80000300800 */
[----:B------:R-:W3:Y:S04]  /*23830*/  LDL.LU R16, [R1+0x250] ;  /* 0x0002500001107983 */ /* 0x000ee80000300800 */
[----:B------:R-:W3:Y:S04]  /*23840*/  LDL.LU R17, [R1+0x254] ;  /* 0x0002540001117983 */ /* 0x000ee80000300800 */
[----:B------:R-:W3:Y:S04]  /*23850*/  LDL.LU R18, [R1+0x258] ;  /* 0x0002580001127983 */ /* 0x000ee80000300800 */
[----:B------:R-:W5:Y:S04]  /*23860*/  LDL.LU R0, [R1+0x1470] ;  /* 0x0014700001007983 */ /* 0x000f680000300800 */
[----:B------:R-:W2:Y:S04]  /*23870*/  LDL.LU.64 R14, [R1+0x1468] ;  /* 0x00146800010e7983 */ /* 0x000ea80000300a00 */
[----:B------:R-:W2:Y:S04]  /*23880*/  LDL.LU.64 R12, [R1+0x1460] ;  /* 0x00146000010c7983 */ /* 0x000ea80000300a00 */
[----:B------:R-:W-:Y:S04]  /*23890*/  STL.64 [R1], R8 ;  /* 0x0000000801007387 */ /* 0x000fe80000100a00 */
[----:B------:R0:W-:Y:S04]  /*238a0*/  STL.64 [R1+0x8], R10 ;  /* 0x0000080a01007387 */ /* 0x0001e80000100a00 */
[----:B0-----:R-:W2:Y:S01]  /*238b0*/  LDL.LU.64 R10, [R1+0x1458] ;  /* 0x00145800010a7983 */ /* 0x001ea20000300a00 */
[----:B------:R-:W-:-:S06]  /*238c0*/  FMUL R4, R3, 1.4426950216293334961 ;  /* 0x3fb8aa3b03047820 */ /* 0x000fcc0000400000 */
[----:B------:R-:W0:Y:S01]  /*238d0*/  MUFU.EX2 R4, R4 ;  /* 0x0000000400047308 */ /* 0x000e220000000800 */
[----:B------:R-:W-:Y:S01]  /*238e0*/  FFMA R3, R5, UR10, -R29 ;  /* 0x0000000a05037c23 */ /* 0x000fe2000800081d */
[----:B--2---:R-:W-:Y:S01]  /*238f0*/  HMMA.16816.F32 R8, R24, R10, R12 ;  /* 0x0000000a1808723c */ /* 0x004fe2000000180c */
[----:B------:R-:W2:Y:S04]  /*23900*/  LDL.LU.64 R14, [R1+0x1450] ;  /* 0x00145000010e7983 */ /* 0x000ea80000300a00 */
[----:B0-----:R0:W-:-:S14]  /*23910*/  STL [R1+0x534], R4 ;  /* 0x0005340401007387 */ /* 0x0011dc0000100800 */
[----:B------:R-:W-:Y:S04]  /*23920*/  STL.64 [R1+0x1200], R10 ;  /* 0x0012000a01007387 */ /* 0x000fe80000100a00 */
[----:B------:R-:W-:Y:S04]  /*23930*/  STL.64 [R1+0x11f8], R8 ;  /* 0x0011f80801007387 */ /* 0x000fe80000100a00 */
[----:B-----5:R-:W1:Y:S01]  /*23940*/  LDSM.16.M88.4 R8, [R0+UR5+0x20080] ;  /* 0x020080050008783b */ /* 0x020e620008000200 */
[----:B0-----:R-:W-:-:S06]  /*23950*/  FMUL R4, R3, 1.4426950216293334961 ;  /* 0x3fb8aa3b03047820 */ /* 0x001fcc0000400000 */
[----:B------:R-:W0:Y:S01]  /*23960*/  MUFU.EX2 R4, R4 ;  /* 0x0000000400047308 */ /* 0x000e220000000800 */
[----:B-1----:R-:W-:Y:S04]  /*23970*/  STL.64 [R1+0x478], R10 ;  /* 0x0004780a01007387 */ /* 0x002fe80000100a00 */
[----:B0-----:R-:W-:Y:S01]  /*23980*/  STL [R1+0x530], R4 ;  /* 0x0005300401007387 */ /* 0x001fe20000100800 */
[----:B--2---:R-:W-:Y:S03]  /*23990*/  HMMA.16816.F32 R12, R24, R14, R20 ;  /* 0x0000000e180c723c */ /* 0x004fe60000001814 */
[----:B------:R-:W3:Y:S04]  /*239a0*/  LDL.LU.64 R22, [R1+0x1448] ;  /* 0x0014480001167983 */ /* 0x000ee80000300a00 */
[----:B------:R-:W2:-:S12]  /*239b0*/  LDL.LU.64 R20, [R1+0x1440] ;  /* 0x0014400001147983 */ /* 0x000e980000300a00 */
[----:B------:R-:W-:Y:S04]  /*239c0*/  STL.64 [R1+0x1210], R14 ;  /* 0x0012100e01007387 */ /* 0x000fe80000100a00 */
[----:B------:R0:W-:Y:S04]  /*239d0*/  STL.64 [R1+0x1208], R12 ;  /* 0x0012080c01007387 */ /* 0x0001e80000100a00 */
[----:B0-----:R-:W5:Y:S01]  /*239e0*/  LDL.LU R12, [R1+0x1d0] ;  /* 0x0001d000010c7983 */ /* 0x001f620000300800 */
[----:B------:R-:W-:Y:S01]  /*239f0*/  IMAD.MOV.U32 R15, RZ, RZ, R2 ;  /* 0x000000ffff0f7224 */ /* 0x000fe200078e0002 */
[----:B--2---:R-:W-:Y:S01]  /*23a00*/  MOV R14, R20 ;  /* 0x00000014000e7202 */ /* 0x004fe20000000f00 */
[----:B------:R-:W-:-:S04]  /*23a10*/  IMAD.MOV.U32 R13, RZ, RZ, R21 ;  /* 0x000000ffff0d7224 */ /* 0x000fc800078e0015 */
[----:B------:R0:W-:Y:S04]  /*23a20*/  STL.64 [R1+0x13f8], R14 ;  /* 0x0013f80e01007387 */ /* 0x0001e80000100a00 */
[----:B-----5:R-:W-:Y:S04]  /*23a30*/  STL.64 [R1+0x13f0], R12 ;  /* 0x0013f00c01007387 */ /* 0x020fe80000100a00 */
[----:B------:R-:W2:Y:S04]  /*23a40*/  LDL R10, [R1+0x534] ;  /* 0x00053400010a7983 */ /* 0x000ea80000100800 */
[----:B------:R-:W2:Y:S01]  /*23a50*/  LDL R11, [R1+0x538] ;  /* 0x00053800010b7983 */ /* 0x000ea20000100800 */
[--C-:B----4-:R-:W-:Y:S01]  /*23a60*/  FFMA R3, R6, UR10, -R29.reuse ;  /* 0x0000000a06037c23 */ /* 0x110fe2000800081d */
[C---:B---3--:R-:W-:Y:S03]  /*23a70*/  HMMA.16816.F32 R16, R24.reuse, R22, R16 ;  /* 0x000000161810723c */ /* 0x048fe60000001810 */
[----:B------:R-:W-:Y:S01]  /*23a80*/  FMUL R4, R3, 1.4426950216293334961 ;  /* 0x3fb8aa3b03047820 */ /* 0x000fe20000400000 */
[----:B------:R-:W-:Y:S01]  /*23a90*/  FFMA R3, R7, UR10, -R29 ;  /* 0x0000000a07037c23 */ /* 0x000fe2000800081d */
[----:B--2---:R-:W-:Y:S04]  /*23aa0*/  STL.64 [R1+0x1408], R10 ;  /* 0x0014080a01007387 */ /* 0x004fe80000100a00 */
[----:B------:R-:W-:Y:S04]  /*23ab0*/  STL.64 [R1+0x1400], R8 ;  /* 0x0014000801007387 */ /* 0x000fe80000100a00 */
[----:B------:R-:W-:Y:S04]  /*23ac0*/  STL [R1+0x11a8], R29 ;  /* 0x0011a81d01007387 */ /* 0x000fe80000100800 */
[----:B0-----:R-:W2:Y:S04]  /*23ad0*/  LDL.LU R14, [R1+0x338] ;  /* 0x00033800010e7983 */ /* 0x001ea80000300800 */
[----:B------:R-:W2:Y:S04]  /*23ae0*/  LDL.LU R15, [R1+0x33c] ;  /* 0x00033c00010f7983 */ /* 0x000ea80000300800 */
[----:B------:R-:W3:Y:S04]  /*23af0*/  LDL.LU R22, [R1+0x348] ;  /* 0x0003480001167983 */ /* 0x000ee80000300800 */
[----:B------:R-:W3:Y:S04]  /*23b00*/  LDL.LU R23, [R1+0x34c] ;  /* 0x00034c0001177983 */ /* 0x000ee80000300800 */
[----:B------:R-:W4:Y:S04]  /*23b10*/  LDL.LU R6, [R1+0x368] ;  /* 0x0003680001067983 */ /* 0x000f280000300800 */
[----:B------:R-:W4:Y:S01]  /*23b20*/  LDL.LU R7, [R1+0x36c] ;  /* 0x00036c0001077983 */ /* 0x000f220000300800 */
[----:B------:R0:W1:Y:S03]  /*23b30*/  MUFU.EX2 R2, R4 ;  /* 0x0000000400027308 */ /* 0x0000660000000800 */
[----:B----4-:R4:W-:Y:S04]  /*23b40*/  STL.64 [R1+0x1438], R6 ;  /* 0x0014380601007387 */ /* 0x0109e80000100a00 */
[----:B0-----:R-:W3:Y:S04]  /*23b50*/  LDL.LU R4, [R1+0x240] ;  /* 0x0002400001047983 */ /* 0x001ee80000300800 */
[----:B------:R-:W3:Y:S04]  /*23b60*/  LDL.LU R5, [R1+0x244] ;  /* 0x0002440001057983 */ /* 0x000ee80000300800 */
[----:B----4-:R-:W3:Y:S04]  /*23b70*/  LDL.LU R6, [R1+0x248] ;  /* 0x0002480001067983 */ /* 0x010ee80000300800 */
[----:B------:R-:W3:Y:S04]  /*23b80*/  LDL.LU R7, [R1+0x24c] ;  /* 0x00024c0001077983 */ /* 0x000ee80000300800 */
[----:B--2---:R0:W-:Y:S04]  /*23b90*/  STL.64 [R1+0x1410], R14 ;  /* 0x0014100e01007387 */ /* 0x0041e80000100a00 */
        /* <DEDUP_REMOVED lines=8> */
[----:B0-----:R-:W2:Y:S04]  /*23c20*/  LDL.LU R14, [R1+0x238] ;  /* 0x00023800010e7983 */ /* 0x001ea80000300800 */
[----:B------:R-:W2:Y:S04]  /*23c30*/  LDL.LU R15, [R1+0x23c] ;  /* 0x00023c00010f7983 */ /* 0x000ea80000300800 */
[----:B------:R-:W4:Y:S04]  /*23c40*/  LDL.LU R8, [R1+0x1f0] ;  /* 0x0001f00001087983 */ /* 0x000f280000300800 */
[----:B------:R-:W4:Y:S04]  /*23c50*/  LDL.LU R9, [R1+0x1f4] ;  /* 0x0001f40001097983 */ /* 0x000f280000300800 */
[----:B------:R-:W5:Y:S04]  /*23c60*/  LDL.LU R10, [R1+0x1f8] ;  /* 0x0001f800010a7983 */ /* 0x000f680000300800 */
[----:B------:R-:W5:Y:S01]  /*23c70*/  LDL.LU R11, [R1+0x1fc] ;  /* 0x0001fc00010b7983 */ /* 0x000f620000300800 */
[----:B---3--:R-:W-:Y:S01]  /*23c80*/  HMMA.16816.F32 R20, R24, R22, R4 ;  /* 0x000000161814723c */ /* 0x008fe20000001804 */
[----:B------:R-:W-:-:S02]  /*23c90*/  FMUL R3, R3, 1.4426950216293334961 ;  /* 0x3fb8aa3b03037820 */ /* 0x000fc40000400000 */
[----:B-----5:R-:W-:Y:S04]  /*23ca0*/  STL.64 [R1+0x1428], R10 ;  /* 0x0014280a01007387 */ /* 0x020fe80000100a00 */
[----:B----4-:R0:W-:Y:S04]  /*23cb0*/  STL.64 [R1+0x1420], R8 ;  /* 0x0014200801007387 */ /* 0x0101e80000100a00 */
[----:B0-----:R-:W3:Y:S04]  /*23cc0*/  LDL.LU R8, [R1+0x220] ;  /* 0x0002200001087983 */ /* 0x001ee80000300800 */
[----:B------:R-:W3:Y:S04]  /*23cd0*/  LDL.LU R9, [R1+0x224] ;  /* 0x0002240001097983 */ /* 0x000ee80000300800 */
[----:B------:R-:W3:Y:S04]  /*23ce0*/  LDL.LU R10, [R1+0x228] ;  /* 0x00022800010a7983 */ /* 0x000ee80000300800 */
[----:B------:R-:W3:Y:S04]  /*23cf0*/  LDL.LU R11, [R1+0x22c] ;  /* 0x00022c00010b7983 */ /* 0x000ee80000300800 */
[----:B------:R-:W-:Y:S04]  /*23d00*/  STL.64 [R1+0x11f0], R18 ;  /* 0x0011f01201007387 */ /* 0x000fe80000100a00 */
[----:B-1----:R-:W-:Y:S04]  /*23d10*/  STL [R1+0x52c], R2 ;  /* 0x00052c0201007387 */ /* 0x002fe80000100800 */
[----:B------:R0:W-:Y:S04]  /*23d20*/  STL.64 [R1+0x11e8], R16 ;  /* 0x0011e81001007387 */ /* 0x0001e80000100a00 */
[----:B0-----:R-:W4:Y:S04]  /*23d30*/  LDL.LU R16, [R1+0x210] ;  /* 0x0002100001107983 */ /* 0x001f280000300800 */
[----:B------:R-:W4:Y:S04]  /*23d40*/  LDL.LU R17, [R1+0x214] ;  /* 0x0002140001117983 */ /* 0x000f280000300800 */
[----:B------:R-:W4:Y:S04]  /*23d50*/  LDL.LU R18, [R1+0x218] ;  /* 0x0002180001127983 */ /* 0x000f280000300800 */
[----:B------:R-:W4:Y:S04]  /*23d60*/  LDL.LU R19, [R1+0x21c] ;  /* 0x00021c0001137983 */ /* 0x000f280000300800 */
[----:B------:R-:W2:Y:S01]  /*23d70*/  LDL.LU.64 R6, [R1+0x1438] ;  /* 0x0014380001067983 */ /* 0x000ea20000300a00 */
[----:B------:R-:W0:Y:S03]  /*23d80*/  MUFU.EX2 R3, R3 ;  /* 0x0000000300037308 */ /* 0x000e260000000800 */
[----:B------:R1:W-:Y:S04]  /*23d90*/  STL.64 [R1+0x11e0], R22 ;  /* 0x0011e01601007387 */ /* 0x0003e80000100a00 */
[----:B-1----:R-:W5:Y:S04]  /*23da0*/  LDL R22, [R1+0x544] ;  /* 0x0005440001167983 */ /* 0x002f680000100800 */
[----:B------:R-:W3:Y:S04]  /*23db0*/  LDL R23, [R1+0x530] ;  /* 0x0005300001177983 */ /* 0x000ee80000100800 */
[----:B------:R1:W-:Y:S04]  /*23dc0*/  STL.64 [R1+0x11d8], R20 ;  /* 0x0011d81401007387 */ /* 0x0003e80000100a00 */
[----:B-1----:R-:W5:Y:S04]  /*23dd0*/  LDL R21, [R1+0x540] ;  /* 0x0005400001157983 */ /* 0x002f680000100800 */
[----:B0-----:R-:W-:Y:S01]  /*23de0*/  STL [R1+0x528], R3 ;  /* 0x0005280301007387 */ /* 0x001fe20000100800 */
[----:B--2---:R-:W-:Y:S03]  /*23df0*/  HMMA.16816.F32 R4, R24, R6, R12 ;  /* 0x000000061804723c */ /* 0x004fe6000000180c */
[----:B------:R-:W3:-:S15]  /*23e00*/  LDL.LU.64 R14, [R1+0x1430] ;  /* 0x00143000010e7983 */ /* 0x000ede0000300a00 */
[----:B------:R-:W-:Y:S01]  /*23e10*/  NOP ;  /* 0x0000000000007918 */ /* 0x000fe20000000000 */
[----:B------:R0:W-:Y:S04]  /*23e20*/  STL.64 [R1+0x11c8], R6 ;  /* 0x0011c80601007387 */ /* 0x0001e80000100a00 */
[----:B------:R-:W-:Y:S04]  /*23e30*/  STL.64 [R1+0x11c0], R4 ;  /* 0x0011c00401007387 */ /* 0x000fe80000100a00 */
[----:B0-----:R-:W2:Y:S04]  /*23e40*/  LDL.LU R6, [R1+0x208] ;  /* 0x0002080001067983 */ /* 0x001ea80000300800 */
[----:B------:R-:W2:Y:S01]  /*23e50*/  LDL.LU R7, [R1+0x20c] ;  /* 0x00020c0001077983 */ /* 0x000ea20000300800 */
[----:B---3--:R-:W-:Y:S03]  /*23e60*/  HMMA.16816.F32 R12, R24, R14, R8 ;  /* 0x0000000e180c723c */ /* 0x008fe60000001808 */
[----:B------:R-:W3:Y:S04]  /*23e70*/  LDL.LU.64 R10, [R1+0x1428] ;  /* 0x00142800010a7983 */ /* 0x000ee80000300a00 */
[----:B------:R-:W3:-:S12]  /*23e80*/  LDL.LU.64 R8, [R1+0x1420] ;  /* 0x0014200001087983 */ /* 0x000ed80000300a00 */
[----:B------:R-:W-:Y:S04]  /*23e90*/  STL.64 [R1+0xf0], R12 ;  /* 0x0000f00c01007387 */ /* 0x000fe80000100a00 */
[----:B------:R0:W-:Y:S01]  /*23ea0*/  STL [R1+0xf8], R14 ;  /* 0x0000f80e01007387 */ /* 0x0001e20000100800 */
[----:B------:R-:W-:-:S03]  /*23eb0*/  MOV R29, R15 ;  /* 0x0000000f001d7202 */ /* 0x000fc60000000f00 */
[----:B0-----:R-:W4:Y:S04]  /*23ec0*/  LDL.LU.64 R14, [R1+0x1418] ;  /* 0x00141800010e7983 */ /* 0x001f280000300a00 */
[----:B------:R-:W-:Y:S01]  /*23ed0*/  STL [R1+0x11d0], R29 ;  /* 0x0011d01d01007387 */ /* 0x000fe20000100800 */
[----:B----4-:R-:W-:-:S15]  /*23ee0*/  HMMA.16816.F32 R12, R24, R14, R16 ;  /* 0x0000000e180c723c */ /* 0x010fde0000001810 */
[----:B------:R-:W-:-:S04]  /*23ef0*/  NOP ;  /* 0x0000000000007918 */ /* 0x000fc80000000000 */
[----:B------:R-:W-:Y:S01]  /*23f00*/  IMAD.MOV.U32 R17, RZ, RZ, R14 ;  /* 0x000000ffff117224 */ /* 0x000fe200078e000e */
[----:B------:R-:W-:Y:S02]  /*23f10*/  MOV R16, R15 ;  /* 0x0000000f00107202 */ /* 0x000fe40000000f00 */
[----:B------:R-:W3:Y:S01]  /*23f20*/  LDL.LU.64 R14, [R1+0x1410] ;  /* 0x00141000010e7983 */ /* 0x000ee20000300a00 */
[----:B------:R-:W-:Y:S01]  /*23f30*/  IMAD.MOV.U32 R19, RZ, RZ, R12 ;  /* 0x000000ffff137224 */ /* 0x000fe200078e000c */
[----:B------:R-:W-:-:S05]  /*23f40*/  MOV R18, R13 ;  /* 0x0000000d00127202 */ /* 0x000fca0000000f00 */
[----:B------:R-:W-:Y:S04]  /*23f50*/  STL.64 [R1+0x1220], R18 ;  /* 0x0012201201007387 */ /* 0x000fe80000100a00 */
[----:B------:R0:W-:Y:S04]  /*23f60*/  STL.64 [R1+0x1218], R16 ;  /* 0x0012181001007387 */ /* 0x0001e80000100a00 */
[----:B0-----:R-:W2:Y:S04]  /*23f70*/  LDL.LU R16, [R1+0x1e0] ;  /* 0x0001e00001107983 */ /* 0x001ea80000300800 */
[----:B------:R-:W2:Y:S04]  /*23f80*/  LDL.LU R17, [R1+0x1e4] ;  /* 0x0001e40001117983 */ /* 0x000ea80000300800 */
[----:B------:R-:W2:Y:S04]  /*23f90*/  LDL.LU R18, [R1+0x1e8] ;  /* 0x0001e80001127983 */ /* 0x000ea80000300800 */
[----:B------:R-:W2:Y:S01]  /*23fa0*/  LDL.LU R19, [R1+0x1ec] ;  /* 0x0001ec0001137983 */ /* 0x000ea20000300800 */
[----:B---3--:R-:W-:Y:S03]  /*23fb0*/  HMMA.16816.F32 R12, R24, R14, R8 ;  /* 0x0000000e180c723c */ /* 0x008fe60000001808 */
[----:B------:R-:W3:Y:S04]  /*23fc0*/  LDL.LU.64 R10, [R1+0x1408] ;  /* 0x00140800010a7983 */ /* 0x000ee80000300a00 */
[----:B------:R-:W4:-:S12]  /*23fd0*/  LDL.LU.64 R8, [R1+0x1400] ;  /* 0x0014000001087983 */ /* 0x000f180000300a00 */
[----:B------:R-:W-:Y:S04]  /*23fe0*/  STL.64 [R1+0x370], R12 ;  /* 0x0003700c01007387 */ /* 0x000fe80000100a00 */
[----:B------:R0:W-:Y:S01]  /*23ff0*/  STL [R1+0x378], R14 ;  /* 0x0003780e01007387 */ /* 0x0001e20000100800 */
[----:B------:R-:W-:-:S03]  /*24000*/  IMAD.MOV.U32 R29, RZ, RZ, R15 ;  /* 0x000000ffff1d7224 */ /* 0x000fc600078e000f */
[----:B0-----:R-:W4:Y:S04]  /*24010*/  LDL.LU.64 R14, [R1+0x13f8] ;  /* 0x0013f800010e7983 */ /* 0x001f280000300a00 */
[----:B------:R-:W4:Y:S01]  /*24020*/  LDL.LU.64 R12, [R1+0x13f0] ;  /* 0x0013f000010c7983 */ /* 0x000f220000300a00 */
[----:B--2---:R-:W-:Y:S01]  /*24030*/  HMMA.16816.F32 R4, R24, R6, R16 ;  /* 0x000000061804723c */ /* 0x004fe20000001810 */
[----:B-----5:R-:W-:Y:S02]  /*24040*/  F2FP.F16.F32.PACK_AB R24, R21, R22 ;  /* 0x000000161518723e */ /* 0x020fe400000000ff */
[----:B------:R-:W-:Y:S01]  /*24050*/  F2FP.F16.F32.PACK_AB R27, R3, R2 ;  /* 0x00000002031b723e */ /* 0x000fe200000000ff */
[----:B------:R-:W-:Y:S04]  /*24060*/  STL [R1+0x13b8], R29 ;  /* 0x0013b81d01007387 */ /* 0x000fe80000100800 */
[----:B------:R-:W0:Y:S11]  /*24070*/  LDSM.16.M88.4 R16, [R0+UR5+0x21080] ;  /* 0x021080050010783b */ /* 0x000e360008000200 */
[----:B------:R-:W-:Y:S04]  /*24080*/  STL.64 [R1+0x2a0], R4 ;  /* 0x0002a00401007387 */ /* 0x000fe80000100a00 */
[----:B------:R4:W-:Y:S01]  /*24090*/  STL.64 [R1+0x2a8], R6 ;  /* 0x0002a80601007387 */ /* 0x0009e20000100a00 */
[----:B---3--:R-:W-:-:S02]  /*240a0*/  F2FP.F16.F32.PACK_AB R25, R23, R10 ;  /* 0x0000000a1719723e */ /* 0x008fc400000000ff */
[----:B------:R-:W-:-:S07]  /*240b0*/  F2FP.F16.F32.PACK_AB R26, R11, R28 ;  /* 0x0000001c0b1a723e */ /* 0x000fce00000000ff */
[----:B----4-:R-:W-:Y:S01]  /*240c0*/  HMMA.16816.F32 R4, R24, R8, R12 ;  /* 0x000000081804723c */ /* 0x010fe2000000180c */
[----:B------:R-:W1:Y:S04]  /*240d0*/  LDSM.16.M88.4 R8, [R0+UR5+0x20880] ;  /* 0x020880050008783b */ /* 0x000e680008000200 */
[----:B------:R-:W-:-:S14]  /*240e0*/  LDSM.16.M88.4 R12, [R0+UR5+0x22080] ;  /* 0x02208005000c783b */ /* 0x000fdc0008000200 */
[----:B------:R-:W-:Y:S04]  /*240f0*/  STL.64 [R1+0x360], R4 ;  /* 0x0003600401007387 */ /* 0x000fe80000100a00 */
[----:B------:R-:W-:Y:S04]  /*24100*/  STL.64 [R1+0x368], R6 ;  /* 0x0003680601007387 */ /* 0x000fe80000100a00 */
[----:B------:R-:W2:Y:S04]  /*24110*/  LDSM.16.M88.4 R4, [R0+UR5+0x21880] ;  /* 0x021880050004783b */ /* 0x000ea80008000200 */
[----:B0-----:R-:W-:Y:S04]  /*24120*/  STL.64 [R1+0x3a0], R16 ;  /* 0x0003a01001007387 */ /* 0x001fe80000100a00 */
[----:B------:R-:W-:Y:S04]  /*24130*/  STL.64 [R1+0x3a8], R18 ;  /* 0x0003a81201007387 */ /* 0x000fe80000100a00 */
[----:B------:R-:W-:Y:S04]  /*24140*/  LDSM.16.M88.4 R16, [R0+UR5+0x27880] ;  /* 0x027880050010783b */ /* 0x000fe80008000200 */
[----:B-1----:R-:W-:Y:S04]  /*24150*/  STL.64 [R1+0x398], R10 ;  /* 0x0003980a01007387 */ /* 0x002fe80000100a00 */
[----:B--2---:R-:W-:Y:S04]  /*24160*/  STL.64 [R1+0x3b0], R4 ;  /* 0x0003b00401007387 */ /* 0x004fe80000100a00 */
[----:B------:R-:W-:Y:S04]  /*24170*/  STL.64 [R1+0x3b8], R6 ;  /* 0x0003b80601007387 */ /* 0x000fe80000100a00 */
[----:B------:R-:W0:Y:S02]  /*24180*/  LDSM.16.M88.4 R4, [R0+UR5+0x22880] ;  /* 0x022880050004783b */ /* 0x000e240008000200 */
[----:B0-----:R-:W-:Y:S01]  /*24190*/  MOV R29, R5 ;  /* 0x00000005001d7202 */ /* 0x001fe20000000f00 */
[----:B------:R-:W-:Y:S01]  /*241a0*/  IMAD.MOV.U32 R28, RZ, RZ, R6 ;  /* 0x000000ffff1c7224 */ /* 0x000fe200078e0006 */
[----:B------:R-:W-:Y:S01]  /*241b0*/  STL [R1+0x3d0], R4 ;  /* 0x0003d00401007387 */ /* 0x000fe20000100800 */
[----:B------:R-:W-:-:S03]  /*241c0*/  MOV R2, R7 ;  /* 0x0000000700027202 */ /* 0x000fc60000000f00 */
[----:B------:R-:W0:Y:S04]  /*241d0*/  LDSM.16.M88.4 R4, [R0+UR5+0x23080] ;  /* 0x023080050004783b */ /* 0x000e280008000200 */
[----:B------:R-:W-:Y:S04]  /*241e0*/  STL [R1+0x13bc], R29 ;  /* 0x0013bc1d01007387 */ /* 0x000fe80000100800 */
[----:B------:R-:W-:Y:S04]  /*241f0*/  STL.64 [R1+0x3c8], R14 ;  /* 0x0003c80e01007387 */ /* 0x000fe80000100a00 */
[----:B------:R0:W-:Y:S04]  /*24200*/  STL.64 [R1+0x1388], R12 ;  /* 0x0013880c01007387 */ /* 0x0001e80000100a00 */
[----:B------:R-:W-:Y:S04]  /*24210*/  STL [R1+0x117c], R2 ;  /* 0x00117c0201007387 */ /* 0x000fe80000100800 */
[----:B------:R-:W-:Y:S01]  /*24220*/  STL [R1+0x1178], R28 ;  /* 0x0011781c01007387 */ /* 0x000fe20000100800 */
[----:B0-----:R-:W-:-:S03]  /*24230*/  IMAD.MOV.U32 R13, RZ, RZ, R4 ;  /* 0x000000ffff0d7224 */ /* 0x001fc600078e0004 */
[----:B------:R-:W-:Y:S01]  /*24240*/  STL.64 [R1+0x3e8], R6 ;  /* 0x0003e80601007387 */ /* 0x000fe20000100a00 */
[----:B------:R-:W-:-:S03]  /*24250*/  MOV R12, R5 ;  /* 0x00000005000c7202 */ /* 0x000fc60000000f00 */
[----:B------:R-:W0:Y:S04]  /*24260*/  LDSM.16.M88.4 R4, [R0+UR5+0x23880] ;  /* 0x023880050004783b */ /* 0x000e280008000200 */
[----:B------:R-:W-:Y:S04]  /*24270*/  STL [R1+0x13c4], R12 ;  /* 0x0013c40c01007387 */ /* 0x000fe80000100800 */
[----:B------:R-:W-:Y:S04]  /*24280*/  STL [R1+0x13c0], R13 ;  /* 0x0013c00d01007387 */ /* 0x000fe80000100800 */
[----:B0-----:R-:W-:Y:S04]  /*24290*/  STL.64 [R1+0x3f8], R6 ;  /* 0x0003f80601007387 */ /* 0x001fe80000100a00 */
[----:B------:R-:W2:Y:S04]  /*242a0*/  LDL.LU R20, [R1+0x1c0] ;  /* 0x0001c00001147983 */ /* 0x000ea80000300800 */
[----:B------:R-:W2:Y:S04]  /*242b0*/  LDL.LU R21, [R1+0x1c4] ;  /* 0x0001c40001157983 */ /* 0x000ea80000300800 */
[----:B------:R-:W2:Y:S04]  /*242c0*/  LDL.LU R22, [R1+0x1c8] ;  /* 0x0001c80001167983 */ /* 0x000ea80000300800 */
[----:B------:R-:W2:Y:S01]  /*242d0*/  LDL.LU R23, [R1+0x1cc] ;  /* 0x0001cc0001177983 */ /* 0x000ea20000300800 */
[----:B------:R-:W-:Y:S01]  /*242e0*/  IMAD.MOV.U32 R15, RZ, RZ, R4 ;  /* 0x000000ffff0f7224 */ /* 0x000fe200078e0004 */
[----:B------:R-:W-:-:S02]  /*242f0*/  MOV R14, R5 ;  /* 0x00000005000e7202 */ /* 0x000fc40000000f00 */
[----:B------:R-:W0:Y:S04]  /*24300*/  LDSM.16.M88.4 R4, [R0+UR5+0x24080] ;  /* 0x024080050004783b */ /* 0x000e280008000200 */
[----:B------:R-:W-:Y:S04]  /*24310*/  STL [R1+0x13cc], R14 ;  /* 0x0013cc0e01007387 */ /* 0x000fe80000100800 */
[----:B------:R-:W-:Y:S01]  /*24320*/  STL [R1+0x13c8], R15 ;  /* 0x0013c80f01007387 */ /* 0x000fe20000100800 */
[----:B0-----:R-:W-:-:S03]  /*24330*/  IMAD.MOV.U32 R13, RZ, RZ, R4 ;  /* 0x000000ffff0d7224 */ /* 0x001fc600078e0004 */
[----:B------:R-:W-:Y:S01]  /*24340*/  STL.64 [R1+0x408], R6 ;  /* 0x0004080601007387 */ /* 0x000fe20000100a00 */
[----:B------:R-:W-:-:S03]  /*24350*/  MOV R29, R5 ;  /* 0x00000005001d7202 */ /* 0x000fc60000000f00 */
        /* <DEDUP_REMOVED lines=19> */
[----:B------:R-:W-:Y:S01]  /*24490*/  STL [R1+0x13e8], R15 ;  /* 0x0013e80f01007387 */ /* 0x000fe20000100800 */
[----:B0-----:R-:W-:-:S03]  /*244a0*/  IMAD.MOV.U32 R13, RZ, RZ, R4 ;  /* 0x000000ffff0d7224 */ /* 0x001fc600078e0004 */
[----:B------:R-:W-:Y:S01]  /*244b0*/  STL.64 [R1+0x448], R6 ;  /* 0x0004480601007387 */ /* 0x000fe20000100a00 */
[----:B------:R-:W-:-:S03]  /*244c0*/  MOV R12, R5 ;  /* 0x00000005000c7202 */ /* 0x000fc60000000f00 */
[----:B------:R-:W0:Y:S02]  /*244d0*/  LDSM.16.M88.4 R4, [R0+UR5+0x26880] ;  /* 0x026880050004783b */ /* 0x000e240008000200 */
[----:B0-----:R-:W-:Y:S02]  /*244e0*/  IMAD.MOV.U32 R15, RZ, RZ, R4 ;  /* 0x000000ffff0f7224 */ /* 0x001fe400078e0004 */
[----:B------:R-:W-:Y:S01]  /*244f0*/  STL.64 [R1+0x458], R6 ;  /* 0x0004580601007387 */ /* 0x000fe20000100a00 */
[----:B------:R-:W-:-:S03]  /*24500*/  MOV R14, R5 ;  /* 0x00000005000e7202 */ /* 0x000fc60000000f00 */
[----:B------:R-:W0:Y:S01]  /*24510*/  LDSM.16.M88.4 R4, [R0+UR5+0x27080] ;  /* 0x027080050004783b */ /* 0x000e220008000200 */
[----:B--2---:R-:W-:Y:S03]  /*24520*/  HMMA.16816.F32 R8, R24, R8, R20 ;  /* 0x000000081808723c */ /* 0x004fe60000001814 */
[----:B0-----:R-:W-:-:S15]  /*24530*/  STL.64 [R1+0x468], R6 ;  /* 0x0004680601007387 */ /* 0x001fde0000100a00 */
[----:B------:R-:W-:Y:S01]  /*24540*/  NOP ;  /* 0x0000000000007918 */ /* 0x000fe20000000000 */
[----:B------:R0:W-:Y:S04]  /*24550*/  STL.64 [R1+0x350], R8 ;  /* 0x0003500801007387 */ /* 0x0001e80000100a00 */
[----:B------:R1:W-:Y:S04]  /*24560*/  STL [R1+0x358], R10 ;  /* 0x0003580a01007387 */ /* 0x0003e80000100800 */
[----:B------:R-:W-:Y:S04]  /*24570*/  STL.64 [R1+0x498], R18 ;  /* 0x0004981201007387 */ /* 0x000fe80000100a00 */
[----:B------:R2:W-:Y:S01]  /*24580*/  STL.64 [R1+0x1298], R16 ;  /* 0x0012981001007387 */ /* 0x0005e20000100a00 */
[----:B------:R-:W-:-:S03]  /*24590*/  IMAD.MOV.U32 R2, RZ, RZ, R11 ;  /* 0x000000ffff027224 */ /* 0x000fc600078e000b */
[----:B0-----:R-:W3:Y:S04]  /*245a0*/  LDL.LU R8, [R1+0x60] ;  /* 0x0000600001087983 */ /* 0x001ee80000300800 */
[----:B------:R-:W3:Y:S04]  /*245b0*/  LDL.LU R9, [R1+0x64] ;  /* 0x0000640001097983 */ /* 0x000ee80000300800 */
[----:B-1----:R-:W4:Y:S04]  /*245c0*/  LDL.LU R10, [R1+0x68] ;  /* 0x00006800010a7983 */ /* 0x002f280000300800 */
[----:B------:R-:W4:Y:S04]  /*245d0*/  LDL.LU R11, [R1+0x6c] ;  /* 0x00006c00010b7983 */ /* 0x000f280000300800 */
[----:B----4-:R-:W-:Y:S04]  /*245e0*/  STL.64 [R1+0x12a8], R10 ;  /* 0x0012a80a01007387 */ /* 0x010fe80000100a00 */
[----:B---3--:R0:W-:Y:S04]  /*245f0*/  STL.64 [R1+0x12a0], R8 ;  /* 0x0012a00801007387 */ /* 0x0081e80000100a00 */
[----:B------:R-:W3:Y:S04]  /*24600*/  LDL.LU R20, [R1+0x70] ;  /* 0x0000700001147983 */ /* 0x000ee80000300800 */
[----:B------:R-:W3:Y:S04]  /*24610*/  LDL.LU R21, [R1+0x74] ;  /* 0x0000740001157983 */ /* 0x000ee80000300800 */
[----:B------:R-:W4:Y:S04]  /*24620*/  LDL.LU R22, [R1+0x78] ;  /* 0x0000780001167983 */ /* 0x000f280000300800 */
[----:B------:R-:W4:Y:S04]  /*24630*/  LDL.LU R23, [R1+0x7c] ;  /* 0x00007c0001177983 */ /* 0x000f280000300800 */
[----:B----4-:R-:W-:Y:S04]  /*24640*/  STL.64 [R1+0x12b8], R22 ;  /* 0x0012b81601007387 */ /* 0x010fe80000100a00 */
[----:B---3--:R-:W-:Y:S04]  /*24650*/  STL.64 [R1+0x12b0], R20 ;  /* 0x0012b01401007387 */ /* 0x008fe80000100a00 */
[----:B--2---:R-:W2:Y:S04]  /*24660*/  LDL.LU R16, [R1+0x80] ;  /* 0x0000800001107983 */ /* 0x004ea80000300800 */
[----:B------:R-:W2:Y:S04]  /*24670*/  LDL.LU R17, [R1+0x84] ;  /* 0x0000840001117983 */ /* 0x000ea80000300800 */
[----:B------:R-:W3:Y:S04]  /*24680*/  LDL.LU R18, [R1+0x88] ;  /* 0x0000880001127983 */ /* 0x000ee80000300800 */
[----:B------:R-:W3:Y:S01]  /*24690*/  LDL.LU R19, [R1+0x8c] ;  /* 0x00008c0001137983 */ /* 0x000ee20000300800 */
[----:B0-----:R-:W-:Y:S01]  /*246a0*/  MOV R8, R15 ;  /* 0x0000000f00087202 */ /* 0x001fe20000000f00 */
[----:B------:R-:W-:-:S02]  /*246b0*/  IMAD.MOV.U32 R9, RZ, RZ, R14 ;  /* 0x000000ffff097224 */ /* 0x000fc400078e000e */
[----:B---3--:R-:W-:Y:S04]  /*246c0*/  STL.64 [R1+0x12c8], R18 ;  /* 0x0012c81201007387 */ /* 0x008fe80000100a00 */
[----:B--2---:R0:W-:Y:S04]  /*246d0*/  STL.64 [R1+0x12c0], R16 ;  /* 0x0012c01001007387 */ /* 0x0041e80000100a00 */
[----:B------:R-:W2:Y:S04]  /*246e0*/  LDL.LU R15, [R1+0x13e8] ;  /* 0x0013e800010f7983 */ /* 0x000ea80000300800 */
[----:B------:R-:W3:Y:S04]  /*246f0*/  LDL.LU R14, [R1+0x13e4] ;  /* 0x0013e400010e7983 */ /* 0x000ee80000300800 */
[----:B------:R1:W-:Y:S01]  /*24700*/  STL.64 [R1+0x12d0], R8 ;  /* 0x0012d00801007387 */ /* 0x0003e20000100a00 */
[----:B0-----:R-:W-:Y:S01]  /*24710*/  MOV R16, R13 ;  /* 0x0000000d00107202 */ /* 0x001fe20000000f00 */
[----:B------:R-:W-:-:S02]  /*24720*/  IMAD.MOV.U32 R17, RZ, RZ, R12 ;  /* 0x000000ffff117224 */ /* 0x000fc400078e000c */
[----:B------:R-:W4:Y:S04]  /*24730*/  LDL.LU R13, [R1+0x13e0] ;  /* 0x0013e000010d7983 */ /* 0x000f280000300800 */
[----:B------:R-:W5:Y:S04]  /*24740*/  LDL.LU R12, [R1+0x13dc] ;  /* 0x0013dc00010c7983 */ /* 0x000f680000300800 */
[----:B------:R0:W-:Y:S04]  /*24750*/  STL.64 [R1+0x12d8], R16 ;  /* 0x0012d81001007387 */ /* 0x0001e80000100a00 */
[----:B-1----:R-:W3:Y:S04]  /*24760*/  LDL.LU R8, [R1+0xa0] ;  /* 0x0000a00001087983 */ /* 0x002ee80000300800 */
[----:B------:R-:W3:Y:S04]  /*24770*/  LDL.LU R9, [R1+0xa4] ;  /* 0x0000a40001097983 */ /* 0x000ee80000300800 */
[----:B------:R-:W3:Y:S04]  /*24780*/  LDL.LU R10, [R1+0xa8] ;  /* 0x0000a800010a7983 */ /* 0x000ee80000300800 */
[----:B------:R-:W3:Y:S01]  /*24790*/  LDL.LU R11, [R1+0xac] ;  /* 0x0000ac00010b7983 */ /* 0x000ee20000300800 */
[----:B0-----:R-:W-:Y:S01]  /*247a0*/  IMAD.MOV.U32 R17, RZ, RZ, R29 ;  /* 0x000000ffff117224 */ /* 0x001fe200078e001d */
[----:B--2---:R-:W-:-:S02]  /*247b0*/  MOV R16, R15 ;  /* 0x0000000f00107202 */ /* 0x004fc40000000f00 */
[----:B---3--:R-:W-:Y:S04]  /*247c0*/  STL.64 [R1+0x12e8], R10 ;  /* 0x0012e80a01007387 */ /* 0x008fe80000100a00 */
[----:B------:R0:W-:Y:S04]  /*247d0*/  STL.64 [R1+0x12e0], R8 ;  /* 0x0012e00801007387 */ /* 0x0001e80000100a00 */
[----:B------:R-:W2:Y:S04]  /*247e0*/  LDL.LU R15, [R1+0x13d8] ;  /* 0x0013d800010f7983 */ /* 0x000ea80000300800 */
[----:B------:R-:W3:Y:S04]  /*247f0*/  LDL.LU R29, [R1+0x13d4] ;  /* 0x0013d400011d7983 */ /* 0x000ee80000300800 */
[----:B------:R4:W-:Y:S04]  /*24800*/  STL.64 [R1+0x12f0], R16 ;  /* 0x0012f01001007387 */ /* 0x0009e80000100a00 */
[----:B0-----:R-:W2:Y:S04]  /*24810*/  LDL.LU R8, [R1+0xb0] ;  /* 0x0000b00001087983 */ /* 0x001ea80000300800 */
[----:B------:R-:W2:Y:S04]  /*24820*/  LDL.LU R9, [R1+0xb4] ;  /* 0x0000b40001097983 */ /* 0x000ea80000300800 */
[----:B------:R-:W2:Y:S04]  /*24830*/  LDL.LU R10, [R1+0xb8] ;  /* 0x0000b800010a7983 */ /* 0x000ea80000300800 */
[----:B------:R-:W2:Y:S01]  /*24840*/  LDL.LU R11, [R1+0xbc] ;  /* 0x0000bc00010b7983 */ /* 0x000ea20000300800 */
[----:B----4-:R-:W-:Y:S01]  /*24850*/  MOV R16, R13 ;  /* 0x0000000d00107202 */ /* 0x010fe20000000f00 */
[----:B------:R-:W-:-:S02]  /*24860*/  IMAD.MOV.U32 R17, RZ, RZ, R14 ;  /* 0x000000ffff117224 */ /* 0x000fc400078e000e */
[----:B--2---:R-:W-:Y:S04]  /*24870*/  STL.64 [R1+0x1300], R10 ;  /* 0x0013000a01007387 */ /* 0x004fe80000100a00 */
[----:B------:R0:W-:Y:S04]  /*24880*/  STL.64 [R1+0x12f8], R8 ;  /* 0x0012f80801007387 */ /* 0x0001e80000100a00 */
[----:B------:R-:W2:Y:S04]  /*24890*/  LDL.LU R13, [R1+0x13d0] ;  /* 0x0013d000010d7983 */ /* 0x000ea80000300800 */
[----:B------:R-:W4:Y:S04]  /*248a0*/  LDL.LU R14, [R1+0x13cc] ;  /* 0x0013cc00010e7983 */ /* 0x000f280000300800 */
[----:B------:R1:W-:Y:S04]  /*248b0*/  STL.64 [R1+0x1308], R16 ;  /* 0x0013081001007387 */ /* 0x0003e80000100a00 */
[----:B0-----:R-:W2:Y:S04]  /*248c0*/  LDL.LU R8, [R1+0xc0] ;  /* 0x0000c00001087983 */ /* 0x001ea80000300800 */
[----:B------:R-:W2:Y:S04]  /*248d0*/  LDL.LU R9, [R1+0xc4] ;  /* 0x0000c40001097983 */ /* 0x000ea80000300800 */
[----:B------:R-:W2:Y:S04]  /*248e0*/  LDL.LU R10, [R1+0xc8] ;  /* 0x0000c800010a7983 */ /* 0x000ea80000300800 */
[----:B------:R-:W2:Y:S01]  /*248f0*/  LDL.LU R11, [R1+0xcc] ;  /* 0x0000cc00010b7983 */ /* 0x000ea20000300800 */
[----:B-1----:R-:W-:Y:S01]  /*24900*/  MOV R16, R15 ;  /* 0x0000000f00107202 */ /* 0x002fe20000000f00 */
[----:B-----5:R-:W-:-:S02]  /*24910*/  IMAD.MOV.U32 R17, RZ, RZ, R12 ;  /* 0x000000ffff117224 */ /* 0x020fc400078e000c */
[----:B--2---:R-:W-:Y:S04]  /*24920*/  STL.64 [R1+0x1318], R10 ;  /* 0x0013180a01007387 */ /* 0x004fe80000100a00 */
[----:B------:R-:W-:Y:S04]  /*24930*/  STL.64 [R1+0x1310], R8 ;  /* 0x0013100801007387 */ /* 0x000fe80000100a00 */
[----:B------:R-:W2:Y:S04]  /*24940*/  LDL.LU R15, [R1+0x13c8] ;  /* 0x0013c800010f7983 */ /* 0x000ea80000300800 */
[----:B------:R-:W5:Y:S04]  /*24950*/  LDL.LU R12, [R1+0x13c4] ;  /* 0x0013c400010c7983 */ /* 0x000f680000300800 */
[----:B------:R0:W-:Y:S02]  /*24960*/  STL.64 [R1+0x1320], R16 ;  /* 0x0013201001007387 */ /* 0x0001e40000100a00 */
[----:B0-----:R-:W-:Y:S01]  /*24970*/  MOV R16, R13 ;  /* 0x0000000d00107202 */ /* 0x001fe20000000f00 */
[----:B---3--:R-:W-:Y:S01]  /*24980*/  IMAD.MOV.U32 R17, RZ, RZ, R29 ;  /* 0x000000ffff117224 */ /* 0x008fe200078e001d */
[----:B------:R-:W3:Y:S04]  /*24990*/  LDL.LU R13, [R1+0x13c0] ;  /* 0x0013c000010d7983 */ /* 0x000ee80000300800 */
[----:B------:R-:W3:Y:S04]  /*249a0*/  LDL.LU R29, [R1+0x13bc] ;  /* 0x0013bc00011d7983 */ /* 0x000ee80000300800 */
[----:B------:R4:W-:Y:S04]  /*249b0*/  STL.64 [R1+0x1338], R16 ;  /* 0x0013381001007387 */ /* 0x0009e80000100a00 */
[----:B------:R-:W3:Y:S04]  /*249c0*/  LDL.LU R8, [R1+0xd0] ;  /* 0x0000d00001087983 */ /* 0x000ee80000300800 */
[----:B------:R-:W3:Y:S04]  /*249d0*/  LDL.LU R9, [R1+0xd4] ;  /* 0x0000d40001097983 */ /* 0x000ee80000300800 */
[----:B------:R-:W3:Y:S04]  /*249e0*/  LDL.LU R10, [R1+0xd8] ;  /* 0x0000d800010a7983 */ /* 0x000ee80000300800 */
[----:B------:R-:W3:Y:S01]  /*249f0*/  LDL.LU R11, [R1+0xdc] ;  /* 0x0000dc00010b7983 */ /* 0x000ee20000300800 */
[----:B----4-:R-:W-:Y:S01]  /*24a00*/  IMAD.MOV.U32 R17, RZ, RZ, R14 ;  /* 0x000000ffff117224 */ /* 0x010fe200078e000e */
[----:B--2---:R-:W-:-:S05]  /*24a10*/  MOV R16, R15 ;  /* 0x0000000f00107202 */ /* 0x004fca0000000f00 */
[----:B------:R5:W-:Y:S02]  /*24a20*/  STL.64 [R1+0x1350], R16 ;  /* 0x0013501001007387 */ /* 0x000be40000100a00 */
[----:B-----5:R-:W-:Y:S01]  /*24a30*/  IMAD.MOV.U32 R17, RZ, RZ, R12 ;  /* 0x000000ffff117224 */ /* 0x020fe200078e000c */
[----:B---3--:R-:W-:Y:S01]  /*24a40*/  MOV R16, R13 ;  /* 0x0000000d00107202 */ /* 0x008fe20000000f00 */
        /* <DEDUP_REMOVED lines=9> */
[----:B------:R-:W-:Y:S04]  /*24ae0*/  STL.64 [R1+0x1368], R16 ;  /* 0x0013681001007387 */ /* 0x000fe80000100a00 */
[----:B---3--:R-:W-:Y:S04]  /*24af0*/  STL.64 [R1+0x1348], R10 ;  /* 0x0013480a01007387 */ /* 0x008fe80000100a00 */
[----:B--2---:R0:W-:Y:S04]  /*24b00*/  STL.64 [R1+0x1340], R8 ;  /* 0x0013400801007387 */ /* 0x0041e80000100a00 */
[----:B0-----:R-:W2:Y:S04]  /*24b10*/  LDL.LU R8, [R1+0x120] ;  /* 0x0001200001087983 */ /* 0x001ea80000300800 */
[----:B------:R-:W2:Y:S04]  /*24b20*/  LDL.LU R9, [R1+0x124] ;  /* 0x0001240001097983 */ /* 0x000ea80000300800 */
[----:B------:R-:W3:Y:S04]  /*24b30*/  LDL.LU R10, [R1+0x128] ;  /* 0x00012800010a7983 */ /* 0x000ee80000300800 */
[----:B------:R-:W3:Y:S04]  /*24b40*/  LDL.LU R11, [R1+0x12c] ;  /* 0x00012c00010b7983 */ /* 0x000ee80000300800 */
[----:B------:R-:W4:Y:S04]  /*24b50*/  LDL.LU R12, [R1+0x3a0] ;  /* 0x0003a000010c7983 */ /* 0x000f280000300800 */
[----:B------:R-:W4:Y:S04]  /*24b60*/  LDL.LU R13, [R1+0x3a4] ;  /* 0x0003a400010d7983 */ /* 0x000f280000300800 */
[----:B------:R-:W5:Y:S01]  /*24b70*/  LDL.LU R16, [R1+0x3d0] ;  /* 0x0003d00001107983 */ /* 0x000f620000300800 */
[----:B------:R-:W-:-:S03]  /*24b80*/  MOV R17, R29 ;  /* 0x0000001d00117202 */ /* 0x000fc60000000f00 */
[----:B------:R-:W2:Y:S04]  /*24b90*/  LDL.LU R29, [R1+0x13b8] ;  /* 0x0013b800011d7983 */ /* 0x000ea80000300800 */
[----:B-----5:R0:W-:Y:S04]  /*24ba0*/  STL.64 [R1+0x1380], R16 ;  /* 0x0013801001007387 */ /* 0x0201e80000100a00 */
        /* <DEDUP_REMOVED lines=12> */
[----:B------:R-:W0:Y:S04]  /*24c70*/  LDSM.16.M88.4 R4, [R0+UR5+0x28080] ;  /* 0x028080050004783b */ /* 0x000e280008000200 */
[----:B-----5:R-:W-:Y:S04]  /*24c80*/  STL.64 [R1+0x13b0], R18 ;  /* 0x0013b01201007387 */ /* 0x020fe80000100a00 */
[----:B--2---:R1:W-:Y:S04]  /*24c90*/  STL.64 [R1+0x13a8], R16 ;  /* 0x0013a81001007387 */ /* 0x0043e80000100a00 */
[----:B-1----:R-:W4:Y:S04]  /*24ca0*/  LDL.LU R16, [R1+0x1b0] ;  /* 0x0001b00001107983 */ /* 0x002f280000300800 */
[----:B------:R-:W4:Y:S04]  /*24cb0*/  LDL.LU R17, [R1+0x1b4] ;  /* 0x0001b40001117983 */ /* 0x000f280000300800 */
[----:B------:R-:W4:Y:S04]  /*24cc0*/  LDL.LU R18, [R1+0x1b8] ;  /* 0x0001b80001127983 */ /* 0x000f280000300800 */
[----:B------:R-:W4:Y:S04]  /*24cd0*/  LDL.LU R19, [R1+0x1bc] ;  /* 0x0001bc0001137983 */ /* 0x000f280000300800 */
[----:B---3--:R-:W-:Y:S04]  /*24ce0*/  STL.64 [R1+0x1360], R10 ;  /* 0x0013600a01007387 */ /* 0x008fe80000100a00 */
[----:B------:R1:W-:Y:S04]  /*24cf0*/  STL.64 [R1+0x1358], R8 ;  /* 0x0013580801007387 */ /* 0x0003e80000100a00 */
[----:B-1----:R-:W2:Y:S04]  /*24d00*/  LDL.LU R8, [R1+0x150] ;  /* 0x0001500001087983 */ /* 0x002ea80000300800 */
[----:B------:R-:W2:Y:S04]  /*24d10*/  LDL.LU R9, [R1+0x154] ;  /* 0x0001540001097983 */ /* 0x000ea80000300800 */
[----:B------:R-:W3:Y:S04]  /*24d20*/  LDL.LU R10, [R1+0x158] ;  /* 0x00015800010a7983 */ /* 0x000ee80000300800 */
[----:B------:R-:W3:Y:S01]  /*24d30*/  LDL.LU R11, [R1+0x15c] ;  /* 0x00015c00010b7983 */ /* 0x000ee20000300800 */
[C---:B----4-:R-:W-:Y:S03]  /*24d40*/  HMMA.16816.F32 R12, R24.reuse, R12, R16 ;  /* 0x0000000c180c723c */ /* 0x050fe60000001810 */
[----:B---3--:R-:W-:Y:S04]  /*24d50*/  STL.64 [R1+0x1378], R10 ;  /* 0x0013780a01007387 */ /* 0x008fe80000100a00 */
[----:B--2---:R1:W-:Y:S04]  /*24d60*/  STL.64 [R1+0x1370], R8 ;  /* 0x0013700801007387 */ /* 0x0043e80000100a00 */
[----:B-1----:R-:W2:Y:S04]  /*24d70*/  LDL.LU R8, [R1+0x170] ;  /* 0x0001700001087983 */ /* 0x002ea80000300800 */
[----:B------:R-:W2:Y:S04]  /*24d80*/  LDL.LU R9, [R1+0x174] ;  /* 0x0001740001097983 */ /* 0x000ea80000300800 */
[----:B------:R-:W2:Y:S04]  /*24d90*/  LDL.LU R10, [R1+0x178] ;  /* 0x00017800010a7983 */ /* 0x000ea80000300800 */
[----:B------:R-:W2:Y:S04]  /*24da0*/  LDL.LU R11, [R1+0x17c] ;  /* 0x00017c00010b7983 */ /* 0x000ea80000300800 */
[----:B------:R-:W3:Y:S04]  /*24db0*/  LDL.LU R20, [R1+0x90] ;  /* 0x0000900001147983 */ /* 0x000ee80000300800 */
[----:B------:R-:W3:Y:S04]  /*24dc0*/  LDL.LU R21, [R1+0x94] ;  /* 0x0000940001157983 */ /* 0x000ee80000300800 */
[----:B------:R-:W3:Y:S04]  /*24dd0*/  LDL.LU R22, [R1+0x98] ;  /* 0x0000980001167983 */ /* 0x000ee80000300800 */
[----:B------:R-:W3:Y:S04]  /*24de0*/  LDL.LU R23, [R1+0x9c] ;  /* 0x00009c0001177983 */ /* 0x000ee80000300800 */
[----:B------:R-:W-:Y:S04]  /*24df0*/  STL [R1+0x1190], R2 ;  /* 0x0011900201007387 */ /* 0x000fe80000100800 */
[----:B0-----:R-:W-:Y:S04]  /*24e00*/  STL.64 [R1+0x4a8], R6 ;  /* 0x0004a80601007387 */ /* 0x001fe80000100a00 */
[----:B------:R-:W4:Y:S04]  /*24e10*/  LDL.LU.64 R18, [R1+0x13b0] ;  /* 0x0013b00001127983 */ /* 0x000f280000300a00 */
[----:B------:R-:W4:Y:S04]  /*24e20*/  LDL.LU.64 R16, [R1+0x13a8] ;  /* 0x0013a80001107983 */ /* 0x000f280000300a00 */
[----:B------:R0:W-:Y:S04]  /*24e30*/  STL.64 [R1+0x340], R12 ;  /* 0x0003400c01007387 */ /* 0x0001e80000100a00 */
[----:B------:R4:W-:Y:S04]  /*24e40*/  STL.64 [R1+0x348], R14 ;  /* 0x0003480e01007387 */ /* 0x0009e80000100a00 */
[----:B0-----:R-:W4:Y:S02]  /*24e50*/  LDL.LU.64 R12, [R1+0x13a0] ;  /* 0x0013a000010c7983 */ /* 0x001f240000300a00 */
[----:B----4-:R-:W-:Y:S02]  /*24e60*/  HMMA.16816.F32 R12, R24, R12, R16 ;  /* 0x0000000c180c723c */ /* 0x010fe40000001810 */
[----:B------:R-:W4:Y:S04]  /*24e70*/  LDL.LU.64 R18, [R1+0x1398] ;  /* 0x0013980001127983 */ /* 0x000f280000300a00 */
[----:B------:R-:W4:-:S13]  /*24e80*/  LDL.LU.64 R16, [R1+0x1390] ;  /* 0x0013900001107983 */ /* 0x000f1a0000300a00 */
[----:B------:R0:W-:Y:S04]  /*24e90*/  STL.64 [R1+0x330], R12 ;  /* 0x0003300c01007387 */ /* 0x0001e80000100a00 */
[----:B------:R4:W-:Y:S04]  /*24ea0*/  STL [R1+0x338], R14 ;  /* 0x0003380e01007387 */ /* 0x0009e80000100800 */
[----:B0-----:R-:W4:Y:S01]  /*24eb0*/  LDL.LU.64 R12, [R1+0x1388] ;  /* 0x00138800010c7983 */ /* 0x001f220000300a00 */
[----:B------:R-:W-:-:S05]  /*24ec0*/  IMAD.MOV.U32 R2, RZ, RZ, R15 ;  /* 0x000000ffff027224 */ /* 0x000fca00078e000f */
[----:B------:R-:W-:Y:S01]  /*24ed0*/  STL [R1+0x1194], R2 ;  /* 0x0011940201007387 */ /* 0x000fe20000100800 */
[----:B----4-:R-:W-:Y:S03]  /*24ee0*/  HMMA.16816.F32 R12, R24, R12, R16 ;  /* 0x0000000c180c723c */ /* 0x010fe60000001810 */
[----:B------:R-:W2:-:S15]  /*24ef0*/  LDL.LU.64 R16, [R1+0x1380] ;  /* 0x0013800001107983 */ /* 0x000e9e0000300a00 */
[----:B------:R-:W-:Y:S01]  /*24f00*/  NOP ;  /* 0x0000000000007918 */ /* 0x000fe20000000000 */
[----:B------:R0:W-:Y:S04]  /*24f10*/  STL.64 [R1+0x320], R12 ;  /* 0x0003200c01007387 */ /* 0x0001e80000100a00 */
[----:B------:R1:W-:Y:S04]  /*24f20*/  STL.64 [R1+0x328], R14 ;  /* 0x0003280e01007387 */ /* 0x0003e80000100a00 */
[----:B0-----:R-:W4:Y:S04]  /*24f30*/  LDL.LU R12, [R1] ;  /* 0x00000000010c7983 */ /* 0x001f280000300800 */
[----:B------:R-:W4:Y:S04]  /*24f40*/  LDL.LU R13, [R1+0x4] ;  /* 0x00000400010d7983 */ /* 0x000f280000300800 */
[----:B-1----:R-:W5:Y:S04]  /*24f50*/  LDL.LU R14, [R1+0x8] ;  /* 0x00000800010e7983 */ /* 0x002f680000300800 */
[----:B------:R-:W5:Y:S04]  /*24f60*/  LDL.LU R15, [R1+0xc] ;  /* 0x00000c00010f7983 */ /* 0x000f680000300800 */
[----:B-----5:R-:W-:Y:S04]  /*24f70*/  STL.64 [R1+0x1230], R14 ;  /* 0x0012300e01007387 */ /* 0x020fe80000100a00 */
[----:B----4-:R0:W-:Y:S04]  /*24f80*/  STL.64 [R1+0x1228], R12 ;  /* 0x0012280c01007387 */ /* 0x0101e80000100a00 */
[----:B0-----:R-:W4:Y:S04]  /*24f90*/  LDL.LU R12, [R1+0x10] ;  /* 0x00001000010c7983 */ /* 0x001f280000300800 */
[----:B------:R-:W4:Y:S04]  /*24fa0*/  LDL.LU R13, [R1+0x14] ;  /* 0x00001400010d7983 */ /* 0x000f280000300800 */
[----:B------:R-:W5:Y:S04]  /*24fb0*/  LDL.LU R14, [R1+0x18] ;  /* 0x00001800010e7983 */ /* 0x000f680000300800 */
[----:B------:R-:W5:Y:S01]  /*24fc0*/  LDL.LU R15, [R1+0x1c] ;  /* 0x00001c00010f7983 */ /* 0x000f620000300800 */
[----:B--2---:R-:W-:Y:S03]  /*24fd0*/  HMMA.16816.F32 R16, R24, R16, R8 ;  /* 0x000000101810723c */ /* 0x004fe60000001808 */
[----:B-----5:R-:W-:Y:S04]  /*24fe0*/  STL.64 [R1+0x1240], R14 ;  /* 0x0012400e01007387 */ /* 0x020fe80000100a00 */
[----:B----4-:R-:W-:Y:S04]  /*24ff0*/  STL.64 [R1+0x1238], R12 ;  /* 0x0012380c01007387 */ /* 0x010fe80000100a00 */
[----:B------:R-:W2:Y:S04]  /*25000*/  LDL.LU.64 R10, [R1+0x1378] ;  /* 0x00137800010a7983 */ /* 0x000ea80000300a00 */
[----:B------:R-:W2:Y:S04]  /*25010*/  LDL.LU.64 R8, [R1+0x1370] ;  /* 0x0013700001087983 */ /* 0x000ea80000300a00 */
[----:B------:R0:W-:Y:S04]  /*25020*/  STL.64 [R1+0x310], R16 ;  /* 0x0003101001007387 */ /* 0x0001e80000100a00 */
[----:B------:R2:W-:Y:S04]  /*25030*/  STL [R1+0x318], R18 ;  /* 0x0003181201007387 */ /* 0x0005e80000100800 */
[----:B0-----:R-:W2:Y:S01]  /*25040*/  LDL.LU.64 R16, [R1+0x1368] ;  /* 0x0013680001107983 */ /* 0x001ea20000300a00 */
[----:B------:R-:W-:-:S02]  /*25050*/  MOV R2, R19 ;  /* 0x0000001300027202 */ /* 0x000fc40000000f00 */
        /* <DEDUP_REMOVED lines=37> */
[----:B------:R-:W3:-:S15]  /*252b0*/  LDL.LU.64 R8, [R1+0x12d0] ;  /* 0x0012d00001087983 */ /* 0x000ede0000300a00 */
[----:B------:R-:W-:Y:S02]  /*252c0*/  NOP ;  /* 0x0000000000007918 */ /* 0x000fe40000000000 */
[----:B------:R-:W-:Y:S04]  /*252d0*/  STL.64 [R1+0x290], R16 ;  /* 0x0002901001007387 */ /* 0x000fe80000100a00 */
[----:B------:R0:W-:Y:S04]  /*252e0*/  STL.64 [R1+0x298], R18 ;  /* 0x0002981201007387 */ /* 0x0001e80000100a00 */
[----:B0-----:R-:W2:Y:S04]  /*252f0*/  LDL.LU.64 R18, [R1+0x12c8] ;  /* 0x0012c80001127983 */ /* 0x001ea80000300a00 */
[----:B------:R-:W2:Y:S01]  /*25300*/  LDL.LU.64 R16, [R1+0x12c0] ;  /* 0x0012c00001107983 */ /* 0x000ea20000300a00 */
[----:B------:R-:W-:Y:S01]  /*25310*/  MOV R12, R28 ;  /* 0x0000001c000c7202 */ /* 0x000fe20000000f00 */
[----:B------:R-:W-:Y:S01]  /*25320*/  IMAD.MOV.U32 R13, RZ, RZ, R3 ;  /* 0x000000ffff0d7224 */ /* 0x000fe200078e0003 */
[----:B---3--:R-:W-:Y:S01]  /*25330*/  HMMA.16816.F32 R8, R24, R8, R20 ;  /* 0x000000081808723c */ /* 0x008fe20000001814 */
[----:B------:R-:W3:Y:S04]  /*25340*/  LDL.LU.64 R22, [R1+0x12b8] ;  /* 0x0012b80001167983 */ /* 0x000ee80000300a00 */
[----:B------:R-:W3:-:S14]  /*25350*/  LDL.LU.64 R20, [R1+0x12b0] ;  /* 0x0012b00001147983 */ /* 0x000edc0000300a00 */
[----:B------:R-:W-:Y:S04]  /*25360*/  STL.64 [R1+0x280], R8 ;  /* 0x0002800801007387 */ /* 0x000fe80000100a00 */
[----:B------:R0:W-:Y:S04]  /*25370*/  STL.64 [R1+0x288], R10 ;  /* 0x0002880a01007387 */ /* 0x0001e80000100a00 */
[----:B0-----:R-:W4:Y:S04]  /*25380*/  LDL.LU.64 R10, [R1+0x12a8] ;  /* 0x0012a800010a7983 */ /* 0x001f280000300a00 */
[----:B------:R-:W4:Y:S01]  /*25390*/  LDL.LU.64 R8, [R1+0x12a0] ;  /* 0x0012a00001087983 */ /* 0x000f220000300a00 */
[----:B--2---:R-:W-:Y:S03]  /*253a0*/  HMMA.16816.F32 R12, R24, R12, R16 ;  /* 0x0000000c180c723c */ /* 0x004fe60000001810 */
[----:B------:R-:W3:-:S15]  /*253b0*/  LDL.LU.64 R16, [R1+0x1298] ;  /* 0x0012980001107983 */ /* 0x000ede0000300a00 */
[----:B------:R-:W-:Y:S01]  /*253c0*/  NOP ;  /* 0x0000000000007918 */ /* 0x000fe20000000000 */
[----:B------:R-:W-:Y:S04]  /*253d0*/  STL.64 [R1+0x270], R12 ;  /* 0x0002700c01007387 */ /* 0x000fe80000100a00 */
[----:B------:R3:W-:Y:S04]  /*253e0*/  STL.64 [R1+0x278], R14 ;  /* 0x0002780e01007387 */ /* 0x0007e80000100a00 */
[----:B------:R-:W2:Y:S01]  /*253f0*/  LDL.LU R3, [R1+0x4d0] ;  /* 0x0004d00001037983 */ /* 0x000ea20000300800 */
[C---:B----4-:R-:W-:Y:S08]  /*25400*/  HMMA.16816.F32 R8, R24.reuse, R4, R8 ;  /* 0x000000041808723c */ /* 0x050ff00000001808 */
[----:B---3--:R-:W-:Y:S01]  /*25410*/  HMMA.16816.F32 R12, R24, R16, R20 ;  /* 0x00000010180c723c */ /* 0x008fe20000001814 */
[----:B------:R-:W0:Y:S04]  /*25420*/  LDSM.16.M88.4 R4, [R0+UR5+0x28880] ;  /* 0x028880050004783b */ /* 0x000e280008000200 */
[----:B------:R-:W-:-:S14]  /*25430*/  LDSM.16.M88.4 R16, [R0+UR5+0x2a880] ;  /* 0x02a880050010783b */ /* 0x000fdc0008000200 */
[----:B------:R-:W-:Y:S04]  /*25440*/  STL.64 [R1+0x260], R12 ;  /* 0x0002600c01007387 */ /* 0x000fe80000100a00 */
[----:B------:R-:W-:Y:S04]  /*25450*/  STL.64 [R1+0x268], R14 ;  /* 0x0002680e01007387 */ /* 0x000fe80000100a00 */
[----:B------:R-:W-:Y:S04]  /*25460*/  STL.64 [R1+0x1d0], R8 ;  /* 0x0001d00801007387 */ /* 0x000fe80000100a00 */
[----:B------:R-:W-:Y:S04]  /*25470*/  STL.64 [R1+0x1d8], R10 ;  /* 0x0001d80a01007387 */ /* 0x000fe80000100a00 */
[----:B------:R-:W1:Y:S04]  /*25480*/  LDSM.16.M88.4 R8, [R0+UR5+0x29080] ;  /* 0x029080050008783b */ /* 0x000e680008000200 */
[----:B------:R-:W-:Y:S04]  /*25490*/  LDSM.16.M88.4 R12, [R0+UR5+0x2a080] ;  /* 0x02a08005000c783b */ /* 0x000fe80008000200 */
[----:B0-----:R1:W-:Y:S02]  /*254a0*/  STL.64 [R1+0x258], R6 ;  /* 0x0002580601007387 */ /* 0x0013e40000100a00 */
[----:B-1----:R-:W-:-:S02]  /*254b0*/  IMAD.MOV.U32 R7, RZ, RZ, R8 ;  /* 0x000000ffff077224 */ /* 0x002fc400078e0008 */
[----:B------:R-:W-:Y:S01]  /*254c0*/  STL.64 [R1+0x248], R10 ;  /* 0x0002480a01007387 */ /* 0x000fe20000100a00 */
[----:B------:R-:W-:-:S03]  /*254d0*/  MOV R6, R9 ;  /* 0x0000000900067202 */ /* 0x000fc60000000f00 */
[----:B------:R-:W0:Y:S01]  /*254e0*/  LDSM.16.M88.4 R8, [R0+UR5+0x29880] ;  /* 0x029880050008783b */ /* 0x000e220008000200 */
[----:B------:R-:W-:Y:S01]  /*254f0*/  IMAD.MOV.U32 R21, RZ, RZ, R4 ;  /* 0x000000ffff157224 */ /* 0x000fe200078e0004 */
[----:B------:R-:W-:Y:S01]  /*25500*/  MOV R20, R5 ;  /* 0x0000000500147202 */ /* 0x000fe20000000f00 */
[----:B0-----:R-:W-:Y:S01]  /*25510*/  IMAD.MOV.U32 R5, RZ, RZ, R8 ;  /* 0x000000ffff057224 */ /* 0x001fe200078e0008 */
[----:B------:R-:W-:Y:S01]  /*25520*/  STL.64 [R1+0x238], R10 ;  /* 0x0002380a01007387 */ /* 0x000fe20000100a00 */
[----:B------:R-:W-:-:S03]  /*25530*/  MOV R4, R9 ;  /* 0x0000000900047202 */ /* 0x000fc60000000f00 */
[----:B------:R-:W0:Y:S04]  /*25540*/  LDSM.16.M88.4 R8, [R0+UR5+0x2b080] ;  /* 0x02b080050008783b */ /* 0x000e280008000200 */
[----:B0-----:R-:W-:Y:S04]  /*25550*/  STL.64 [R1+0x1288], R10 ;  /* 0x0012880a01007387 */ /* 0x001fe80000100a00 */
[----:B------:R0:W-:Y:S02]  /*25560*/  STL.64 [R1+0x1280], R8 ;  /* 0x0012800801007387 */ /* 0x0001e40000100a00 */
[----:B0-----:R-:W-:Y:S01]  /*25570*/  IMAD.MOV.U32 R8, RZ, RZ, R21 ;  /* 0x000000ffff087224 */ /* 0x001fe200078e0015 */
[----:B------:R-:W-:-:S02]  /*25580*/  MOV R9, R20 ;  /* 0x0000001400097202 */ /* 0x000fc40000000f00 */
[----:B------:R-:W0:Y:S04]  /*25590*/  LDSM.16.M88.4 R20, [R0+UR5+0x2b880] ;  /* 0x02b880050014783b */ /* 0x000e280008000200 */
[----:B0-----:R-:W-:Y:S04]  /*255a0*/  STL.64 [R1+0x1270], R22 ;  /* 0x0012701601007387 */ /* 0x001fe80000100a00 */
[----:B------:R0:W-:Y:S02]  /*255b0*/  STL.64 [R1+0x1268], R20 ;  /* 0x0012681401007387 */ /* 0x0001e40000100a00 */
[----:B0-----:R-:W-:Y:S01]  /*255c0*/  IMAD.MOV.U32 R20, RZ, RZ, R7 ;  /* 0x000000ffff147224 */ /* 0x001fe200078e0007 */
[----:B------:R-:W-:-:S05]  /*255d0*/  MOV R21, R6 ;  /* 0x0000000600157202 */ /* 0x000fca0000000f00 */
[----:B------:R0:W-:Y:S04]  /*255e0*/  STL.64 [R1+0x1290], R20 ;  /* 0x0012901401007387 */ /* 0x0001e80000100a00 */
[----:B0-----:R-:W3:Y:S04]  /*255f0*/  LDL.LU R20, [R1+0x50] ;  /* 0x0000500001147983 */ /* 0x001ee80000300800 */
[----:B------:R-:W3:Y:S04]  /*25600*/  LDL.LU R21, [R1+0x54] ;  /* 0x0000540001157983 */ /* 0x000ee80000300800 */
[----:B------:R-:W3:Y:S04]  /*25610*/  LDL.LU R22, [R1+0x58] ;  /* 0x0000580001167983 */ /* 0x000ee80000300800 */
[----:B------:R-:W3:Y:S04]  /*25620*/  LDL.LU R23, [R1+0x5c] ;  /* 0x00005c0001177983 */ /* 0x000ee80000300800 */
[----:B------:R-:W-:Y:S04]  /*25630*/  STL.64 [R1+0x228], R14 ;  /* 0x0002280e01007387 */ /* 0x000fe80000100a00 */
[----:B------:R0:W-:Y:S02]  /*25640*/  STL.64 [R1+0x1250], R12 ;  /* 0x0012500c01007387 */ /* 0x0001e40000100a00 */
[----:B0-----:R-:W-:Y:S01]  /*25650*/  IMAD.MOV.U32 R12, RZ, RZ, R5 ;  /* 0x000000ffff0c7224 */ /* 0x001fe200078e0005 */
[----:B------:R-:W-:-:S02]  /*25660*/  MOV R13, R4 ;  /* 0x00000004000d7202 */ /* 0x000fc40000000f00 */
[----:B------:R-:W0:Y:S04]  /*25670*/  LDSM.16.M88.4 R4, [R0+UR5+0x2c080] ;  /* 0x02c080050004783b */ /* 0x000e280008000200 */
[----:B------:R1:W-:Y:S04]  /*25680*/  STL.64 [R1+0x1278], R12 ;  /* 0x0012780c01007387 */ /* 0x0003e80000100a00 */
[----:B-1----:R-:W4:Y:S04]  /*25690*/  LDL.LU R12, [R1+0x40] ;  /* 0x00004000010c7983 */ /* 0x002f280000300800 */
[----:B------:R-:W4:Y:S04]  /*256a0*/  LDL.LU R13, [R1+0x44] ;  /* 0x00004400010d7983 */ /* 0x000f280000300800 */
[----:B------:R-:W4:Y:S04]  /*256b0*/  LDL.LU R14, [R1+0x48] ;  /* 0x00004800010e7983 */ /* 0x000f280000300800 */
[----:B------:R-:W4:Y:S04]  /*256c0*/  LDL.LU R15, [R1+0x4c] ;  /* 0x00004c00010f7983 */ /* 0x000f280000300800 */
[----:B------:R-:W-:Y:S04]  /*256d0*/  STL.64 [R1+0x218], R18 ;  /* 0x0002181201007387 */ /* 0x000fe80000100a00 */
[----:B------:R1:W-:Y:S04]  /*256e0*/  STL.64 [R1+0x1248], R16 ;  /* 0x0012481001007387 */ /* 0x0003e80000100a00 */
[----:B-1----:R-:W5:Y:S04]  /*256f0*/  LDL.LU R16, [R1+0x20] ;  /* 0x0000200001107983 */ /* 0x002f680000300800 */
[----:B------:R-:W5:Y:S04]  /*25700*/  LDL.LU R17, [R1+0x24] ;  /* 0x0000240001117983 */ /* 0x000f680000300800 */
[----:B------:R-:W2:Y:S04]  /*25710*/  LDL.LU R18, [R1+0x28] ;  /* 0x0000280001127983 */ /* 0x000ea80000300800 */
[----:B------:R-:W2:Y:S01]  /*25720*/  LDL.LU R19, [R1+0x2c] ;  /* 0x00002c0001137983 */ /* 0x000ea20000300800 */
[C---:B---3--:R-:W-:Y:S03]  /*25730*/  HMMA.16816.F32 R8, R24.reuse, R8, R20 ;  /* 0x000000081808723c */ /* 0x048fe60000001814 */
[----:B--2---:R-:W-:Y:S04]  /*25740*/  STL.64 [R1+0x1260], R18 ;  /* 0x0012601201007387 */ /* 0x004fe80000100a00 */
[----:B-----5:R1:W-:Y:S04]  /*25750*/  STL.64 [R1+0x1258], R16 ;  /* 0x0012581001007387 */ /* 0x0203e80000100a00 */
[----:B-1----:R-:W2:Y:S04]  /*25760*/  LDL.LU R16, [R1+0x30] ;  /* 0x0000300001107983 */ /* 0x002ea80000300800 */
[----:B------:R-:W2:Y:S04]  /*25770*/  LDL.LU R17, [R1+0x34] ;  /* 0x0000340001117983 */ /* 0x000ea80000300800 */
[----:B------:R-:W2:Y:S04]  /*25780*/  LDL.LU R18, [R1+0x38] ;  /* 0x0000380001127983 */ /* 0x000ea80000300800 */
[----:B------:R-:W2:Y:S04]  /*25790*/  LDL.LU R19, [R1+0x3c] ;  /* 0x00003c0001137983 */ /* 0x000ea80000300800 */
[----:B------:R-:W4:Y:S04]  /*257a0*/  LDL.LU.64 R20, [R1+0x1290] ;  /* 0x0012900001147983 */ /* 0x000f280000300a00 */
[----:B------:R-:W-:Y:S04]  /*257b0*/  STL.64 [R1+0x1c0], R8 ;  /* 0x0001c00801007387 */ /* 0x000fe80000100a00 */
[----:B------:R1:W-:Y:S04]  /*257c0*/  STL.64 [R1+0x1c8], R10 ;  /* 0x0001c80a01007387 */ /* 0x0003e80000100a00 */
[----:B-1----:R-:W3:Y:S04]  /*257d0*/  LDL.LU.64 R10, [R1+0x1288] ;  /* 0x00128800010a7983 */ /* 0x002ee80000300a00 */
[----:B------:R-:W5:Y:S01]  /*257e0*/  LDL.LU.64 R8, [R1+0x1280] ;  /* 0x0012800001087983 */ /* 0x000f620000300a00 */
[----:B----4-:R-:W-:Y:S03]  /*257f0*/  HMMA.16816.F32 R20, R24, R20, R12 ;  /* 0x000000141814723c */ /* 0x010fe6000000180c */
[----:B---3--:R-:W-:Y:S04]  /*25800*/  STL.64 [R1+0x208], R10 ;  /* 0x0002080a01007387 */ /* 0x008fe80000100a00 */
[----:B------:R-:W2:-:S12]  /*25810*/  LDL.LU.64 R12, [R1+0x1278] ;  /* 0x00127800010c7983 */ /* 0x000e980000300a00 */
[----:B------:R-:W-:Y:S04]  /*25820*/  STL.64 [R1+0x1b0], R20 ;  /* 0x0001b01401007387 */ /* 0x000fe80000100a00 */
[----:B------:R1:W-:Y:S04]  /*25830*/  STL.64 [R1+0x1b8], R22 ;  /* 0x0001b81601007387 */ /* 0x0003e80000100a00 */
[----:B-1----:R-:W3:Y:S04]  /*25840*/  LDL.LU.64 R22, [R1+0x1270] ;  /* 0x0012700001167983 */ /* 0x002ee80000300a00 */
[----:B------:R-:W4:Y:S01]  /*25850*/  LDL.LU.64 R20, [R1+0x1268] ;  /* 0x0012680001147983 */ /* 0x000f220000300a00 */
[C---:B--2---:R-:W-:Y:S03]  /*25860*/  HMMA.16816.F32 R12, R24.reuse, R12, R16 ;  /* 0x0000000c180c723c */ /* 0x044fe60000001810 */
[----:B---3--:R-:W-:Y:S04]  /*25870*/  STL.64 [R1+0x1f8], R22 ;  /* 0x0001f81601007387 */ /* 0x008fe80000100a00 */
[----:B------:R-:W2:Y:S04]  /*25880*/  LDL.LU R28, [R1+0x4d8] ;  /* 0x0004d800011c7983 */ /* 0x000ea80000300800 */
[----:B0-----:R-:W-:Y:S04]  /*25890*/  STL.64 [R1+0x1e8], R6 ;  /* 0x0001e80601007387 */ /* 0x001fe80000100a00 */
[----:B------:R-:W3:Y:S04]  /*258a0*/  LDL.LU.64 R18, [R1+0x1260] ;  /* 0x0012600001127983 */ /* 0x000ee80000300a00 */
[----:B------:R-:W3:Y:S04]  /*258b0*/  LDL.LU.64 R16, [R1+0x1258] ;  /* 0x0012580001107983 */ /* 0x000ee80000300a00 */
[----:B------:R0:W-:Y:S04]  /*258c0*/  STL.64 [R1+0x1a0], R12 ;  /* 0x0001a00c01007387 */ /* 0x0001e80000100a00 */
        /* <DEDUP_REMOVED lines=8> */
[----:B------:R-:W3:Y:S02]  /*25950*/  LDL.LU.64 R12, [R1+0x1238] ;  /* 0x00123800010c7983 */ /* 0x000ee40000300a00 */
[----:B---3--:R-:W-:Y:S02]  /*25960*/  HMMA.16816.F32 R16, R24, R16, R12 ;  /* 0x000000101810723c */ /* 0x008fe4000000180c */
[----:B------:R-:W5:Y:S04]  /*25970*/  LDL.LU.64 R14, [R1+0x1230] ;  /* 0x00123000010e7983 */ /* 0x000f680000300a00 */
[----:B------:R-:W5:-:S13]  /*25980*/  LDL.LU.64 R12, [R1+0x1228] ;  /* 0x00122800010c7983 */ /* 0x000f5a0000300a00 */
[----:B------:R-:W-:Y:S04]  /*25990*/  STL.64 [R1+0x180], R16 ;  /* 0x0001801001007387 */ /* 0x000fe80000100a00 */
[----:B------:R0:W-:Y:S04]  /*259a0*/  STL.64 [R1+0x188], R18 ;  /* 0x0001881201007387 */ /* 0x0001e80000100a00 */
[----:B0-----:R-:W3:Y:S04]  /*259b0*/  LDL.LU.64 R18, [R1+0x1220] ;  /* 0x0012200001127983 */ /* 0x001ee80000300a00 */
[----:B------:R-:W2:Y:S01]  /*259c0*/  LDL.LU.64 R16, [R1+0x1218] ;  /* 0x0012180001107983 */ /* 0x000ea20000300a00 */
[----:B-----5:R-:W-:Y:S03]  /*259d0*/  HMMA.16816.F32 R8, R24, R8, R12 ;  /* 0x000000081808723c */ /* 0x020fe6000000180c */
[----:B------:R-:W5:Y:S04]  /*259e0*/  LDL.LU.64 R14, [R1+0x1210] ;  /* 0x00121000010e7983 */ /* 0x000f680000300a00 */
[----:B------:R-:W5:-:S12]  /*259f0*/  LDL.LU.64 R12, [R1+0x1208] ;  /* 0x00120800010c7983 */ /* 0x000f580000300a00 */
[----:B------:R-:W-:Y:S04]  /*25a00*/  STL.64 [R1+0x170], R8 ;  /* 0x0001700801007387 */ /* 0x000fe80000100a00 */
[----:B------:R0:W-:Y:S04]  /*25a10*/  STL.64 [R1+0x178], R10 ;  /* 0x0001780a01007387 */ /* 0x0001e80000100a00 */
[----:B0-----:R-:W4:Y:S04]  /*25a20*/  LDL.LU.64 R10, [R1+0x1200] ;  /* 0x00120000010a7983 */ /* 0x001f280000300a00 */
[----:B------:R-:W4:Y:S02]  /*25a30*/  LDL.LU.64 R8, [R1+0x11f8] ;  /* 0x0011f80001087983 */ /* 0x000f240000300a00 */
[----:B----4-:R-:W-:Y:S02]  /*25a40*/  HMMA.16816.F32 R20, R24, R20, R8 ;  /* 0x000000141814723c */ /* 0x010fe40000001808 */
[----:B------:R-:W4:Y:S04]  /*25a50*/  LDL.LU R8, [R1+0x4c0] ;  /* 0x0004c00001087983 */ /* 0x000f280000300800 */
[----:B------:R-:W4:-:S13]  /*25a60*/  LDL R9, [R1+0x4b0] ;  /* 0x0004b00001097983 */ /* 0x000f1a0000100800 */
[----:B------:R-:W-:Y:S04]  /*25a70*/  STL.64 [R1+0x160], R20 ;  /* 0x0001601401007387 */ /* 0x000fe80000100a00 */
[----:B------:R-:W-:Y:S04]  /*25a80*/  STL.64 [R1+0x168], R22 ;  /* 0x0001681601007387 */ /* 0x000fe80000100a00 */
[----:B------:R-:W2:Y:S04]  /*25a90*/  LDL.LU R10, [R1+0x4c4] ;  /* 0x0004c400010a7983 */ /* 0x000ea80000300800 */
[----:B------:R-:W2:Y:S01]  /*25aa0*/  LDL.LU R11, [R1+0x4dc] ;  /* 0x0004dc00010b7983 */ /* 0x000ea20000300800 */
[----:B-----5:R-:W-:Y:S03]  /*25ab0*/  HMMA.16816.F32 R4, R24, R4, R12 ;  /* 0x000000041804723c */ /* 0x020fe6000000180c */
[----:B------:R-:W-:Y:S04]  /*25ac0*/  LDSM.16.M88.4 R20, [R0+UR5+0x2c880] ;  /* 0x02c880050014783b */ /* 0x000fe80008000200 */
[----:B--2---:R0:W-:Y:S04]  /*25ad0*/  STL.64 [R1+0x11a0], R10 ;  /* 0x0011a00a01007387 */ /* 0x0041e80000100a00 */
[----:B----4-:R3:W-:Y:S01]  /*25ae0*/  STL.64 [R1+0x1198], R8 ;  /* 0x0011980801007387 */ /* 0x0107e20000100a00 */
[----:B0-----:R-:W-:-:S02]  /*25af0*/  IMAD.MOV.U32 R10, RZ, RZ, R17 ;  /* 0x000000ffff0a7224 */ /* 0x001fc400078e0011 */
[----:B---3--:R-:W-:Y:S01]  /*25b00*/  IMAD.MOV.U32 R8, RZ, RZ, R19 ;  /* 0x000000ffff087224 */ /* 0x008fe200078e0013 */
[----:B------:R-:W-:Y:S02]  /*25b10*/  MOV R9, R18 ;  /* 0x0000001200097202 */ /* 0x000fe40000000f00 */
[----:B------:R-:W-:Y:S02]  /*25b20*/  MOV R11, R16 ;  /* 0x00000010000b7202 */ /* 0x000fe40000000f00 */
[----:B------:R-:W0:Y:S04]  /*25b30*/  LDSM.16.M88.4 R16, [R0+UR5+0x2e080] ;  /* 0x02e080050010783b */ /* 0x000e280008000200 */
[----:B------:R-:W-:Y:S04]  /*25b40*/  STL.64 [R1+0x11b8], R10 ;  /* 0x0011b80a01007387 */ /* 0x000fe80000100a00 */
[----:B------:R-:W-:Y:S04]  /*25b50*/  STL.64 [R1+0x11b0], R8 ;  /* 0x0011b00801007387 */ /* 0x000fe80000100a00 */
[----:B------:R-:W2:Y:S04]  /*25b60*/  LDL.LU R15, [R1+0x4d4] ;  /* 0x0004d400010f7983 */ /* 0x000ea80000300800 */
[----:B------:R-:W-:Y:S04]  /*25b70*/  STL.64 [R1+0x110], R4 ;  /* 0x0001100401007387 */ /* 0x000fe80000100a00 */
[----:B------:R-:W-:Y:S04]  /*25b80*/  STL.64 [R1+0x118], R6 ;  /* 0x0001180601007387 */ /* 0x000fe80000100a00 */
[----:B------:R-:W1:Y:S04]  /*25b90*/  LDSM.16.M88.4 R4, [R0+UR5+0x2d080] ;  /* 0x02d080050004783b */ /* 0x000e680008000200 */
[----:B------:R-:W3:Y:S04]  /*25ba0*/  LDSM.16.M88.4 R8, [R0+UR5+0x2d880] ;  /* 0x02d880050008783b */ /* 0x000ee80008000200 */
[----:B0-----:R0:W-:Y:S01]  /*25bb0*/  STL.64 [R1+0x128], R18 ;  /* 0x0001281201007387 */ /* 0x0011e20000100a00 */
[----:B------:R-:W-:Y:S01]  /*25bc0*/  IMAD.MOV.U32 R13, RZ, RZ, R16 ;  /* 0x000000ffff0d7224 */ /* 0x000fe200078e0010 */
[----:B------:R-:W-:-:S02]  /*25bd0*/  MOV R12, R17 ;  /* 0x00000011000c7202 */ /* 0x000fc40000000f00 */
[----:B0-----:R-:W4:Y:S04]  /*25be0*/  LDL.LU.64 R18, [R1+0x11f0] ;  /* 0x0011f00001127983 */ /* 0x001f280000300a00 */
[----:B------:R-:W4:Y:S04]  /*25bf0*/  LDL.LU.64 R16, [R1+0x11e8] ;  /* 0x0011e80001107983 */ /* 0x000f280000300a00 */
[----:B------:R0:W-:Y:S04]  /*25c00*/  STL.64 [R1+0x158], R22 ;  /* 0x0001581601007387 */ /* 0x0001e80000100a00 */
[----:B-1----:R-:W-:Y:S04]  /*25c10*/  STL.64 [R1+0x148], R6 ;  /* 0x0001480601007387 */ /* 0x002fe80000100a00 */
[----:B0-----:R-:W5:Y:S01]  /*25c20*/  LDL.LU.64 R22, [R1+0x11e0] ;  /* 0x0011e00001167983 */ /* 0x001f620000300a00 */
[----:B----4-:R-:W-:Y:S03]  /*25c30*/  HMMA.16816.F32 R16, R24, R20, R16 ;  /* 0x000000141810723c */ /* 0x010fe60000001810 */
[----:B------:R-:W5:-:S15]  /*25c40*/  LDL.LU.64 R20, [R1+0x11d8] ;  /* 0x0011d80001147983 */ /* 0x000f5e0000300a00 */
[----:B------:R-:W-:Y:S01]  /*25c50*/  NOP ;  /* 0x0000000000007918 */ /* 0x000fe20000000000 */
[----:B------:R0:W-:Y:S04]  /*25c60*/  STL.64 [R1+0x100], R16 ;  /* 0x0001001001007387 */ /* 0x0001e80000100a00 */
[----:B------:R1:W-:Y:S04]  /*25c70*/  STL.64 [R1+0x108], R18 ;  /* 0x0001081201007387 */ /* 0x0003e80000100a00 */
[----:B0-----:R-:W4:Y:S04]  /*25c80*/  LDL.LU R16, [R1+0x370] ;  /* 0x0003700001107983 */ /* 0x001f280000300800 */
[----:B---3--:R0:W-:Y:S04]  /*25c90*/  STL.64 [R1+0x138], R10 ;  /* 0x0001380a01007387 */ /* 0x0081e80000100a00 */
[----:B------:R-:W4:Y:S04]  /*25ca0*/  LDL.LU R17, [R1+0x374] ;  /* 0x0003740001117983 */ /* 0x000f280000300800 */
[----:B-1----:R-:W4:Y:S01]  /*25cb0*/  LDL.LU R18, [R1+0x378] ;  /* 0x0003780001127983 */ /* 0x002f220000300800 */
[----:B------:R-:W-:-:S03]  /*25cc0*/  IMAD.MOV.U32 R19, RZ, RZ, R29 ;  /* 0x000000ffff137224 */ /* 0x000fc600078e001d */
[----:B------:R-:W3:Y:S04]  /*25cd0*/  LDL.LU R29, [R1+0x11d0] ;  /* 0x0011d000011d7983 */ /* 0x000ee80000300800 */
[----:B------:R-:W2:Y:S01]  /*25ce0*/  LDL.LU.64 R6, [R1+0x11c8] ;  /* 0x0011c80001067983 */ /* 0x000ea20000300a00 */
[----:B-----5:R-:W-:Y:S03]  /*25cf0*/  HMMA.16816.F32 R20, R24, R4, R20 ;  /* 0x000000041814723c */ /* 0x020fe60000001814 */
[----:B------:R-:W2:-:S15]  /*25d00*/  LDL.LU.64 R4, [R1+0x11c0] ;  /* 0x0011c00001047983 */ /* 0x000e9e0000300a00 */
[----:B------:R-:W-:Y:S01]  /*25d10*/  NOP ;  /* 0x0000000000007918 */ /* 0x000fe20000000000 */
[----:B------:R-:W-:Y:S04]  /*25d20*/  STL.64 [R1+0xe0], R20 ;  /* 0x0000e01401007387 */ /* 0x000fe80000100a00 */
[----:B------:R-:W-:Y:S04]  /*25d30*/  STL.64 [R1+0xe8], R22 ;  /* 0x0000e81601007387 */ /* 0x000fe80000100a00 */
[----:B0-----:R-:W5:Y:S01]  /*25d40*/  LDL.LU.64 R10, [R1+0x11b8] ;  /* 0x0011b800010a7983 */ /* 0x001f620000300a00 */
[----:B--2---:R-:W-:Y:S03]  /*25d50*/  HMMA.16816.F32 R4, R24, R8, R4 ;  /* 0x000000081804723c */ /* 0x004fe60000001804 */
[----:B------:R-:W5:-:S15]  /*25d60*/  LDL.LU.64 R8, [R1+0x11b0] ;  /* 0x0011b00001087983 */ /* 0x000f5e0000300a00 */
[----:B------:R-:W-:Y:S01]  /*25d70*/  NOP ;  /* 0x0000000000007918 */ /* 0x000fe20000000000 */
[----:B------:R0:W-:Y:S04]  /*25d80*/  STL.64 [R1+0xb0], R4 ;  /* 0x0000b00401007387 */ /* 0x0001e80000100a00 */
[----:B------:R1:W-:Y:S04]  /*25d90*/  STL.64 [R1+0xb8], R6 ;  /* 0x0000b80601007387 */ /* 0x0003e80000100a00 */
[----:B0-----:R-:W2:Y:S04]  /*25da0*/  LDL.LU R4, [R1+0xf0] ;  /* 0x0000f00001047983 */ /* 0x001ea80000300800 */
[----:B------:R-:W2:Y:S04]  /*25db0*/  LDL.LU R5, [R1+0xf4] ;  /* 0x0000f40001057983 */ /* 0x000ea80000300800 */
[----:B-1----:R-:W2:Y:S01]  /*25dc0*/  LDL.LU R6, [R1+0xf8] ;  /* 0x0000f80001067983 */ /* 0x002ea20000300800 */
[----:B------:R-:W-:Y:S01]  /*25dd0*/  MOV R20, R13 ;  /* 0x0000000d00147202 */ /* 0x000fe20000000f00 */
[----:B------:R-:W-:Y:S01]  /*25de0*/  IMAD.MOV.U32 R21, RZ, RZ, R12 ;  /* 0x000000ffff157224 */ /* 0x000fe200078e000c */
[----:B---3--:R-:W-:-:S02]  /*25df0*/  MOV R7, R29 ;  /* 0x0000001d00077202 */ /* 0x008fc40000000f00 */
[----:B------:R-:W3:Y:S05]  /*25e00*/  LDL.LU R29, [R1+0x11a8] ;  /* 0x0011a800011d7983 */ /* 0x000eea0000300800 */
[----:B--2---:R-:W-:Y:S01]  /*25e10*/  HMMA.16816.F32 R4, R24, R20, R4 ;  /* 0x000000141804723c */ /* 0x004fe20000001804 */
[----:B------:R-:W0:-:S15]  /*25e20*/  LDSM.16.M88.4 R20, [R0+UR5+0x2e880] ;  /* 0x02e880050014783b */ /* 0x000e1e0008000200 */
[----:B------:R-:W-:-:S03]  /*25e30*/  NOP ;  /* 0x0000000000007918 */ /* 0x000fc60000000000 */
[----:B------:R-:W-:Y:S04]  /*25e40*/  STL.64 [R1+0xa0], R4 ;  /* 0x0000a00401007387 */ /* 0x000fe80000100a00 */
[----:B------:R-:W-:Y:S04]  /*25e50*/  STL.64 [R1+0xa8], R6 ;  /* 0x0000a80601007387 */ /* 0x000fe80000100a00 */
[----:B------:R-:W4:Y:S04]  /*25e60*/  LDSM.16.M88.4 R4, [R0+UR5+0x2f080] ;  /* 0x02f080050004783b */ /* 0x000f280008000200 */
[----:B0-----:R5:W-:Y:S02]  /*25e70*/  STL.64 [R1+0xd8], R22 ;  /* 0x0000d81601007387 */ /* 0x001be40000100a00 */
[C---:B-----5:R-:W-:Y:S02]  /*25e80*/  HMMA.16816.F32 R20, R24.reuse, R20, R8 ;  /* 0x000000141814723c */ /* 0x060fe40000001808 */
[----:B------:R-:W2:Y:S04]  /*25e90*/  LDL.LU.64 R10, [R1+0x11a0] ;  /* 0x0011a000010a7983 */ /* 0x000ea80000300a00 */
[----:B------:R-:W5:Y:S02]  /*25ea0*/  LDL.LU.64 R8, [R1+0x1198] ;  /* 0x0011980001087983 */ /* 0x000f640000300a00 */
[----:B----4-:R-:W-:Y:S02]  /*25eb0*/  HMMA.16816.F32 R16, R24, R4, R16 ;  /* 0x000000041810723c */ /* 0x010fe40000001810 */
[----:B------:R-:W-:Y:S09]  /*25ec0*/  STL.64 [R1+0xc8], R6 ;  /* 0x0000c80601007387 */ /* 0x000ff20000100a00 */
[----:B------:R-:W-:Y:S04]  /*25ed0*/  STL.64 [R1+0x90], R20 ;  /* 0x0000901401007387 */ /* 0x000fe80000100a00 */
[----:B------:R-:W-:Y:S04]  /*25ee0*/  STL.64 [R1+0x98], R22 ;  /* 0x0000981601007387 */ /* 0x000fe80000100a00 */
[----:B------:R-:W0:Y:S04]  /*25ef0*/  LDSM.16.M88.4 R20, [R0+UR5+0x2f880] ;  /* 0x02f880050014783b */ /* 0x000e280008000200 */
[----:B------:R-:W-:Y:S04]  /*25f00*/  STL.64 [R1+0x80], R16 ;  /* 0x0000801001007387 */ /* 0x000fe80000100a00 */
[----:B------:R-:W-:Y:S01]  /*25f10*/  STL.64 [R1+0x88], R18 ;  /* 0x0000881201007387 */ /* 0x000fe20000100a00 */
[----:B-----5:R-:W-:-:S04]  /*25f20*/  FFMA R3, R3, UR10, -R9 ;  /* 0x0000000a03037c23 */ /* 0x020fc80008000809 */
[----:B------:R-:W-:-:S04]  /*25f30*/  FMUL R4, R3, 1.4426950216293334961 ;  /* 0x3fb8aa3b03047820 */ /* 0x000fc80000400000 */
[----:B------:R1:W4:Y:S01]  /*25f40*/  MUFU.EX2 R5, R4 ;  /* 0x0000000400057308 */ /* 0x0003220000000800 */
[----:B------:R-:W-:-:S04]  /*25f50*/  FFMA R3, R15, UR10, -R9 ;  /* 0x0000000a0f037c23 */ /* 0x000fc80008000809 */
[----:B-1----:R-:W-:Y:S01]  /*25f60*/  FMUL R4, R3, 1.4426950216293334961 ;  /* 0x3fb8aa3b03047820 */ /* 0x002fe20000400000 */
[--C-:B------:R-:W-:Y:S01]  /*25f70*/  FFMA R3, R8, UR10, -R9.reuse ;  /* 0x0000000a08037c23 */ /* 0x100fe20008000809 */
[----:B----4-:R1:W-:Y:S02]  /*25f80*/  STL [R1+0x4d0], R5 ;  /* 0x0004d00501007387 */ /* 0x0103e40000100800 */
[----:B-1----:R1:W4:Y:S02]  /*25f90*/  MUFU.EX2 R5, R4 ;  /* 0x0000000400057308 */ /* 0x0023240000000800 */
[----:B-1----:R-:W-:Y:S01]  /*25fa0*/  FMUL R4, R3, 1.4426950216293334961 ;  /* 0x3fb8aa3b03047820 */ /* 0x002fe20000400000 */
[----:B--2---:R-:W-:-:S05]  /*25fb0*/  FFMA R3, R10, UR10, -R9 ;  /* 0x0000000a0a037c23 */ /* 0x004fca0008000809 */
[----:B------:R1:W2:Y:S02]  /*25fc0*/  MUFU.EX2 R9, R4 ;  /* 0x0000000400097308 */ /* 0x0002a40000000800 */
[----:B-1----:R-:W-:Y:S01]  /*25fd0*/  FMUL R4, R3, 1.4426950216293334961 ;  /* 0x3fb8aa3b03047820 */ /* 0x002fe20000400000 */
[----:B---3--:R-:W-:-:S05]  /*25fe0*/  FFMA R3, R28, UR10, -R29 ;  /* 0x0000000a1c037c23 */ /* 0x008fca000800081d */
[----:B------:R-:W1:Y:S01]  /*25ff0*/  MUFU.EX2 R28, R4 ;  /* 0x00000004001c7308 */ /* 0x000e620000000800 */
[----:B----4-:R3:W-:Y:S04]  /*26000*/  STL [R1+0x524], R5 ;  /* 0x0005240501007387 */ /* 0x0107e80000100800 */
[----:B--2---:R-:W-:Y:S04]  /*26010*/  STL [R1+0x4d4], R9 ;  /* 0x0004d40901007387 */ /* 0x004fe80000100800 */
[----:B-1----:R-:W-:Y:S04]  /*26020*/  STL [R1+0x4d8], R28 ;  /* 0x0004d81c01007387 */ /* 0x002fe80000100800 */
[----:B0-----:R-:W-:Y:S04]  /*26030*/  STL.64 [R1+0x78], R22 ;  /* 0x0000781601007387 */ /* 0x001fe80000100a00 */
[----:B------:R-:W2:Y:S04]  /*26040*/  LDL.LU R18, [R1+0x3e8] ;  /* 0x0003e80001127983 */ /* 0x000ea80000300800 */
[----:B------:R-:W2:Y:S04]  /*26050*/  LDL.LU R19, [R1+0x3ec] ;  /* 0x0003ec0001137983 */ /* 0x000ea80000300800 */
[----:B--2---:R0:W-:Y:S04]  /*26060*/  STL.64 [R1+0x1100], R18 ;  /* 0x0011001201007387 */ /* 0x0041e80000100a00 */
[----:B------:R-:W2:Y:S04]  /*26070*/  LDL.LU R4, [R1+0x300] ;  /* 0x0003000001047983 */ /* 0x000ea80000300800 */
[----:B---3--:R-:W2:Y:S04]  /*26080*/  LDL.LU R5, [R1+0x304] ;  /* 0x0003040001057983 */ /* 0x008ea80000300800 */
[----:B------:R-:W3:Y:S04]  /*26090*/  LDL.LU R6, [R1+0x308] ;  /* 0x0003080001067983 */ /* 0x000ee80000300800 */
[----:B------:R-:W3:Y:S04]  /*260a0*/  LDL.LU R7, [R1+0x30c] ;  /* 0x00030c0001077983 */ /* 0x000ee80000300800 */
[----:B---3--:R1:W-:Y:S04]  /*260b0*/  STL.64 [R1+0x1110], R6 ;  /* 0x0011100601007387 */ /* 0x0083e80000100a00 */
[----:B--2---:R-:W-:Y:S04]  /*260c0*/  STL.64 [R1+0x1108], R4 ;  /* 0x0011080401007387 */ /* 0x004fe80000100a00 */
[----:B------:R-:W2:Y:S04]  /*260d0*/  LDL.LU R16, [R1+0x310] ;  /* 0x0003100001107983 */ /* 0x000ea80000300800 */
[----:B------:R-:W2:Y:S04]  /*260e0*/  LDL.LU R17, [R1+0x314] ;  /* 0x0003140001117983 */ /* 0x000ea80000300800 */
[----:B0-----:R-:W3:Y:S01]  /*260f0*/  LDL.LU R18, [R1+0x318] ;  /* 0x0003180001127983 */ /* 0x001ee20000300800 */
[----:B------:R-:W-:-:S03]  /*26100*/  IMAD.MOV.U32 R19, RZ, RZ, R2 ;  /* 0x000000ffff137224 */ /* 0x000fc600078e0002 */
[----:B------:R-:W4:Y:S04]  /*26110*/  LDL.LU R2, [R1+0x1194] ;  /* 0x0011940001027983 */ /* 0x000f280000300800 */
[----:B---3--:R-:W-:Y:S04]  /*26120*/  STL.64 [R1+0x1120], R18 ;  /* 0x0011201201007387 */ /* 0x008fe80000100a00 */
[----:B--2---:R0:W-:Y:S04]  /*26130*/  STL.64 [R1+0x1118], R16 ;  /* 0x0011181001007387 */ /* 0x0041e80000100a00 */
[----:B-1----:R-:W2:Y:S04]  /*26140*/  LDL.LU R6, [R1+0x3c8] ;  /* 0x0003c80001067983 */ /* 0x002ea80000300800 */
[----:B------:R-:W2:Y:S04]  /*26150*/  LDL.LU R7, [R1+0x3cc] ;  /* 0x0003cc0001077983 */ /* 0x000ea80000300800 */
[----:B--2---:R1:W-:Y:S04]  /*26160*/  STL.64 [R1+0x1128], R6 ;  /* 0x0011280601007387 */ /* 0x0043e80000100a00 */
[----:B0-----:R-:W2:Y:S04]  /*26170*/  LDL.LU R16, [R1+0x320] ;  /* 0x0003200001107983 */ /* 0x001ea80000300800 */
[----:B------:R-:W2:Y:S04]  /*26180*/  LDL.LU R17, [R1+0x324] ;  /* 0x0003240001117983 */ /* 0x000ea80000300800 */
[----:B------:R-:W3:Y:S04]  /*26190*/  LDL.LU R18, [R1+0x328] ;  /* 0x0003280001127983 */ /* 0x000ee80000300800 */
[----:B------:R-:W3:Y:S04]  /*261a0*/  LDL.LU R19, [R1+0x32c] ;  /* 0x00032c0001137983 */ /* 0x000ee80000300800 */
[----:B---3--:R-:W-:Y:S04]  /*261b0*/  STL.64 [R1+0x1138], R18 ;  /* 0x0011381201007387 */ /* 0x008fe80000100a00 */
[----:B--2---:R-:W-:Y:S04]  /*261c0*/  STL.64 [R1+0x1130], R16 ;  /* 0x0011301001007387 */ /* 0x004fe80000100a00 */
[----:B-1----:R-:W2:Y:S04]  /*261d0*/  LDL.LU R6, [R1+0x3b8] ;  /* 0x0003b80001067983 */ /* 0x002ea80000300800 */
[----:B------:R-:W2:Y:S04]  /*261e0*/  LDL.LU R7, [R1+0x3bc] ;  /* 0x0003bc0001077983 */ /* 0x000ea80000300800 */
[----:B--2---:R0:W-:Y:S04]  /*261f0*/  STL.64 [R1+0x1140], R6 ;  /* 0x0011400601007387 */ /* 0x0041e80000100a00 */
[----:B0-----:R-:W2:Y:S04]  /*26200*/  LDL.LU R6, [R1+0x3a8] ;  /* 0x0003a80001067983 */ /* 0x001ea80000300800 */
[----:B------:R-:W2:Y:S04]  /*26210*/  LDL.LU R7, [R1+0x3ac] ;  /* 0x0003ac0001077983 */ /* 0x000ea80000300800 */
[----:B------:R-:W3:Y:S01]  /*26220*/  LDL.LU R10, [R1+0x4c8] ;  /* 0x0004c800010a7983 */ /* 0x000ee20000300800 */
[----:B----4-:R-:W-:Y:S01]  /*26230*/  MOV R19, R2 ;  /* 0x0000000200137202 */ /* 0x010fe20000000f00 */
[----:B------:R-:W-:-:S02]  /*26240*/  FFMA R0, R11, UR10, -R29 ;  /* 0x0000000a0b007c23 */ /* 0x000fc4000800081d */
[----:B--2---:R0:W-:Y:S04]  /*26250*/  STL.64 [R1+0x1158], R6 ;  /* 0x0011580601007387 */ /* 0x0041e80000100a00 */
[----:B------:R-:W2:Y:S04]  /*26260*/  LDL.LU R16, [R1+0x330] ;  /* 0x0003300001107983 */ /* 0x000ea80000300800 */
[----:B------:R-:W2:Y:S04]  /*26270*/  LDL.LU R17, [R1+0x334] ;  /* 0x0003340001117983 */ /* 0x000ea80000300800 */
[----:B------:R-:W4:Y:S04]  /*26280*/  LDL.LU R18, [R1+0x338] ;  /* 0x0003380001127983 */ /* 0x000f280000300800 */
[----:B------:R-:W5:Y:S04]  /*26290*/  LDL.LU R2, [R1+0x1190] ;  /* 0x0011900001027983 */ /* 0x000f680000300800 */
[----:B------:R-:W2:Y:S04]  /*262a0*/  LDL.LU R11, [R1+0x4cc] ;  /* 0x0004cc00010b7983 */ /* 0x000ea80000300800 */
[----:B0-----:R-:W2:Y:S04]  /*262b0*/  LDL.LU R6, [R1+0x398] ;  /* 0x0003980001067983 */ /* 0x001ea80000300800 */
[----:B------:R-:W2:Y:S04]  /*262c0*/  LDL.LU R7, [R1+0x39c] ;  /* 0x00039c0001077983 */ /* 0x000ea80000300800 */
[----:B--2---:R-:W-:Y:S04]  /*262d0*/  STL.64 [R1+0x1170], R6 ;  /* 0x0011700601007387 */ /* 0x004fe80000100a00 */
[----:B----4-:R-:W-:Y:S04]  /*262e0*/  STL.64 [R1+0x1150], R18 ;  /* 0x0011501201007387 */ /* 0x010fe80000100a00 */
[----:B------:R0:W-:Y:S04]  /*262f0*/  STL.64 [R1+0x1148], R16 ;  /* 0x0011481001007387 */ /* 0x0001e80000100a00 */
[----:B0-----:R-:W2:Y:S04]  /*26300*/  LDL.LU R16, [R1+0x340] ;  /* 0x0003400001107983 */ /* 0x001ea80000300800 */
[----:B------:R-:W2:Y:S04]  /*26310*/  LDL.LU R17, [R1+0x344] ;  /* 0x0003440001117983 */ /* 0x000ea80000300800 */
[----:B------:R-:W4:Y:S04]  /*26320*/  LDL.LU R18, [R1+0x348] ;  /* 0x0003480001127983 */ /* 0x000f280000300800 */
[----:B------:R-:W4:Y:S04]  /*26330*/  LDL.LU R19, [R1+0x34c] ;  /* 0x00034c0001137983 */ /* 0x000f280000300800 */
[----:B------:R-:W2:Y:S04]  /*26340*/  LDL.LU R4, [R1+0x360] ;  /* 0x0003600001047983 */ /* 0x000ea80000300800 */
[----:B------:R-:W2:Y:S04]  /*26350*/  LDL.LU R5, [R1+0x364] ;  /* 0x0003640001057983 */ /* 0x000ea80000300800 */
[----:B------:R-:W2:Y:S04]  /*26360*/  LDL.LU R6, [R1+0x368] ;  /* 0x0003680001067983 */ /* 0x000ea80000300800 */
[----:B------:R-:W2:Y:S01]  /*26370*/  LDL.LU R7, [R1+0x36c] ;  /* 0x00036c0001077983 */ /* 0x000ea20000300800 */
[----:B------:R-:W-:-:S03]  /*26380*/  FMUL R3, R3, 1.4426950216293334961 ;  /* 0x3fb8aa3b03037820 */ /* 0x000fc60000400000 */
[----:B--2---:R-:W-:Y:S04]  /*26390*/  STL.64 [R1+0x1188], R6 ;  /* 0x0011880601007387 */ /* 0x004fe80000100a00 */
[----:B------:R0:W-:Y:S04]  /*263a0*/  STL.64 [R1+0x1180], R4 ;  /* 0x0011800401007387 */ /* 0x0001e80000100a00 */
[----:B0-----:R-:W2:Y:S04]  /*263b0*/  LDL.LU R4, [R1+0x2a0] ;  /* 0x0002a00001047983 */ /* 0x001ea80000300800 */
[----:B------:R-:W2:Y:S04]  /*263c0*/  LDL.LU R5, [R1+0x2a4] ;  /* 0x0002a40001057983 */ /* 0x000ea80000300800 */
[----:B------:R-:W2:Y:S04]  /*263d0*/  LDL.LU R6, [R1+0x2a8] ;  /* 0x0002a80001067983 */ /* 0x000ea80000300800 */
[----:B------:R-:W2:Y:S04]  /*263e0*/  LDL.LU R7, [R1+0x2ac] ;  /* 0x0002ac0001077983 */ /* 0x000ea80000300800 */
[----:B----4-:R5:W-:Y:S02]  /*263f0*/  STL.64 [R1+0x1168], R18 ;  /* 0x0011681201007387 */ /* 0x010be40000100a00 */
[----:B-----5:R-:W-:-:S02]  /*26400*/  IMAD.MOV.U32 R19, RZ, RZ, R2 ;  /* 0x000000ffff137224 */ /* 0x020fc400078e0002 */
[----:B------:R0:W1:Y:S02]  /*26410*/  MUFU.EX2 R2, R3 ;  /* 0x0000000300027308 */ /* 0x0000640000000800 */
[----:B0-----:R-:W-:-:S06]  /*26420*/  FMUL R3, R0, 1.4426950216293334961 ;  /* 0x3fb8aa3b00037820 */ /* 0x001fcc0000400000 */
[----:B------:R0:W4:Y:S01]  /*26430*/  MUFU.EX2 R8, R3 ;  /* 0x0000000300087308 */ /* 0x0001220000000800 */
[--C-:B---3--:R-:W-:Y:S01]  /*26440*/  FFMA R0, R10, UR10, -R29.reuse ;  /* 0x0000000a0a007c23 */ /* 0x108fe2000800081d */
[----:B------:R3:W-:Y:S03]  /*26450*/  STL.64 [R1+0x1160], R16 ;  /* 0x0011601001007387 */ /* 0x0007e60000100a00 */
[----:B0-----:R-:W-:Y:S01]  /*26460*/  FMUL R3, R0, 1.4426950216293334961 ;  /* 0x3fb8aa3b00037820 */ /* 0x001fe20000400000 */
[----:B------:R-:W-:Y:S01]  /*26470*/  FFMA R0, R11, UR10, -R29 ;  /* 0x0000000a0b007c23 */ /* 0x000fe2000800081d */
[----:B---3--:R-:W3:Y:S04]  /*26480*/  LDL.LU R16, [R1+0x350] ;  /* 0x0003500001107983 */ /* 0x008ee80000300800 */
[----:B------:R-:W3:Y:S01]  /*26490*/  LDL.LU R17, [R1+0x354] ;  /* 0x0003540001117983 */ /* 0x000ee20000300800 */
[----:B------:R-:W-:-:S03]  /*264a0*/  FMUL R0, R0, 1.4426950216293334961 ;  /* 0x3fb8aa3b00007820 */ /* 0x000fc60000400000 */
[----:B------:R-:W3:Y:S04]  /*264b0*/  LDL.LU R18, [R1+0x358] ;  /* 0x0003580001127983 */ /* 0x000ee80000300800 */
[----:B-1----:R-:W-:Y:S01]  /*264c0*/  STL [R1+0x4c4], R2 ;  /* 0x0004c40201007387 */ /* 0x002fe20000100800 */
[----:B------:R-:W0:Y:S03]  /*264d0*/  MUFU.EX2 R3, R3 ;  /* 0x0000000300037308 */ /* 0x000e260000000800 */
[----:B----4-:R1:W-:Y:S04]  /*264e0*/  STL [R1+0x4c0], R8 ;  /* 0x0004c00801007387 */ /* 0x0103e80000100800 */
[----:B------:R-:W4:Y:S04]  /*264f0*/  LDL.LU R10, [R1+0x3f8] ;  /* 0x0003f800010a7983 */ /* 0x000f280000300800 */
[----:B------:R-:W4:Y:S04]  /*26500*/  LDL.LU R11, [R1+0x3fc] ;  /* 0x0003fc00010b7983 */ /* 0x000f280000300800 */
[----:B------:R-:W4:Y:S04]  /*26510*/  LDL.LU R12, [R1+0x2f0] ;  /* 0x0002f000010c7983 */ /* 0x000f280000300800 */
[----:B------:R-:W4:Y:S04]  /*26520*/  LDL.LU R13, [R1+0x2f4] ;  /* 0x0002f400010d7983 */ /* 0x000f280000300800 */
[----:B------:R-:W4:Y:S04]  /*26530*/  LDL.LU R14, [R1+0x2f8] ;  /* 0x0002f800010e7983 */ /* 0x000f280000300800 */
[----:B------:R-:W4:Y:S01]  /*26540*/  LDL.LU R15, [R1+0x2fc] ;  /* 0x0002fc00010f7983 */ /* 0x000f220000300800 */
[----:B-1----:R1:W5:Y:S03]  /*26550*/  MUFU.EX2 R8, R0 ;  /* 0x0000000000087308 */ /* 0x0023660000000800 */
[----:B-1----:R-:W3:Y:S01]  /*26560*/  LDL R0, [R1+0x4c0] ;  /* 0x0004c00001007983 */ /* 0x002ee20000100800 */
[----:B--2---:R-:W-:Y:S03]  /*26570*/  HMMA.16816.F32 R20, R24, R20, R4 ;  /* 0x000000141814723c */ /* 0x004fe60000001804 */
[----:B------:R-:W2:Y:S04]  /*26580*/  LDL.LU.64 R6, [R1+0x1188] ;  /* 0x0011880001067983 */ /* 0x000ea80000300a00 */
[----:B------:R-:W2:Y:S04]  /*26590*/  LDL.LU.64 R4, [R1+0x1180] ;  /* 0x0011800001047983 */ /* 0x000ea80000300a00 */
[----:B------:R-:W2:Y:S04]  /*265a0*/  LDL R26, [R1+0x524] ;  /* 0x00052400011a7983 */ /* 0x000ea80000100800 */
[----:B------:R-:W2:Y:S04]  /*265b0*/  LDL R27, [R1+0x4d0] ;  /* 0x0004d000011b7983 */ /* 0x000ea80000100800 */
[----:B0-----:R-:W-:Y:S04]  /*265c0*/  STL [R1+0x4cc], R3 ;  /* 0x0004cc0301007387 */ /* 0x001fe80000100800 */
[----:B------:R0:W-:Y:S04]  /*265d0*/  STL.64 [R1+0xf60], R22 ;  /* 0x000f601601007387 */ /* 0x0001e80000100a00 */
[----:B-----5:R-:W-:Y:S04]  /*265e0*/  STL [R1+0x4c8], R8 ;  /* 0x0004c80801007387 */ /* 0x020fe80000100800 */
[----:B------:R1:W-:Y:S04]  /*265f0*/  STL.64 [R1+0xf58], R20 ;  /* 0x000f581401007387 */ /* 0x0003e80000100a00 */
[----:B0-----:R-:W1:Y:S04]  /*26600*/  LDL.LU R22, [R1+0x478] ;  /* 0x0004780001167983 */ /* 0x001e680000300800 */
[----:B------:R-:W1:Y:S01]  /*26610*/  LDL.LU R23, [R1+0x47c] ;  /* 0x00047c0001177983 */ /* 0x000e620000300800 */
[----:B---3--:R-:W-:-:S03]  /*26620*/  F2FP.F16.F32.PACK_AB R25, R0, R2 ;  /* 0x000000020019723e */ /* 0x008fc600000000ff */
[----:B------:R-:W3:Y:S01]  /*26630*/  LDL.LU R2, [R1+0x117c] ;  /* 0x00117c0001027983 */ /* 0x000ee20000300800 */
[----:B--2---:R-:W-:Y:S02]  /*26640*/  F2FP.F16.F32.PACK_AB R24, R26, R27 ;  /* 0x0000001b1a18723e */ /* 0x004fe400000000ff */
[----:B------:R-:W-:Y:S02]  /*26650*/  F2FP.F16.F32.PACK_AB R26, R28, R9 ;  /* 0x000000091c1a723e */ /* 0x000fe400000000ff */
[----:B------:R-:W-:Y:S01]  /*26660*/  F2FP.F16.F32.PACK_AB R27, R8, R3 ;  /* 0x00000003081b723e */ /* 0x000fe200000000ff */
[----:B------:R-:W2:Y:S06]  /*26670*/  LDL.LU R28, [R1+0x1178] ;  /* 0x00117800011c7983 */ /* 0x000eac0000300800 */
[----:B-1----:R-:W-:Y:S01]  /*26680*/  HMMA.16816.F32 R20, R24, R22, R4 ;  /* 0x000000161814723c */ /* 0x002fe20000001804 */
[----:B------:R-:W5:-:S15]  /*26690*/  LDL.LU.64 R6, [R1+0x1170] ;  /* 0x0011700001067983 */ /* 0x000f5e0000300a00 */
[----:B------:R-:W-:-:S03]  /*266a0*/  NOP ;  /* 0x0000000000007918 */ /* 0x000fc60000000000 */
[----:B------:R-:W-:Y:S04]  /*266b0*/  STL.64 [R1+0x60], R20 ;  /* 0x0000601401007387 */ /* 0x000fe80000100a00 */
[----:B------:R0:W-:Y:S04]  /*266c0*/  STL.64 [R1+0x68], R22 ;  /* 0x0000681601007387 */ /* 0x0001e80000100a00 */
[----:B0-----:R-:W2:Y:S04]  /*266d0*/  LDL.LU R22, [R1+0x238] ;  /* 0x0002380001167983 */ /* 0x001ea80000300800 */
[----:B------:R-:W2:Y:S01]  /*266e0*/  LDL.LU R23, [R1+0x23c] ;  /* 0x00023c0001177983 */ /* 0x000ea20000300800 */
[C---:B-----5:R-:W-:Y:S03]  /*266f0*/  HMMA.16816.F32 R4, R24.reuse, R6, R16 ;  /* 0x000000061804723c */ /* 0x060fe60000001810 */
[----:B--2---:R-:W-:Y:S04]  /*26700*/  STL.64 [R1+0x1048], R22 ;  /* 0x0010481601007387 */ /* 0x004fe80000100a00 */
[----:B------:R-:W2:Y:S04]  /*26710*/  LDL.LU.64 R18, [R1+0x1168] ;  /* 0x0011680001127983 */ /* 0x000ea80000300a00 */
[----:B------:R-:W2:Y:S08]  /*26720*/  LDL.LU.64 R16, [R1+0x1160] ;  /* 0x0011600001107983 */ /* 0x000eb00000300a00 */
        /* <DEDUP_REMOVED lines=10> */
[----:B--2---:R-:W-:Y:S02]  /*267d0*/  HMMA.16816.F32 R4, R24, R6, R16 ;  /* 0x000000061804723c */ /* 0x004fe40000001810 */
[----:B------:R-:W2:Y:S04]  /*267e0*/  LDL.LU.64 R18, [R1+0x1138] ;  /* 0x0011380001127983 */ /* 0x000ea80000300a00 */
[----:B------:R-:W2:-:S13]  /*267f0*/  LDL.LU.64 R16, [R1+0x1130] ;  /* 0x0011300001107983 */ /* 0x000e9a0000300a00 */
[----:B------:R-:W-:Y:S04]  /*26800*/  STL.64 [R1+0x30], R4 ;  /* 0x0000300401007387 */ /* 0x000fe80000100a00 */
[----:B------:R0:W-:Y:S01]  /*26810*/  STL [R1+0x38], R6 ;  /* 0x0000380601007387 */ /* 0x0001e20000100800 */
[----:B------:R-:W-:-:S03]  /*26820*/  MOV R28, R7 ;  /* 0x00000007001c7202 */ /* 0x000fc60000000f00 */
[----:B0-----:R-:W2:Y:S04]  /*26830*/  LDL.LU.64 R6, [R1+0x1128] ;  /* 0x0011280001067983 */ /* 0x001ea80000300a00 */
[----:B------:R-:W-:Y:S01]  /*26840*/  STL [R1+0xf50], R28 ;  /* 0x000f501c01007387 */ /* 0x000fe20000100800 */
[----:B---3--:R-:W-:Y:S01]  /*26850*/  IMAD.MOV.U32 R23, RZ, RZ, R2 ;  /* 0x000000ffff177224 */ /* 0x008fe200078e0002 */
[----:B--2---:R-:W-:Y:S02]  /*26860*/  HMMA.16816.F32 R4, R24, R6, R16 ;  /* 0x000000061804723c */ /* 0x004fe40000001810 */
[----:B------:R-:W2:Y:S04]  /*26870*/  LDL.LU.64 R18, [R1+0x1120] ;  /* 0x0011200001127983 */ /* 0x000ea80000300a00 */
[----:B------:R-:W2:-:S13]  /*26880*/  LDL.LU.64 R16, [R1+0x1118] ;  /* 0x0011180001107983 */ /* 0x000e9a0000300a00 */
[----:B------:R-:W-:Y:S04]  /*26890*/  STL.64 [R1+0x20], R4 ;  /* 0x0000200401007387 */ /* 0x000fe80000100a00 */
[----:B------:R0:W-:Y:S04]  /*268a0*/  STL.64 [R1+0x28], R6 ;  /* 0x0000280601007387 */ /* 0x0001e80000100a00 */
[----:B0-----:R-:W3:Y:S04]  /*268b0*/  LDL.LU.64 R6, [R1+0x1110] ;  /* 0x0011100001067983 */ /* 0x001ee80000300a00 */
[----:B------:R-:W3:Y:S01]  /*268c0*/  LDL.LU.64 R4, [R1+0x1108] ;  /* 0x0011080001047983 */ /* 0x000ee20000300a00 */
[----:B--2---:R-:W-:Y:S03]  /*268d0*/  HMMA.16816.F32 R20, R24, R22, R16 ;  /* 0x000000161814723c */ /* 0x004fe60000001810 */
[----:B------:R-:W3:-:S15]  /*268e0*/  LDL.LU.64 R18, [R1+0x1100] ;  /* 0x0011000001127983 */ /* 0x000ede0000300a00 */
[----:B------:R-:W-:Y:S01]  /*268f0*/  NOP ;  /* 0x0000000000007918 */ /* 0x000fe20000000000 */
[----:B------:R0:W-:Y:S04]  /*26900*/  STL.64 [R1+0x10], R20 ;  /* 0x0000101401007387 */ /* 0x0001e80000100a00 */
[----:B------:R1:W-:Y:S01]  /*26910*/  STL [R1+0x18], R22 ;  /* 0x0000181601007387 */ /* 0x0003e20000100800 */
[----:B------:R-:W-:Y:S01]  /*26920*/  IMAD.MOV.U32 R28, RZ, RZ, R23 ;  /* 0x000000ffff1c7224 */ /* 0x000fe200078e0017 */
[----:B---3--:R-:W-:-:S15]  /*26930*/  HMMA.16816.F32 R4, R24, R18, R4 ;  /* 0x000000121804723c */ /* 0x008fde0000001804 */
[----:B------:R-:W-:-:S04]  /*26940*/  NOP ;  /* 0x0000000000007918 */ /* 0x000fc80000000000 */
[----:B------:R-:W-:Y:S04]  /*26950*/  STL [R1+0x4], R5 ;  /* 0x0000040501007387 */ /* 0x000fe80000100800 */
[----:B------:R-:W-:Y:S04]  /*26960*/  STL.64 [R1+0x8], R6 ;  /* 0x0000080601007387 */ /* 0x000fe80000100a00 */
[----:B0-----:R-:W2:Y:S04]  /*26970*/  LDL.LU R20, [R1+0x1c0] ;  /* 0x0001c00001147983 */ /* 0x001ea80000300800 */
[----:B------:R-:W2:Y:S04]  /*26980*/  LDL.LU R21, [R1+0x1c4] ;  /* 0x0001c40001157983 */ /* 0x000ea80000300800 */
[----:B-1----:R-:W3:Y:S04]  /*26990*/  LDL.LU R22, [R1+0x1c8] ;  /* 0x0001c80001167983 */ /* 0x002ee80000300800 */
[----:B------:R-:W3:Y:S04]  /*269a0*/  LDL.LU R23, [R1+0x1cc] ;  /* 0x0001cc0001177983 */ /* 0x000ee80000300800 */
[----:B---3--:R0:W-:Y:S04]  /*269b0*/  STL.64 [R1+0x1058], R22 ;  /* 0x0010581601007387 */ /* 0x0081e80000100a00 */
[----:B--2---:R-:W-:Y:S04]  /*269c0*/  STL.64 [R1+0x1050], R20 ;  /* 0x0010501401007387 */ /* 0x004fe80000100a00 */
[----:B0-----:R-:W2:Y:S04]  /*269d0*/  LDL.LU R22, [R1+0x4a8] ;  /* 0x0004a80001167983 */ /* 0x001ea80000300800 */
[----:B------:R-:W2:Y:S01]  /*269e0*/  LDL.LU R23, [R1+0x4ac] ;  /* 0x0004ac0001177983 */ /* 0x000ea20000300800 */
[----:B------:R-:W-:-:S02]  /*269f0*/  MOV R2, R4 ;  /* 0x0000000400027202 */ /* 0x000fc40000000f00 */
[C---:B----4-:R-:W-:Y:S01]  /*26a00*/  HMMA.16816.F32 R4, R24.reuse, R10, R12 ;  /* 0x0000000a1804723c */ /* 0x050fe2000000180c */
[----:B--2---:R0:W-:Y:S04]  /*26a10*/  STL.64 [R1+0x1070], R22 ;  /* 0x0010701601007387 */ /* 0x0041e80000100a00 */
[----:B0-----:R-:W2:Y:S04]  /*26a20*/  LDL.LU R22, [R1+0x498] ;  /* 0x0004980001167983 */ /* 0x001ea80000300800 */
[----:B------:R-:W2:Y:S04]  /*26a30*/  LDL.LU R23, [R1+0x49c] ;  /* 0x00049c0001177983 */ /* 0x000ea80000300800 */
[----:B--2---:R-:W-:Y:S06]  /*26a40*/  STL.64 [R1+0x1088], R22 ;  /* 0x0010881601007387 */ /* 0x004fec0000100a00 */
        /* <DEDUP_REMOVED lines=26> */
[----:B----4-:R0:W-:Y:S04]  /*26bf0*/  STL.64 [R1+0x10d0], R22 ;  /* 0x0010d01601007387 */ /* 0x0101e80000100a00 */
[----:B0-----:R-:W4:Y:S04]  /*26c00*/  LDL.LU R22, [R1+0x438] ;  /* 0x0004380001167983 */ /* 0x001f280000300800 */
[----:B------:R-:W4:Y:S04]  /*26c10*/  LDL.LU R23, [R1+0x43c] ;  /* 0x00043c0001177983 */ /* 0x000f280000300800 */
[----:B------:R-:W5:Y:S04]  /*26c20*/  LDL.LU R14, [R1+0x418] ;  /* 0x00041800010e7983 */ /* 0x000f680000300800 */
[----:B------:R-:W5:Y:S04]  /*26c30*/  LDL.LU R15, [R1+0x41c] ;  /* 0x00041c00010f7983 */ /* 0x000f680000300800 */
[----:B-----5:R0:W-:Y:S04]  /*26c40*/  STL.64 [R1+0x10f8], R14 ;  /* 0x0010f80e01007387 */ /* 0x0201e80000100a00 */
[----:B------:R-:W5:Y:S04]  /*26c50*/  LDL.LU R10, [R1+0x408] ;  /* 0x00040800010a7983 */ /* 0x000f680000300800 */
[----:B------:R-:W5:Y:S04]  /*26c60*/  LDL.LU R11, [R1+0x40c] ;  /* 0x00040c00010b7983 */ /* 0x000f680000300800 */
[----:B------:R-:W5:Y:S04]  /*26c70*/  LDL.LU R12, [R1+0x2e0] ;  /* 0x0002e000010c7983 */ /* 0x000f680000300800 */
[----:B------:R-:W5:Y:S04]  /*26c80*/  LDL.LU R13, [R1+0x2e4] ;  /* 0x0002e400010d7983 */ /* 0x000f680000300800 */
[----:B0-----:R-:W5:Y:S04]  /*26c90*/  LDL.LU R14, [R1+0x2e8] ;  /* 0x0002e800010e7983 */ /* 0x001f680000300800 */
[----:B------:R-:W5:Y:S04]  /*26ca0*/  LDL.LU R15, [R1+0x2ec] ;  /* 0x0002ec00010f7983 */ /* 0x000f680000300800 */
        /* <DEDUP_REMOVED lines=10> */
[----:B------:R-:W4:Y:S04]  /*26d50*/  LDL.LU R16, [R1+0x2d0] ;  /* 0x0002d00001107983 */ /* 0x000f280000300800 */
[----:B------:R-:W4:Y:S04]  /*26d60*/  LDL.LU R17, [R1+0x2d4] ;  /* 0x0002d40001117983 */ /* 0x000f280000300800 */
[----:B0-----:R-:W4:Y:S04]  /*26d70*/  LDL.LU R18, [R1+0x2d8] ;  /* 0x0002d80001127983 */ /* 0x001f280000300800 */
[----:B------:R-:W4:Y:S04]  /*26d80*/  LDL.LU R19, [R1+0x2dc] ;  /* 0x0002dc0001137983 */ /* 0x000f280000300800 */
[----:B------:R-:W4:Y:S04]  /*26d90*/  LDL.LU R20, [R1+0x2c0] ;  /* 0x0002c00001147983 */ /* 0x000f280000300800 */
[----:B------:R-:W4:Y:S04]  /*26da0*/  LDL.LU R21, [R1+0x2c4] ;  /* 0x0002c40001157983 */ /* 0x000f280000300800 */
[----:B------:R-:W4:Y:S04]  /*26db0*/  LDL.LU R22, [R1+0x2c8] ;  /* 0x0002c80001167983 */ /* 0x000f280000300800 */
[----:B------:R-:W4:Y:S04]  /*26dc0*/  LDL.LU R23, [R1+0x2cc] ;  /* 0x0002cc0001177983 */ /* 0x000f280000300800 */
[----:B---3--:R-:W-:Y:S04]  /*26dd0*/  STL.64 [R1+0x10b0], R6 ;  /* 0x0010b00601007387 */ /* 0x008fe80000100a00 */
[----:B--2---:R0:W-:Y:S04]  /*26de0*/  STL.64 [R1+0x10a8], R4 ;  /* 0x0010a80401007387 */ /* 0x0041e80000100a00 */
        /* <DEDUP_REMOVED lines=8> */
[----:B------:R-:W3:Y:S04]  /*26e70*/  LDL.LU R6, [R1+0x298] ;  /* 0x0002980001067983 */ /* 0x000ee80000300800 */
[----:B------:R-:W3:Y:S01]  /*26e80*/  LDL.LU R7, [R1+0x29c] ;  /* 0x00029c0001077983 */ /* 0x000ee20000300800 */
[C---:B-----5:R-:W-:Y:S03]  /*26e90*/  HMMA.16816.F32 R8, R24.reuse, R10, R12 ;  /* 0x0000000a1808723c */ /* 0x060fe6000000180c */
[----:B---3--:R-:W-:Y:S04]  /*26ea0*/  STL.64 [R1+0x10e0], R6 ;  /* 0x0010e00601007387 */ /* 0x008fe80000100a00 */
[----:B--2---:R0:W-:Y:S04]  /*26eb0*/  STL.64 [R1+0x10d8], R4 ;  /* 0x0010d80401007387 */ /* 0x0041e80000100a00 */
[----:B0-----:R-:W2:Y:S04]  /*26ec0*/  LDL.LU R4, [R1+0x2b0] ;  /* 0x0002b00001047983 */ /* 0x001ea80000300800 */
[----:B------:R-:W2:Y:S04]  /*26ed0*/  LDL.LU R5, [R1+0x2b4] ;  /* 0x0002b40001057983 */ /* 0x000ea80000300800 */
[----:B------:R-:W2:Y:S04]  /*26ee0*/  LDL.LU R6, [R1+0x2b8] ;  /* 0x0002b80001067983 */ /* 0x000ea80000300800 */
[----:B------:R-:W2:Y:S04]  /*26ef0*/  LDL.LU R7, [R1+0x2bc] ;  /* 0x0002bc0001077983 */ /* 0x000ea80000300800 */
[----:B------:R-:W4:Y:S04]  /*26f00*/  LDL.LU.64 R14, [R1+0x10f8] ;  /* 0x0010f800010e7983 */ /* 0x000f280000300a00 */
[----:B------:R0:W-:Y:S04]  /*26f10*/  STL.64 [R1+0xe98], R10 ;  /* 0x000e980a01007387 */ /* 0x0001e80000100a00 */
[----:B------:R-:W-:Y:S04]  /*26f20*/  STL.64 [R1+0xe90], R8 ;  /* 0x000e900801007387 */ /* 0x000fe80000100a00 */
[----:B0-----:R-:W3:Y:S04]  /*26f30*/  LDL.LU R10, [R1+0x248] ;  /* 0x00024800010a7983 */ /* 0x001ee80000300800 */
[----:B------:R-:W3:Y:S01]  /*26f40*/  LDL.LU R11, [R1+0x24c] ;  /* 0x00024c00010b7983 */ /* 0x000ee20000300800 */
[----:B----4-:R-:W-:Y:S03]  /*26f50*/  HMMA.16816.F32 R12, R24, R14, R16 ;  /* 0x0000000e180c723c */ /* 0x010fe60000001810 */
[----:B------:R-:W4:-:S15]  /*26f60*/  LDL.LU.64 R18, [R1+0x10f0] ;  /* 0x0010f00001127983 */ /* 0x000f1e0000300a00 */
[----:B------:R-:W-:Y:S01]  /*26f70*/  NOP ;  /* 0x0000000000007918 */ /* 0x000fe20000000000 */
[----:B------:R-:W-:Y:S04]  /*26f80*/  STL.64 [R1+0xe88], R14 ;  /* 0x000e880e01007387 */ /* 0x000fe80000100a00 */
[----:B------:R0:W-:Y:S04]  /*26f90*/  STL.64 [R1+0xe80], R12 ;  /* 0x000e800c01007387 */ /* 0x0001e80000100a00 */
[----:B0-----:R-:W3:Y:S04]  /*26fa0*/  LDL.LU R12, [R1+0x1b0] ;  /* 0x0001b000010c7983 */ /* 0x001ee80000300800 */
[----:B------:R-:W3:Y:S04]  /*26fb0*/  LDL.LU R13, [R1+0x1b4] ;  /* 0x0001b400010d7983 */ /* 0x000ee80000300800 */
[----:B------:R-:W3:Y:S04]  /*26fc0*/  LDL.LU R14, [R1+0x1b8] ;  /* 0x0001b800010e7983 */ /* 0x000ee80000300800 */
[----:B------:R-:W3:Y:S01]  /*26fd0*/  LDL.LU R15, [R1+0x1bc] ;  /* 0x0001bc00010f7983 */ /* 0x000ee20000300800 */
[----:B----4-:R-:W-:Y:S03]  /*26fe0*/  HMMA.16816.F32 R16, R24, R18, R20 ;  /* 0x000000121810723c */ /* 0x010fe60000001814 */
[----:B------:R-:W2:-:S15]  /*26ff0*/  LDL.LU.64 R22, [R1+0x10e8] ;  /* 0x0010e80001167983 */ /* 0x000e9e0000300a00 */
[----:B------:R-:W-:Y:S01]  /*27000*/  NOP ;  /* 0x0000000000007918 */ /* 0x000fe20000000000 */
[----:B------:R0:W-:Y:S04]  /*27010*/  STL.64 [R1+0xeb8], R18 ;  /* 0x000eb81201007387 */ /* 0x0001e80000100a00 */
[----:B------:R-:W-:Y:S04]  /*27020*/  STL.64 [R1+0xeb0], R16 ;  /* 0x000eb01001007387 */ /* 0x000fe80000100a00 */
[----:B0-----:R-:W4:Y:S04]  /*27030*/  LDL.LU R18, [R1+0x258] ;  /* 0x0002580001127983 */ /* 0x001f280000300800 */
        /* <DEDUP_REMOVED lines=36> */
[----:B0-----:R-:W4:Y:S04]  /*27280*/  LDL.LU.64 R22, [R1+0x1058] ;  /* 0x0010580001167983 */ /* 0x001f280000300a00 */
[----:B------:R-:W4:Y:S01]  /*27290*/  LDL.LU.64 R20, [R1+0x1050] ;  /* 0x0010500001147983 */ /* 0x000f220000300a00 */
[C---:B---3--:R-:W-:Y:S08]  /*272a0*/  HMMA.16816.F32 R12, R24.reuse, R10, R12 ;  /* 0x0000000a180c723c */ /* 0x048ff0000000180c */
[----:B----4-:R-:W-:Y:S01]  /*272b0*/  HMMA.16816.F32 R16, R24, R18, R20 ;  /* 0x000000121810723c */ /* 0x010fe20000001814 */
[----:B------:R-:W2:-:S15]  /*272c0*/  LDL.LU.64 R22, [R1+0x1048] ;  /* 0x0010480001167983 */ /* 0x000e9e0000300a00 */
[----:B------:R-:W-:-:S03]  /*272d0*/  NOP ;  /* 0x0000000000007918 */ /* 0x000fc60000000000 */
[----:B------:R0:W-:Y:S04]  /*272e0*/  STL.64 [R1+0x430], R16 ;  /* 0x0004301001007387 */ /* 0x0001e80000100a00 */
[----:B------:R1:W-:Y:S04]  /*272f0*/  STL.64 [R1+0x438], R18 ;  /* 0x0004381201007387 */ /* 0x0003e80000100a00 */
[----:B------:R-:W3:Y:S04]  /*27300*/  LDL.LU R10, [R1+0xc8] ;  /* 0x0000c800010a7983 */ /* 0x000ee80000300800 */
[----:B------:R-:W-:Y:S04]  /*27310*/  STL.64 [R1+0x410], R12 ;  /* 0x0004100c01007387 */ /* 0x000fe80000100a00 */
[----:B------:R-:W-:Y:S01]  /*27320*/  STL.64 [R1+0x418], R14 ;  /* 0x0004180e01007387 */ /* 0x000fe20000100a00 */
[----:B--2---:R-:W-:-:S15]  /*27330*/  HMMA.16816.F32 R4, R24, R22, R4 ;  /* 0x000000161804723c */ /* 0x004fde0000001804 */
[----:B------:R-:W-:-:S04]  /*27340*/  NOP ;  /* 0x0000000000007918 */ /* 0x000fc80000000000 */
[----:B------:R-:W-:Y:S04]  /*27350*/  STL.64 [R1+0x3f0], R4 ;  /* 0x0003f00401007387 */ /* 0x000fe80000100a00 */
[----:B------:R-:W-:Y:S04]  /*27360*/  STL.64 [R1+0x3f8], R6 ;  /* 0x0003f80601007387 */ /* 0x000fe80000100a00 */
[----:B------:R-:W3:Y:S04]  /*27370*/  LDL.LU R11, [R1+0xcc] ;  /* 0x0000cc00010b7983 */ /* 0x000ee80000300800 */
[----:B0-----:R-:W2:Y:S04]  /*27380*/  LDL R16, [R1+0x4b0] ;  /* 0x0004b00001107983 */ /* 0x001ea80000100800 */
[----:B-1----:R-:W4:Y:S04]  /*27390*/  LDL.LU R18, [R1+0xd8] ;  /* 0x0000d80001127983 */ /* 0x002f280000300800 */
[----:B------:R-:W4:Y:S04]  /*273a0*/  LDL.LU R19, [R1+0xdc] ;  /* 0x0000dc0001137983 */ /* 0x000f280000300800 */
[----:B----4-:R0:W-:Y:S04]  /*273b0*/  STL.64 [R1+0xf68], R18 ;  /* 0x000f681201007387 */ /* 0x0101e80000100a00 */
[----:B0-----:R-:W4:Y:S04]  /*273c0*/  LDL.LU R18, [R1+0x128] ;  /* 0x0001280001127983 */ /* 0x001f280000300800 */
[----:B------:R-:W4:Y:S04]  /*273d0*/  LDL.LU R19, [R1+0x12c] ;  /* 0x00012c0001137983 */ /* 0x000f280000300800 */
[----:B------:R-:W5:Y:S04]  /*273e0*/  LDL.LU R8, [R1+0x4f8] ;  /* 0x0004f80001087983 */ /* 0x000f680000300800 */
[----:B------:R-:W2:Y:S04]  /*273f0*/  LDL.LU R20, [R1+0x90] ;  /* 0x0000900001147983 */ /* 0x000ea80000300800 */
[----:B------:R-:W2:Y:S04]  /*27400*/  LDL.LU R21, [R1+0x94] ;  /* 0x0000940001157983 */ /* 0x000ea80000300800 */
[----:B------:R-:W2:Y:S04]  /*27410*/  LDL.LU R22, [R1+0x98] ;  /* 0x0000980001167983 */ /* 0x000ea80000300800 */
[----:B------:R-:W2:Y:S04]  /*27420*/  LDL.LU R23, [R1+0x9c] ;  /* 0x00009c0001177983 */ /* 0x000ea80000300800 */
[----:B------:R-:W2:Y:S04]  /*27430*/  LDL.LU R17, [R1+0x4e4] ;  /* 0x0004e40001117983 */ /* 0x000ea80000300800 */
[----:B----4-:R-:W-:Y:S04]  /*27440*/  STL.64 [R1+0xfe8], R18 ;  /* 0x000fe81201007387 */ /* 0x010fe80000100a00 */
[----:B--2---:R-:W-:Y:S04]  /*27450*/  STL.64 [R1+0xfe0], R16 ;  /* 0x000fe01001007387 */ /* 0x004fe80000100a00 */
[----:B------:R-:W-:Y:S04]  /*27460*/  STL.64 [R1+0xf78], R22 ;  /* 0x000f781601007387 */ /* 0x000fe80000100a00 */
[----:B------:R0:W-:Y:S04]  /*27470*/  STL.64 [R1+0xf70], R20 ;  /* 0x000f701401007387 */ /* 0x0001e80000100a00 */
[----:B0-----:R-:W2:Y:S04]  /*27480*/  LDL.LU R20, [R1+0xa0] ;  /* 0x0000a00001147983 */ /* 0x001ea80000300800 */
[----:B------:R-:W2:Y:S04]  /*27490*/  LDL.LU R21, [R1+0xa4] ;  /* 0x0000a40001157983 */ /* 0x000ea80000300800 */
[----:B------:R-:W4:Y:S04]  /*274a0*/  LDL.LU R22, [R1+0xa8] ;  /* 0x0000a80001167983 */ /* 0x000f280000300800 */
[----:B------:R-:W4:Y:S04]  /*274b0*/  LDL.LU R23, [R1+0xac] ;  /* 0x0000ac0001177983 */ /* 0x000f280000300800 */
[----:B----4-:R-:W-:Y:S04]  /*274c0*/  STL.64 [R1+0xf88], R22 ;  /* 0x000f881601007387 */ /* 0x010fe80000100a00 */
[----:B--2---:R0:W-:Y:S04]  /*274d0*/  STL.64 [R1+0xf80], R20 ;  /* 0x000f801401007387 */ /* 0x0041e80000100a00 */
[----:B0-----:R-:W2:Y:S04]  /*274e0*/  LDL.LU R21, [R1+0x4e0] ;  /* 0x0004e00001157983 */ /* 0x001ea80000300800 */
[----:B------:R-:W4:Y:S04]  /*274f0*/  LDL.LU R22, [R1+0x138] ;  /* 0x0001380001167983 */ /* 0x000f280000300800 */
[----:B------:R-:W4:Y:S04]  /*27500*/  LDL.LU R23, [R1+0x13c] ;  /* 0x00013c0001177983 */ /* 0x000f280000300800 */
[----:B------:R-:W2:Y:S04]  /*27510*/  LDL.LU R20, [R1+0x4f4] ;  /* 0x0004f40001147983 */ /* 0x000ea80000300800 */
[----:B----4-:R0:W-:Y:S04]  /*27520*/  STL.64 [R1+0xfa8], R22 ;  /* 0x000fa81601007387 */ /* 0x0101e80000100a00 */
[----:B--2---:R-:W-:Y:S04]  /*27530*/  STL [R1+0xfa0], R21 ;  /* 0x000fa01501007387 */ /* 0x004fe80000100800 */
[----:B0-----:R-:W2:Y:S04]  /*27540*/  LDL.LU R22, [R1+0x148] ;  /* 0x0001480001167983 */ /* 0x001ea80000300800 */
[----:B------:R-:W2:Y:S04]  /*27550*/  LDL.LU R23, [R1+0x14c] ;  /* 0x00014c0001177983 */ /* 0x000ea80000300800 */
[----:B--2---:R0:W-:Y:S04]  /*27560*/  STL.64 [R1+0xfc8], R22 ;  /* 0x000fc81601007387 */ /* 0x0041e80000100a00 */
[----:B------:R1:W-:Y:S04]  /*27570*/  STL [R1+0xfc0], R20 ;  /* 0x000fc01401007387 */ /* 0x0003e80000100800 */
[----:B0-----:R-:W2:Y:S04]  /*27580*/  LDL.LU R22, [R1+0x158] ;  /* 0x0001580001167983 */ /* 0x001ea80000300800 */
[----:B------:R-:W2:Y:S04]  /*27590*/  LDL.LU R23, [R1+0x15c] ;  /* 0x00015c0001177983 */ /* 0x000ea80000300800 */
[----:B--2---:R0:W-:Y:S04]  /*275a0*/  STL.64 [R1+0xff0], R22 ;  /* 0x000ff01601007387 */ /* 0x0041e80000100a00 */
[----:B------:R-:W2:Y:S04]  /*275b0*/  LDL.LU R18, [R1+0x1e8] ;  /* 0x0001e80001127983 */ /* 0x000ea80000300800 */
[----:B------:R-:W2:Y:S04]  /*275c0*/  LDL.LU R19, [R1+0x1ec] ;  /* 0x0001ec0001137983 */ /* 0x000ea80000300800 */
[----:B--2---:R2:W-:Y:S04]  /*275d0*/  STL.64 [R1+0xff8], R18 ;  /* 0x000ff81201007387 */ /* 0x0045e80000100a00 */
[----:B-1----:R-:W4:Y:S04]  /*275e0*/  LDL.LU R20, [R1+0x110] ;  /* 0x0001100001147983 */ /* 0x002f280000300800 */
[----:B------:R-:W4:Y:S04]  /*275f0*/  LDL.LU R21, [R1+0x114] ;  /* 0x0001140001157983 */ /* 0x000f280000300800 */
[----:B0-----:R-:W2:Y:S04]  /*27600*/  LDL.LU R22, [R1+0x118] ;  /* 0x0001180001167983 */ /* 0x001ea80000300800 */
[----:B------:R-:W2:Y:S04]  /*27610*/  LDL.LU R23, [R1+0x11c] ;  /* 0x00011c0001177983 */ /* 0x000ea80000300800 */
[----:B--2---:R-:W-:Y:S04]  /*27620*/  STL.64 [R1+0x1008], R22 ;  /* 0x0010081601007387 */ /* 0x004fe80000100a00 */
[----:B----4-:R0:W-:Y:S04]  /*27630*/  STL.64 [R1+0x1000], R20 ;  /* 0x0010001401007387 */ /* 0x0101e80000100a00 */
[----:B------:R-:W2:Y:S04]  /*27640*/  LDL.LU R18, [R1+0x1f8] ;  /* 0x0001f80001127983 */ /* 0x000ea80000300800 */
[----:B------:R-:W2:Y:S04]  /*27650*/  LDL.LU R19, [R1+0x1fc] ;  /* 0x0001fc0001137983 */ /* 0x000ea80000300800 */
[----:B--2---:R1:W-:Y:S04]  /*27660*/  STL.64 [R1+0x1010], R18 ;  /* 0x0010101201007387 */ /* 0x0043e80000100a00 */
[----:B0-----:R-:W2:Y:S04]  /*27670*/  LDL.LU R20, [R1+0x160] ;  /* 0x0001600001147983 */ /* 0x001ea80000300800 */
[----:B------:R-:W2:Y:S04]  /*27680*/  LDL.LU R21, [R1+0x164] ;  /* 0x0001640001157983 */ /* 0x000ea80000300800 */
[----:B------:R-:W4:Y:S04]  /*27690*/  LDL.LU R22, [R1+0x168] ;  /* 0x0001680001167983 */ /* 0x000f280000300800 */
[----:B------:R-:W4:Y:S04]  /*276a0*/  LDL.LU R23, [R1+0x16c] ;  /* 0x00016c0001177983 */ /* 0x000f280000300800 */
[----:B----4-:R-:W-:Y:S04]  /*276b0*/  STL.64 [R1+0x1020], R22 ;  /* 0x0010201601007387 */ /* 0x010fe80000100a00 */
[----:B--2---:R-:W-:Y:S04]  /*276c0*/  STL.64 [R1+0x1018], R20 ;  /* 0x0010181401007387 */ /* 0x004fe80000100a00 */
[----:B-1----:R-:W2:Y:S04]  /*276d0*/  LDL.LU R18, [R1+0x208] ;  /* 0x0002080001127983 */ /* 0x002ea80000300800 */
[----:B------:R-:W2:Y:S04]  /*276e0*/  LDL.LU R19, [R1+0x20c] ;  /* 0x00020c0001137983 */ /* 0x000ea80000300800 */
[----:B--2---:R0:W-:Y:S04]  /*276f0*/  STL.64 [R1+0x1028], R18 ;  /* 0x0010281201007387 */ /* 0x0041e80000100a00 */
[----:B0-----:R-:W2:Y:S04]  /*27700*/  LDL.LU R18, [R1+0x218] ;  /* 0x0002180001127983 */ /* 0x001ea80000300800 */
[----:B------:R-:W2:Y:S04]  /*27710*/  LDL.LU R19, [R1+0x21c] ;  /* 0x00021c0001137983 */ /* 0x000ea80000300800 */
[----:B--2---:R0:W-:Y:S04]  /*27720*/  STL.64 [R1+0x1040], R18 ;  /* 0x0010401201007387 */ /* 0x0041e80000100a00 */
[----:B------:R-:W2:Y:S04]  /*27730*/  LDL.LU R20, [R1+0x170] ;  /* 0x0001700001147983 */ /* 0x000ea80000300800 */
[----:B------:R-:W2:Y:S04]  /*27740*/  LDL.LU R21, [R1+0x174] ;  /* 0x0001740001157983 */ /* 0x000ea80000300800 */
[----:B------:R-:W4:Y:S04]  /*27750*/  LDL.LU R22, [R1+0x178] ;  /* 0x0001780001167983 */ /* 0x000f280000300800 */
[----:B------:R-:W4:Y:S04]  /*27760*/  LDL.LU R23, [R1+0x17c] ;  /* 0x00017c0001177983 */ /* 0x000f280000300800 */
[----:B------:R-:W2:Y:S04]  /*27770*/  LDL.LU R6, [R1+0x228] ;  /* 0x0002280001067983 */ /* 0x000ea80000300800 */
[----:B------:R-:W3:Y:S04]  /*27780*/  LDL.LU R7, [R1+0x22c] ;  /* 0x00022c0001077983 */ /* 0x000ee80000300800 */
[----:B------:R-:W3:Y:S04]  /*27790*/  LDL.LU R16, [R1+0x190] ;  /* 0x0001900001107983 */ /* 0x000ee80000300800 */
[----:B------:R-:W3:Y:S04]  /*277a0*/  LDL.LU R17, [R1+0x194] ;  /* 0x0001940001117983 */ /* 0x000ee80000300800 */
[----:B0-----:R-:W3:Y:S04]  /*277b0*/  LDL.LU R18, [R1+0x198] ;  /* 0x0001980001127983 */ /* 0x001ee80000300800 */
[----:B------:R-:W3:Y:S04]  /*277c0*/  LDL.LU R19, [R1+0x19c] ;  /* 0x00019c0001137983 */ /* 0x000ee80000300800 */
[----:B----4-:R-:W-:Y:S04]  /*277d0*/  STL.64 [R1+0x1038], R22 ;  /* 0x0010381601007387 */ /* 0x010fe80000100a00 */
[----:B--2---:R0:W-:Y:S04]  /*277e0*/  STL.64 [R1+0x1030], R20 ;  /* 0x0010301401007387 */ /* 0x0041e80000100a00 */
[----:B0-----:R-:W2:Y:S04]  /*277f0*/  LDL.LU R20, [R1+0x180] ;  /* 0x0001800001147983 */ /* 0x001ea80000300800 */
[----:B------:R-:W2:Y:S04]  /*27800*/  LDL.LU R21, [R1+0x184] ;  /* 0x0001840001157983 */ /* 0x000ea80000300800 */
[----:B------:R-:W2:Y:S04]  /*27810*/  LDL.LU R22, [R1+0x188] ;  /* 0x0001880001167983 */ /* 0x000ea80000300800 */
[----:B------:R-:W2:Y:S04]  /*27820*/  LDL.LU R23, [R1+0x18c] ;  /* 0x00018c0001177983 */ /* 0x000ea80000300800 */
[----:B------:R-:W4:Y:S04]  /*27830*/  LDL.LU R3, [R1+0x4f0] ;  /* 0x0004f00001037983 */ /* 0x000f280000300800 */
[----:B------:R-:W5:Y:S04]  /*27840*/  LDL.LU R9, [R1+0x4fc] ;  /* 0x0004fc0001097983 */ /* 0x000f680000300800 */
[----:B---3--:R-:W-:Y:S04]  /*27850*/  STL.64 [R1+0xf98], R10 ;  /* 0x000f980a01007387 */ /* 0x008fe80000100a00 */
[----:B-----5:R0:W-:Y:S04]  /*27860*/  STL.64 [R1+0xf90], R8 ;  /* 0x000f900801007387 */ /* 0x0201e80000100a00 */
[----:B0-----:R-:W3:Y:S04]  /*27870*/  LDL.LU R8, [R1+0xb0] ;  /* 0x0000b00001087983 */ /* 0x001ee80000300800 */
[----:B------:R-:W3:Y:S04]  /*27880*/  LDL.LU R9, [R1+0xb4] ;  /* 0x0000b40001097983 */ /* 0x000ee80000300800 */
[----:B------:R-:W5:Y:S04]  /*27890*/  LDL.LU R10, [R1+0xb8] ;  /* 0x0000b800010a7983 */ /* 0x000f680000300800 */
[----:B------:R-:W5:Y:S04]  /*278a0*/  LDL.LU R11, [R1+0xbc] ;  /* 0x0000bc00010b7983 */ /* 0x000f680000300800 */
[----:B-----5:R-:W-:Y:S04]  /*278b0*/  STL.64 [R1+0xfb8], R10 ;  /* 0x000fb80a01007387 */ /* 0x020fe80000100a00 */
[----:B---3--:R0:W-:Y:S04]  /*278c0*/  STL.64 [R1+0xfb0], R8 ;  /* 0x000fb00801007387 */ /* 0x0081e80000100a00 */
[----:B0-----:R-:W3:Y:S04]  /*278d0*/  LDL.LU R8, [R1+0xe0] ;  /* 0x0000e00001087983 */ /* 0x001ee80000300800 */
[----:B------:R-:W3:Y:S04]  /*278e0*/  LDL.LU R9, [R1+0xe4] ;  /* 0x0000e40001097983 */ /* 0x000ee80000300800 */
[----:B------:R-:W5:Y:S04]  /*278f0*/  LDL.LU R10, [R1+0xe8] ;  /* 0x0000e800010a7983 */ /* 0x000f680000300800 */
[----:B------:R-:W5:Y:S01]  /*27900*/  LDL.LU R11, [R1+0xec] ;  /* 0x0000ec00010b7983 */ /* 0x000f620000300800 */
[C---:B------:R-:W-:Y:S03]  /*27910*/  HMMA.16816.F32 R4, R24.reuse, R6, R16 ;  /* 0x000000061804723c */ /* 0x040fe60000001810 */
[----:B-----5:R-:W-:Y:S04]  /*27920*/  STL.64 [R1+0xfd8], R10 ;  /* 0x000fd80a01007387 */ /* 0x020fe80000100a00 */
[----:B---3--:R0:W-:Y:S04]  /*27930*/  STL.64 [R1+0xfd0], R8 ;  /* 0x000fd00801007387 */ /* 0x0081e80000100a00 */
[----:B0-----:R-:W3:Y:S04]  /*27940*/  LDL.LU R8, [R1+0x100] ;  /* 0x0001000001087983 */ /* 0x001ee80000300800 */
[----:B------:R-:W3:Y:S04]  /*27950*/  LDL.LU R9, [R1+0x104] ;  /* 0x0001040001097983 */ /* 0x000ee80000300800 */
[----:B------:R-:W3:Y:S04]  /*27960*/  LDL.LU R10, [R1+0x108] ;  /* 0x00010800010a7983 */ /* 0x000ee80000300800 */
[----:B------:R-:W3:Y:S04]  /*27970*/  LDL.LU R11, [R1+0x10c] ;  /* 0x00010c00010b7983 */ /* 0x000ee80000300800 */
[----:B------:R-:W5:Y:S04]  /*27980*/  LDL.LU R12, [R1+0x80] ;  /* 0x00008000010c7983 */ /* 0x000f680000300800 */
[----:B------:R-:W5:Y:S04]  /*27990*/  LDL.LU R13, [R1+0x84] ;  /* 0x00008400010d7983 */ /* 0x000f680000300800 */
[----:B------:R-:W5:Y:S04]  /*279a0*/  LDL.LU R14, [R1+0x88] ;  /* 0x00008800010e7983 */ /* 0x000f680000300800 */
[----:B------:R-:W5:Y:S04]  /*279b0*/  LDL.LU R15, [R1+0x8c] ;  /* 0x00008c00010f7983 */ /* 0x000f680000300800 */
[----:B------:R-:W2:Y:S04]  /*279c0*/  LDL.LU.64 R18, [R1+0x1040] ;  /* 0x0010400001127983 */ /* 0x000ea80000300a00 */
[----:B------:R0:W-:Y:S04]  /*279d0*/  STL.64 [R1+0x190], R4 ;  /* 0x0001900401007387 */ /* 0x0001e80000100a00 */
[----:B------:R-:W-:Y:S04]  /*279e0*/  STL.64 [R1+0x198], R6 ;  /* 0x0001980601007387 */ /* 0x000fe80000100a00 */
[----:B0-----:R-:W3:Y:S01]  /*279f0*/  LDL.LU R4, [R1+0x4e8] ;  /* 0x0004e80001047983 */ /* 0x001ee20000300800 */
[----:B--2---:R-:W-:Y:S03]  /*27a00*/  HMMA.16816.F32 R16, R24, R18, R20 ;  /* 0x000000121810723c */ /* 0x004fe60000001814 */
[----:B------:R-:W2:Y:S04]  /*27a10*/  LDL.LU.64 R22, [R1+0x1038] ;  /* 0x0010380001167983 */ /* 0x000ea80000300a00 */
[----:B------:R-:W2:-:S12]  /*27a20*/  LDL.LU.64 R20, [R1+0x1030] ;  /* 0x0010300001147983 */ /* 0x000e980000300a00 */
[----:B------:R-:W-:Y:S04]  /*27a30*/  STL.64 [R1+0x180], R16 ;  /* 0x0001801001007387 */ /* 0x000fe80000100a00 */
[----:B------:R0:W-:Y:S04]  /*27a40*/  STL.64 [R1+0x188], R18 ;  /* 0x0001881201007387 */ /* 0x0001e80000100a00 */
[----:B0-----:R-:W2:Y:S04]  /*27a50*/  LDL.LU.64 R18, [R1+0x1028] ;  /* 0x0010280001127983 */ /* 0x001ea80000300a00 */
[----:B------:R-:W3:Y:S04]  /*27a60*/  LDL.LU R5, [R1+0x4ec] ;  /* 0x0004ec0001057983 */ /* 0x000ee80000300800 */
[----:B------:R-:W3:Y:S04]  /*27a70*/  LDL.LU R6, [R1+0x78] ;  /* 0x0000780001067983 */ /* 0x000ee80000300800 */
        /* <DEDUP_REMOVED lines=19> */
[----:B------:R-:W4:Y:S01]  /*27bb0*/  LDL.LU.64 R16, [R1+0xfe0] ;  /* 0x000fe00001107983 */ /* 0x000f220000300a00 */
[----:B---3--:R-:W-:Y:S03]  /*27bc0*/  HMMA.16816.F32 R20, R24, R22, R8 ;  /* 0x000000161814723c */ /* 0x008fe60000001808 */
[----:B------:R-:W3:Y:S04]  /*27bd0*/  LDL.LU.64 R10, [R1+0xfd8] ;  /* 0x000fd800010a7983 */ /* 0x000ee80000300a00 */
[----:B------:R-:W3:-:S12]  /*27be0*/  LDL.LU.64 R8, [R1+0xfd0] ;  /* 0x000fd00001087983 */ /* 0x000ed80000300a00 */
[----:B------:R-:W-:Y:S04]  /*27bf0*/  STL.64 [R1+0x3e0], R20 ;  /* 0x0003e01401007387 */ /* 0x000fe80000100a00 */
[----:B------:R0:W-:Y:S04]  /*27c00*/  STL.64 [R1+0x3e8], R22 ;  /* 0x0003e81601007387 */ /* 0x0001e80000100a00 */
[----:B0-----:R-:W3:Y:S04]  /*27c10*/  LDL.LU.64 R22, [R1+0xfc8] ;  /* 0x000fc80001167983 */ /* 0x001ee80000300a00 */
[----:B------:R-:W2:Y:S01]  /*27c20*/  LDL.LU R20, [R1+0xfc0] ;  /* 0x000fc00001147983 */ /* 0x000ea20000300800 */
[----:B----4-:R-:W-:-:S04]  /*27c30*/  FFMA R0, R3, UR10, -R16 ;  /* 0x0000000a03007c23 */ /* 0x010fc80008000810 */
[----:B------:R-:W-:-:S06]  /*27c40*/  FMUL R3, R0, 1.4426950216293334961 ;  /* 0x3fb8aa3b00037820 */ /* 0x000fcc0000400000 */
[----:B------:R-:W0:Y:S01]  /*27c50*/  MUFU.EX2 R3, R3 ;  /* 0x0000000300037308 */ /* 0x000e220000000800 */
[----:B--2---:R-:W-:Y:S02]  /*27c60*/  FFMA R0, R20, UR10, -R16 ;  /* 0x0000000a14007c23 */ /* 0x004fe40008000810 */
[----:B---3--:R-:W-:Y:S01]  /*27c70*/  HMMA.16816.F32 R20, R24, R22, R8 ;  /* 0x000000161814723c */ /* 0x008fe20000001808 */
[----:B------:R-:W2:Y:S04]  /*27c80*/  LDL.LU.64 R10, [R1+0xfb8] ;  /* 0x000fb800010a7983 */ /* 0x000ea80000300a00 */
[----:B0-----:R-:W-:Y:S04]  /*27c90*/  STL [R1+0x4ac], R3 ;  /* 0x0004ac0301007387 */ /* 0x001fe80000100800 */
[----:B------:R-:W2:Y:S10]  /*27ca0*/  LDL.LU.64 R8, [R1+0xfb0] ;  /* 0x000fb00001087983 */ /* 0x000eb40000300a00 */
[----:B------:R-:W-:Y:S04]  /*27cb0*/  STL.64 [R1+0x3d0], R20 ;  /* 0x0003d01401007387 */ /* 0x000fe80000100a00 */
[----:B------:R0:W-:Y:S04]  /*27cc0*/  STL.64 [R1+0x3d8], R22 ;  /* 0x0003d81601007387 */ /* 0x0001e80000100a00 */
[----:B0-----:R-:W2:Y:S04]  /*27cd0*/  LDL.LU.64 R22, [R1+0xfa8] ;  /* 0x000fa80001167983 */ /* 0x001ea80000300a00 */
[----:B------:R-:W3:Y:S01]  /*27ce0*/  LDL.LU R21, [R1+0xfa0] ;  /* 0x000fa00001157983 */ /* 0x000ee20000300800 */
[----:B------:R-:W-:-:S06]  /*27cf0*/  FMUL R3, R0, 1.4426950216293334961 ;  /* 0x3fb8aa3b00037820 */ /* 0x000fcc0000400000 */
[----:B------:R-:W0:Y:S01]  /*27d00*/  MUFU.EX2 R3, R3 ;  /* 0x0000000300037308 */ /* 0x000e220000000800 */
[--C-:B---3--:R-:W-:Y:S02]  /*27d10*/  FFMA R0, R21, UR10, -R16.reuse ;  /* 0x0000000a15007c23 */ /* 0x108fe40008000810 */
[----:B--2---:R-:W-:Y:S01]  /*27d20*/  HMMA.16816.F32 R20, R24, R22, R8 ;  /* 0x000000161814723c */ /* 0x004fe20000001808 */
[----:B------:R-:W5:Y:S04]  /*27d30*/  LDL.LU.64 R10, [R1+0xf98] ;  /* 0x000f9800010a7983 */ /* 0x000f680000300a00 */
[----:B0-----:R-:W-:Y:S04]  /*27d40*/  STL [R1+0x4a8], R3 ;  /* 0x0004a80301007387 */ /* 0x001fe80000100800 */
[----:B------:R-:W2:Y:S10]  /*27d50*/  LDL.LU.64 R8, [R1+0xf90] ;  /* 0x000f900001087983 */ /* 0x000eb40000300a00 */
[----:B------:R-:W-:Y:S04]  /*27d60*/  STL.64 [R1+0x130], R20 ;  /* 0x0001301401007387 */ /* 0x000fe80000100a00 */
[----:B------:R0:W-:Y:S04]  /*27d70*/  STL.64 [R1+0x138], R22 ;  /* 0x0001381601007387 */ /* 0x0001e80000100a00 */
[----:B0-----:R-:W3:Y:S04]  /*27d80*/  LDL.LU.64 R22, [R1+0xf88] ;  /* 0x000f880001167983 */ /* 0x001ee80000300a00 */
[----:B------:R-:W3:Y:S01]  /*27d90*/  LDL.LU.64 R20, [R1+0xf80] ;  /* 0x000f800001147983 */ /* 0x000ee20000300a00 */
[----:B------:R-:W-:Y:S01]  /*27da0*/  FMUL R3, R0, 1.4426950216293334961 ;  /* 0x3fb8aa3b00037820 */ /* 0x000fe20000400000 */
[----:B------:R-:W-:-:S05]  /*27db0*/  FFMA R0, R17, UR10, -R16 ;  /* 0x0000000a11007c23 */ /* 0x000fca0008000810 */
[----:B------:R-:W0:Y:S01]  /*27dc0*/  MUFU.EX2 R3, R3 ;  /* 0x0000000300037308 */ /* 0x000e220000000800 */
[----:B---3--:R-:W-:Y:S01]  /*27dd0*/  HMMA.16816.F32 R16, R24, R18, R20 ;  /* 0x000000121810723c */ /* 0x008fe20000001814 */
[----:B------:R-:W3:Y:S04]  /*27de0*/  LDL.LU.64 R22, [R1+0xf78] ;  /* 0x000f780001167983 */ /* 0x000ee80000300a00 */
[----:B0-----:R-:W-:Y:S04]  /*27df0*/  STL [R1+0x4a4], R3 ;  /* 0x0004a40301007387 */ /* 0x001fe80000100800 */
[----:B------:R-:W3:Y:S10]  /*27e00*/  LDL.LU.64 R20, [R1+0xf70] ;  /* 0x000f700001147983 */ /* 0x000ef40000300a00 */
[----:B------:R-:W-:Y:S04]  /*27e10*/  STL.64 [R1+0x110], R16 ;  /* 0x0001101001007387 */ /* 0x000fe80000100a00 */
[----:B------:R0:W-:Y:S04]  /*27e20*/  STL.64 [R1+0x118], R18 ;  /* 0x0001181201007387 */ /* 0x0001e80000100a00 */
[----:B0-----:R-:W3:Y:S01]  /*27e30*/  LDL.LU.64 R18, [R1+0xf68] ;  /* 0x000f680001127983 */ /* 0x001ee20000300a00 */
[----:B------:R-:W-:-:S06]  /*27e40*/  FMUL R3, R0, 1.4426950216293334961 ;  /* 0x3fb8aa3b00037820 */ /* 0x000fcc0000400000 */
[----:B------:R-:W0:Y:S01]  /*27e50*/  MUFU.EX2 R3, R3 ;  /* 0x0000000300037308 */ /* 0x000e220000000800 */
[--C-:B--2---:R-:W-:Y:S01]  /*27e60*/  FFMA R0, R8, UR10, -R29.reuse ;  /* 0x0000000a08007c23 */ /* 0x104fe2000800081d */
[----:B---3--:R-:W-:Y:S01]  /*27e70*/  HMMA.16816.F32 R16, R24, R18, R20 ;  /* 0x000000121810723c */ /* 0x008fe20000001814 */
[----:B------:R-:W2:Y:S04]  /*27e80*/  LDL.LU.64 R22, [R1+0xf60] ;  /* 0x000f600001167983 */ /* 0x000ea80000300a00 */
[----:B0-----:R0:W-:Y:S04]  /*27e90*/  STL [R1+0x4a0], R3 ;  /* 0x0004a00301007387 */ /* 0x0011e80000100800 */
[----:B------:R-:W2:Y:S01]  /*27ea0*/  LDL.LU.64 R20, [R1+0xf58] ;  /* 0x000f580001147983 */ /* 0x000ea20000300a00 */
[----:B0-----:R-:W-:Y:S01]  /*27eb0*/  FMUL R3, R0, 1.4426950216293334961 ;  /* 0x3fb8aa3b00037820 */ /* 0x001fe20000400000 */
[----:B------:R-:W-:-:S02]  /*27ec0*/  FFMA R0, R9, UR10, -R29 ;  /* 0x0000000a09007c23 */ /* 0x000fc4000800081d */
[----:B-----5:R-:W-:Y:S06]  /*27ed0*/  HMMA.16816.F32 R8, R24, R10, R12 ;  /* 0x0000000a1808723c */ /* 0x020fec000000180c */
[----:B------:R0:W-:Y:S02]  /*27ee0*/  STL.64 [R1+0x3c0], R16 ;  /* 0x0003c01001007387 */ /* 0x0001e40000100a00 */
[----:B0-----:R0:W1:Y:S02]  /*27ef0*/  MUFU.EX2 R16, R3 ;  /* 0x0000000300107308 */ /* 0x0010640000000800 */
[----:B0-----:R-:W-:Y:S01]  /*27f00*/  FMUL R3, R0, 1.4426950216293334961 ;  /* 0x3fb8aa3b00037820 */ /* 0x001fe20000400000 */
[----:B------:R-:W-:-:S05]  /*27f10*/  FFMA R0, R4, UR10, -R29 ;  /* 0x0000000a04007c23 */ /* 0x000fca000800081d */
[----:B------:R-:W0:Y:S01]  /*27f20*/  MUFU.EX2 R4, R3 ;  /* 0x0000000300047308 */ /* 0x000e220000000800 */
[----:B------:R-:W-:Y:S04]  /*27f30*/  STL.64 [R1+0x3c8], R18 ;  /* 0x0003c81201007387 */ /* 0x000fe80000100a00 */
[----:B-1----:R1:W-:Y:S04]  /*27f40*/  STL [R1+0x49c], R16 ;  /* 0x00049c1001007387 */ /* 0x0023e80000100800 */
[----:B------:R-:W-:Y:S04]  /*27f50*/  STL.64 [R1+0x300], R8 ;  /* 0x0003000801007387 */ /* 0x000fe80000100a00 */
[----:B------:R-:W-:Y:S04]  /*27f60*/  STL.64 [R1+0x308], R10 ;  /* 0x0003080a01007387 */ /* 0x000fe80000100a00 */
[----:B------:R-:W-:Y:S01]  /*27f70*/  STL [R1+0xd68], R29 ;  /* 0x000d681d01007387 */ /* 0x000fe20000100800 */
[----:B-1----:R-:W-:-:S03]  /*27f80*/  IMAD.MOV.U32 R16, RZ, RZ, R2 ;  /* 0x000000ffff107224 */ /* 0x002fc600078e0002 */
[----:B0-----:R-:W-:Y:S04]  /*27f90*/  STL [R1+0x498], R4 ;  /* 0x0004980401007387 */ /* 0x001fe80000100800 */
[----:B------:R-:W3:Y:S04]  /*27fa0*/  LDL.LU R2, [R1+0xf54] ;  /* 0x000f540001027983 */ /* 0x000ee80000300800 */
[----:B------:R-:W4:Y:S04]  /*27fb0*/  LDL.LU R17, [R1+0x4] ;  /* 0x0000040001117983 */ /* 0x000f280000300800 */
[----:B------:R-:W5:Y:S04]  /*27fc0*/  LDL.LU R18, [R1+0x8] ;  /* 0x0000080001127983 */ /* 0x000f680000300800 */
[----:B------:R-:W5:Y:S01]  /*27fd0*/  LDL.LU R19, [R1+0xc] ;  /* 0x00000c0001137983 */ /* 0x000f620000300800 */
[----:B------:R-:W-:Y:S01]  /*27fe0*/  FFMA R3, R5, UR10, -R29 ;  /* 0x0000000a05037c23 */ /* 0x000fe2000800081d */
[----:B------:R-:W-:-:S03]  /*27ff0*/  FMUL R0, R0, 1.4426950216293334961 ;  /* 0x3fb8aa3b00007820 */ /* 0x000fc60000400000 */
[----:B------:R-:W-:Y:S01]  /*28000*/  FMUL R3, R3, 1.4426950216293334961 ;  /* 0x3fb8aa3b03037820 */ /* 0x000fe20000400000 */
[----:B--2---:R-:W-:Y:S01]  /*28010*/  HMMA.16816.F32 R24, R24, R6, R20 ;  /* 0x000000061818723c */ /* 0x004fe20000001814 */
[----:B---3--:R-:W0:Y:S04]  /*28020*/  LDSM.16.M88.4 R4, [R2+UR5+0x20080] ;  /* 0x020080050204783b */ /* 0x008e280008000200 */
[----:B-----5:R-:W-:Y:S04]  /*28030*/  STL.64 [R1+0xec8], R18 ;  /* 0x000ec81201007387 */ /* 0x020fe80000100a00 */
[----:B----4-:R-:W-:Y:S10]  /*28040*/  STL.64 [R1+0xec0], R16 ;  /* 0x000ec01001007387 */ /* 0x010ff40000100a00 */
[----:B------:R-:W-:Y:S04]  /*28050*/  STL.64 [R1+0xd30], R26 ;  /* 0x000d301a01007387 */ /* 0x000fe80000100a00 */
[----:B------:R-:W-:Y:S01]  /*28060*/  STL.64 [R1+0xd28], R24 ;  /* 0x000d281801007387 */ /* 0x000fe20000100a00 */
[----:B------:R1:W2:Y:S03]  /*28070*/  MUFU.EX2 R23, R0 ;  /* 0x0000000000177308 */ /* 0x0002a60000000800 */
[----:B------:R-:W-:Y:S04]  /*28080*/  LDSM.16.M88.4 R16, [R2+UR5+0x22880] ;  /* 0x022880050210783b */ /* 0x000fe80008000200 */
[----:B------:R-:W-:Y:S01]  /*28090*/  LDSM.16.M88.4 R8, [R2+UR5+0x23880] ;  /* 0x023880050208783b */ /* 0x000fe20008000200 */
[----:B0-----:R-:W-:-:S03]  /*280a0*/  MOV R21, R4 ;  /* 0x0000000400157202 */ /* 0x001fc60000000f00 */
[----:B------:R-:W-:Y:S01]  /*280b0*/  STL.64 [R1+0x3b8], R6 ;  /* 0x0003b80601007387 */ /* 0x000fe20000100a00 */
[----:B------:R-:W-:-:S03]  /*280c0*/  IMAD.MOV.U32 R20, RZ, RZ, R5 ;  /* 0x000000ffff147224 */ /* 0x000fc600078e0005 */
[----:B------:R-:W0:Y:S02]  /*280d0*/  LDSM.16.M88.4 R4, [R2+UR5+0x20880] ;  /* 0x020880050204783b */ /* 0x000e240008000200 */
[----:B0-----:R-:W-:Y:S02]  /*280e0*/  MOV R24, R4 ;  /* 0x0000000400187202 */ /* 0x001fe40000000f00 */
        /* <DEDUP_REMOVED lines=9> */
[----:B-1----:R-:W-:-:S03]  /*28180*/  IMAD.MOV.U32 R0, RZ, RZ, R5 ;  /* 0x000000ffff007224 */ /* 0x002fc600078e0005 */
[----:B------:R-:W0:Y:S02]  /*28190*/  LDSM.16.M88.4 R4, [R2+UR5+0x22080] ;  /* 0x022080050204783b */ /* 0x000e240008000200 */
[----:B0-----:R-:W-:Y:S02]  /*281a0*/  MOV R25, R4 ;  /* 0x0000000400197202 */ /* 0x001fe40000000f00 */
[----:B------:R-:W-:Y:S01]  /*281b0*/  STL.64 [R1+0x378], R6 ;  /* 0x0003780601007387 */ /* 0x000fe20000100a00 */
[----:B------:R-:W-:-:S03]  /*281c0*/  IMAD.MOV.U32 R15, RZ, RZ, R5 ;  /* 0x000000ffff0f7224 */ /* 0x000fc600078e0005 */
[----:B------:R-:W0:Y:S04]  /*281d0*/  LDSM.16.M88.4 R4, [R2+UR5+0x23080] ;  /* 0x023080050204783b */ /* 0x000e280008000200 */
[----:B--2---:R-:W-:Y:S04]  /*281e0*/  STL [R1+0x494], R23 ;  /* 0x0004941701007387 */ /* 0x004fe80000100800 */
[----:B------:R-:W-:Y:S04]  /*281f0*/  STL.64 [R1+0x368], R18 ;  /* 0x0003681201007387 */ /* 0x000fe80000100a00 */
[----:B------:R1:W-:Y:S02]  /*28200*/  STL.64 [R1+0xed8], R16 ;  /* 0x000ed81001007387 */ /* 0x0003e40000100a00 */
[----:B-1----:R-:W-:Y:S01]  /*28210*/  MOV R16, R25 ;  /* 0x0000001900107202 */ /* 0x002fe20000000f00 */
[----:B------:R-:W-:Y:S01]  /*28220*/  IMAD.MOV.U32 R17, RZ, RZ, R15 ;  /* 0x000000ffff117224 */ /* 0x000fe200078e000f */
[----:B------:R-:W1:Y:S04]  /*28230*/  MUFU.EX2 R18, R3 ;  /* 0x0000000300127308 */ /* 0x000e680000000800 */
[----:B------:R2:W-:Y:S02]  /*28240*/  STL.64 [R1+0xef0], R16 ;  /* 0x000ef01001007387 */ /* 0x0005e40000100a00 */
[----:B--2---:R-:W-:Y:S01]  /*28250*/  MOV R16, R14 ;  /* 0x0000000e00107202 */ /* 0x004fe20000000f00 */
[----:B------:R-:W-:-:S05]  /*28260*/  IMAD.MOV.U32 R17, RZ, RZ, R0 ;  /* 0x000000ffff117224 */ /* 0x000fca00078e0000 */
[----:B------:R2:W-:Y:S02]  /*28270*/  STL.64 [R1+0xf08], R16 ;  /* 0x000f081001007387 */ /* 0x0005e40000100a00 */
[----:B--2---:R-:W-:Y:S01]  /*28280*/  MOV R16, R13 ;  /* 0x0000000d00107202 */ /* 0x004fe20000000f00 */
[----:B------:R-:W-:Y:S02]  /*28290*/  IMAD.MOV.U32 R17, RZ, RZ, R12 ;  /* 0x000000ffff117224 */ /* 0x000fe400078e000c */
[----:B------:R-:W-:Y:S04]  /*282a0*/  LDSM.16.M88.4 R12, [R2+UR5+0x24080] ;  /* 0x02408005020c783b */ /* 0x000fe80008000200 */
[----:B------:R-:W-:Y:S04]  /*282b0*/  STL.64 [R1+0xf20], R16 ;  /* 0x000f201001007387 */ /* 0x000fe80000100a00 */
[----:B0-----:R-:W-:Y:S04]  /*282c0*/  STL.64 [R1+0x358], R6 ;  /* 0x0003580601007387 */ /* 0x001fe80000100a00 */
[----:B------:R0:W-:Y:S04]  /*282d0*/  STL.64 [R1+0xed0], R4 ;  /* 0x000ed00401007387 */ /* 0x0001e80000100a00 */
[----:B0-----:R-:W2:Y:S04]  /*282e0*/  LDL.LU R4, [R1+0x10] ;  /* 0x0000100001047983 */ /* 0x001ea80000300800 */
[----:B-1----:R-:W-:Y:S04]  /*282f0*/  STL [R1+0x490], R18 ;  /* 0x0004901201007387 */ /* 0x002fe80000100800 */
[----:B------:R-:W2:Y:S04]  /*28300*/  LDL.LU R5, [R1+0x14] ;  /* 0x0000140001057983 */ /* 0x000ea80000300800 */
[----:B------:R-:W3:Y:S01]  /*28310*/  LDL.LU R6, [R1+0x18] ;  /* 0x0000180001067983 */ /* 0x000ee20000300800 */
[----:B------:R-:W-:Y:S01]  /*28320*/  IMAD.MOV.U32 R16, RZ, RZ, R24 ;  /* 0x000000ffff107224 */ /* 0x000fe200078e0018 */
[----:B------:R-:W-:-:S02]  /*28330*/  MOV R17, R22 ;  /* 0x0000001600117202 */ /* 0x000fc40000000f00 */
[----:B------:R-:W-:Y:S01]  /*28340*/  MOV R7, R28 ;  /* 0x0000001c00077202 */ /* 0x000fe20000000f00 */
[----:B------:R-:W0:Y:S04]  /*28350*/  LDSM.16.M88.4 R24, [R2+UR5+0x24880] ;  /* 0x024880050218783b */ /* 0x000e280008000200 */
[----:B------:R-:W4:Y:S04]  /*28360*/  LDL.LU R28, [R1+0xf50] ;  /* 0x000f5000011c7983 */ /* 0x000f280000300800 */
[----:B------:R-:W-:Y:S04]  /*28370*/  STL.64 [R1+0xf38], R16 ;  /* 0x000f381001007387 */ /* 0x000fe80000100a00 */
        /* <DEDUP_REMOVED lines=10> */
[----:B------:R-:W3:Y:S01]  /*28420*/  LDL.LU R6, [R1+0x38] ;  /* 0x0000380001067983 */ /* 0x000ee20000300800 */
[----:B----4-:R-:W-:-:S03]  /*28430*/  IMAD.MOV.U32 R7, RZ, RZ, R28 ;  /* 0x000000ffff077224 */ /* 0x010fc600078e001c */
[----:B------:R-:W4:Y:S04]  /*28440*/  LDL.LU R0, [R1+0x660] ;  /* 0x0006600001007983 */ /* 0x000f280000300800 */
[----:B------:R-:W5:Y:S01]  /*28450*/  LDL.LU R28, [R1+0x654] ;  /* 0x00065400011c7983 */ /* 0x000f620000300800 */
[----:B------:R-:W-:Y:S01]  /*28460*/  IMAD.MOV.U32 R16, RZ, RZ, R21 ;  /* 0x000000ffff107224 */ /* 0x000fe200078e0015 */
[----:B------:R-:W-:Y:S02]  /*28470*/  MOV R17, R20 ;  /* 0x0000001400117202 */ /* 0x000fe40000000f00 */
[----:B------:R-:W4:Y:S04]  /*28480*/  LDL.LU R3, [R1+0x658] ;  /* 0x0006580001037983 */ /* 0x000f280000300800 */
[----:B------:R-:W4:Y:S04]  /*28490*/  LDL R20, [R1+0x4ac] ;  /* 0x0004ac0001147983 */ /* 0x000f280000100800 */
[----:B------:R-:W4:Y:S04]  /*284a0*/  LDL R21, [R1+0x49c] ;  /* 0x00049c0001157983 */ /* 0x000f280000100800 */
[----:B------:R-:W4:Y:S04]  /*284b0*/  LDL R19, [R1+0x4a0] ;  /* 0x0004a00001137983 */ /* 0x000f280000100800 */
[----:B------:R-:W4:Y:S04]  /*284c0*/  LDL R22, [R1+0x4a4] ;  /* 0x0004a40001167983 */ /* 0x000f280000100800 */
        /* <DEDUP_REMOVED lines=10> */
[----:B------:R-:W3:Y:S04]  /*28570*/  LDL.LU R6, [R1+0x58] ;  /* 0x0000580001067983 */ /* 0x000ee80000300800 */
[----:B------:R-:W3:Y:S01]  /*28580*/  LDL.LU R7, [R1+0x5c] ;  /* 0x00005c0001077983 */ /* 0x000ee20000300800 */
[----:B0-----:R-:W-:-:S03]  /*28590*/  MOV R29, R25 ;  /* 0x00000019001d7202 */ /* 0x001fc60000000f00 */
[----:B---3--:R-:W-:Y:S04]  /*285a0*/  STL.64 [R1+0xf48], R6 ;  /* 0x000f480601007387 */ /* 0x008fe80000100a00 */
[----:B--2---:R0:W-:Y:S04]  /*285b0*/  STL.64 [R1+0xf40], R4 ;  /* 0x000f400401007387 */ /* 0x0041e80000100a00 */
[----:B0-----:R-:W2:Y:S04]  /*285c0*/  LDL.LU R4, [R1+0x60] ;  /* 0x0000600001047983 */ /* 0x001ea80000300800 */
[----:B------:R-:W2:Y:S04]  /*285d0*/  LDL.LU R5, [R1+0x64] ;  /* 0x0000640001057983 */ /* 0x000ea80000300800 */
[----:B------:R-:W2:Y:S04]  /*285e0*/  LDL.LU R6, [R1+0x68] ;  /* 0x0000680001067983 */ /* 0x000ea80000300800 */
[----:B------:R-:W2:Y:S04]  /*285f0*/  LDL.LU R7, [R1+0x6c] ;  /* 0x00006c0001077983 */ /* 0x000ea80000300800 */
[----:B------:R-:W-:Y:S04]  /*28600*/  STL [R1+0x320], R24 ;  /* 0x0003201801007387 */ /* 0x000fe80000100800 */
[----:B------:R-:W-:Y:S04]  /*28610*/  STL.64 [R1+0x328], R26 ;  /* 0x0003281a01007387 */ /* 0x000fe80000100a00 */
[----:B------:R0:W-:Y:S04]  /*28620*/  STL.64 [R1+0x348], R10 ;  /* 0x0003480a01007387 */ /* 0x0001e80000100a00 */
[----:B------:R-:W1:Y:S04]  /*28630*/  LDSM.16.M88.4 R24, [R2+UR5+0x25080] ;  /* 0x025080050218783b */ /* 0x000e680008000200 */
[----:B0-----:R-:W3:Y:S04]  /*28640*/  LDL R10, [R1+0x4a8] ;  /* 0x0004a800010a7983 */ /* 0x001ee80000100800 */
[----:B------:R-:W2:Y:S04]  /*28650*/  LDL R11, [R1+0x498] ;  /* 0x00049800010b7983 */ /* 0x000ea80000100800 */
[----:B------:R0:W-:Y:S04]  /*28660*/  STL.64 [R1+0x338], R14 ;  /* 0x0003380e01007387 */ /* 0x0001e80000100a00 */
[----:B0-----:R-:W5:Y:S04]  /*28670*/  LDL.LU R14, [R1+0x65c] ;  /* 0x00065c00010e7983 */ /* 0x001f680000300800 */
[----:B------:R-:W5:Y:S01]  /*28680*/  LDL.LU R15, [R1+0x650] ;  /* 0x00065000010f7983 */ /* 0x000f620000300800 */
[----:B----4-:R-:W-:-:S02]  /*28690*/  F2FP.F16.F32.PACK_AB R22, R19, R22 ;  /* 0x000000161316723e */ /* 0x010fc400000000ff */
[----:B------:R-:W-:Y:S02]  /*286a0*/  F2FP.F16.F32.PACK_AB R23, R18, R23 ;  /* 0x000000171217723e */ /* 0x000fe400000000ff */
[----:B---3--:R-:W-:Y:S02]  /*286b0*/  F2FP.F16.F32.PACK_AB R20, R10, R20 ;  /* 0x000000140a14723e */ /* 0x008fe400000000ff */
[----:B--2---:R-:W-:-:S07]  /*286c0*/  F2FP.F16.F32.PACK_AB R21, R11, R21 ;  /* 0x000000150b15723e */ /* 0x004fce00000000ff */
[----:B------:R-:W-:Y:S01]  /*286d0*/  HMMA.16816.F32 R16, R20, R16, R4 ;  /* 0x000000101410723c */ /* 0x000fe20000001804 */
[----:B-----5:R-:W-:Y:S01]  /*286e0*/  FADD R0, R0, R14 ;  /* 0x0000000e00007221 */ /* 0x020fe20000000000 */
[----:B------:R-:W-:-:S03]  /*286f0*/  FADD R28, R28, R15 ;  /* 0x0000000f1c1c7221 */ /* 0x000fc60000000000 */
[----:B------:R-:W-:Y:S02]  /*28700*/  FADD R3, R3, R0 ;  /* 0x0000000003037221 */ /* 0x000fe40000000000 */
[----:B------:R-:W-:Y:S04]  /*28710*/  STL [R1+0xe38], R28 ;  /* 0x000e381c01007387 */ /* 0x000fe80000100800 */
[----:B-1----:R-:W-:Y:S04]  /*28720*/  STL.64 [R1+0x318], R26 ;  /* 0x0003181a01007387 */ /* 0x002fe80000100a00 */
[----:B------:R-:W-:Y:S04]  /*28730*/  STL [R1+0xe3c], R3 ;  /* 0x000e3c0301007387 */ /* 0x000fe80000100800 */
        /* <DEDUP_REMOVED lines=41> */
[----:B0-----:R-:W3:Y:S04]  /*289d0*/  LDL.LU.64 R6, [R1+0xea8] ;  /* 0x000ea80001067983 */ /* 0x001ee80000300a00 */
[----:B------:R-:W3:Y:S04]  /*289e0*/  LDL.LU.64 R4, [R1+0xea0] ;  /* 0x000ea00001047983 */ /* 0x000ee80000300a00 */
[----:B------:R-:W4:Y:S01]  /*289f0*/  LDL.LU.64 R10, [R1+0xe98] ;  /* 0x000e9800010a7983 */ /* 0x000f220000300a00 */
[----:B---3--:R-:W-:Y:S03]  /*28a00*/  HMMA.16816.F32 R4, R20, R8, R4 ;  /* 0x000000081404723c */ /* 0x008fe60000001804 */
[----:B------:R-:W4:-:S15]  /*28a10*/  LDL.LU.64 R8, [R1+0xe90] ;  /* 0x000e900001087983 */ /* 0x000f1e0000300a00 */
[----:B------:R-:W-:Y:S01]  /*28a20*/  NOP ;  /* 0x0000000000007918 */ /* 0x000fe20000000000 */
[----:B------:R0:W-:Y:S04]  /*28a30*/  STL.64 [R1+0x280], R4 ;  /* 0x0002800401007387 */ /* 0x0001e80000100a00 */
[----:B------:R-:W-:Y:S04]  /*28a40*/  STL.64 [R1+0x288], R6 ;  /* 0x0002880601007387 */ /* 0x000fe80000100a00 */
[----:B0-----:R-:W3:Y:S04]  /*28a50*/  LDL.LU R4, [R1+0x320] ;  /* 0x0003200001047983 */ /* 0x001ee80000300800 */
[----:B------:R-:W3:Y:S01]  /*28a60*/  LDL.LU.64 R14, [R1+0xe88] ;  /* 0x000e8800010e7983 */ /* 0x000ee20000300a00 */
[----:B----4-:R-:W-:Y:S03]  /*28a70*/  HMMA.16816.F32 R8, R20, R12, R8 ;  /* 0x0000000c1408723c */ /* 0x010fe60000001808 */
[----:B------:R-:W3:Y:S01]  /*28a80*/  LDL.LU.64 R12, [R1+0xe80] ;  /* 0x000e8000010c7983 */ /* 0x000ee20000300a00 */
[----:B------:R-:W-:-:S15]  /*28a90*/  IMAD.MOV.U32 R5, RZ, RZ, R29 ;  /* 0x000000ffff057224 */ /* 0x000fde00078e001d */
[----:B------:R-:W-:Y:S04]  /*28aa0*/  STL.64 [R1+0x270], R8 ;  /* 0x0002700801007387 */ /* 0x000fe80000100a00 */
[----:B------:R3:W-:Y:S04]  /*28ab0*/  STL.64 [R1+0x278], R10 ;  /* 0x0002780a01007387 */ /* 0x0007e80000100a00 */
[----:B------:R-:W-:Y:S01]  /*28ac0*/  STL.64 [R1+0xe78], R22 ;  /* 0x000e781601007387 */ /* 0x000fe20000100a00 */
[C---:B---3--:R-:W-:Y:S08]  /*28ad0*/  HMMA.16816.F32 R8, R20.reuse, R4, R12 ;  /* 0x000000041408723c */ /* 0x048ff0000000180c */
[----:B--2---:R-:W-:Y:S01]  /*28ae0*/  HMMA.16816.F32 R4, R20, R24, R16 ;  /* 0x000000181404723c */ /* 0x004fe20000001810 */
[----:B------:R-:W-:Y:S04]  /*28af0*/  LDSM.16.M88.4 R12, [R2+UR5+0x26880] ;  /* 0x02688005020c783b */ /* 0x000fe80008000200 */
[----:B------:R-:W-:Y:S06]  /*28b00*/  LDSM.16.M88.4 R24, [R2+UR5+0x29080] ;  /* 0x029080050218783b */ /* 0x000fec0008000200 */
[----:B------:R-:W-:Y:S04]  /*28b10*/  STL.64 [R1+0x260], R8 ;  /* 0x0002600801007387 */ /* 0x000fe80000100a00 */
[----:B------:R-:W-:Y:S04]  /*28b20*/  STL.64 [R1+0x268], R10 ;  /* 0x0002680a01007387 */ /* 0x000fe80000100a00 */
[----:B------:R-:W-:Y:S04]  /*28b30*/  STL.64 [R1+0xe70], R20 ;  /* 0x000e701401007387 */ /* 0x000fe80000100a00 */
[----:B------:R-:W-:Y:S04]  /*28b40*/  STL.64 [R1+0x100], R4 ;  /* 0x0001000401007387 */ /* 0x000fe80000100a00 */
[----:B------:R-:W-:Y:S04]  /*28b50*/  STL.64 [R1+0x108], R6 ;  /* 0x0001080601007387 */ /* 0x000fe80000100a00 */
[----:B------:R-:W2:Y:S04]  /*28b60*/  LDL.LU R16, [R1+0x410] ;  /* 0x0004100001107983 */ /* 0x000ea80000300800 */
[----:B------:R-:W2:Y:S04]  /*28b70*/  LDL.LU R17, [R1+0x414] ;  /* 0x0004140001117983 */ /* 0x000ea80000300800 */
[----:B------:R-:W3:Y:S04]  /*28b80*/  LDL.LU R18, [R1+0x418] ;  /* 0x0004180001127983 */ /* 0x000ee80000300800 */
[----:B------:R-:W3:Y:S04]  /*28b90*/  LDL.LU R19, [R1+0x41c] ;  /* 0x00041c0001137983 */ /* 0x000ee80000300800 */
[----:B------:R-:W0:Y:S04]  /*28ba0*/  LDSM.16.M88.4 R8, [R2+UR5+0x25880] ;  /* 0x025880050208783b */ /* 0x000e280008000200 */
[----:B------:R-:W-:Y:S01]  /*28bb0*/  LDSM.16.M88.4 R20, [R2+UR5+0x29880] ;  /* 0x029880050214783b */ /* 0x000fe20008000200 */
[----:B0-----:R-:W-:Y:S01]  /*28bc0*/  MOV R4, R8 ;  /* 0x0000000800047202 */ /* 0x001fe20000000f00 */
[----:B------:R-:W-:-:S02]  /*28bd0*/  IMAD.MOV.U32 R0, RZ, RZ, R9 ;  /* 0x000000ffff007224 */ /* 0x000fc400078e0009 */
[----:B------:R-:W-:Y:S01]  /*28be0*/  IMAD.MOV.U32 R7, RZ, RZ, R13 ;  /* 0x000000ffff077224 */ /* 0x000fe200078e000d */
[----:B---3--:R-:W-:Y:S04]  /*28bf0*/  STL.64 [R1+0xde0], R18 ;  /* 0x000de01201007387 */ /* 0x008fe80000100a00 */
[----:B--2---:R-:W-:Y:S04]  /*28c00*/  STL.64 [R1+0xdd8], R16 ;  /* 0x000dd81001007387 */ /* 0x004fe80000100a00 */
[----:B------:R-:W-:Y:S04]  /*28c10*/  STL.64 [R1+0x258], R10 ;  /* 0x0002580a01007387 */ /* 0x000fe80000100a00 */
[----:B------:R-:W0:Y:S04]  /*28c20*/  LDSM.16.M88.4 R8, [R2+UR5+0x26080] ;  /* 0x026080050208783b */ /* 0x000e280008000200 */
[----:B------:R-:W-:Y:S01]  /*28c30*/  LDSM.16.M88.4 R16, [R2+UR5+0x28080] ;  /* 0x028080050210783b */ /* 0x000fe20008000200 */
[----:B0-----:R-:W-:-:S03]  /*28c40*/  MOV R6, R8 ;  /* 0x0000000800067202 */ /* 0x001fc60000000f00 */
[----:B------:R-:W-:Y:S01]  /*28c50*/  STL.64 [R1+0x248], R10 ;  /* 0x0002480a01007387 */ /* 0x000fe20000100a00 */
[----:B------:R-:W-:-:S03]  /*28c60*/  MOV R8, R12 ;  /* 0x0000000c00087202 */ /* 0x000fc60000000f00 */
[----:B------:R-:W-:Y:S04]  /*28c70*/  STL.64 [R1+0x238], R14 ;  /* 0x0002380e01007387 */ /* 0x000fe80000100a00 */
[----:B------:R-:W0:Y:S01]  /*28c80*/  LDSM.16.M88.4 R12, [R2+UR5+0x27080] ;  /* 0x02708005020c783b */ /* 0x000e220008000200 */
[----:B------:R-:W-:Y:S01]  /*28c90*/  IMAD.MOV.U32 R5, RZ, RZ, R9 ;  /* 0x000000ffff057224 */ /* 0x000fe200078e0009 */
        /* <DEDUP_REMOVED lines=8> */
[----:B0-----:R-:W-:Y:S01]  /*28d20*/  MOV R3, R12 ;  /* 0x0000000c00037202 */ /* 0x001fe20000000f00 */
[----:B------:R-:W-:Y:S01]  /*28d30*/  IMAD.MOV.U32 R28, RZ, RZ, R13 ;  /* 0x000000ffff1c7224 */ /* 0x000fe200078e000d */
[----:B------:R-:W-:Y:S01]  /*28d40*/  MOV R13, R20 ;  /* 0x00000014000d7202 */ /* 0x000fe20000000f00 */
[----:B------:R-:W-:Y:S01]  /*28d50*/  IMAD.MOV.U32 R12, RZ, RZ, R21 ;  /* 0x000000ffff0c7224 */ /* 0x000fe200078e0015 */
[----:B------:R-:W-:Y:S04]  /*28d60*/  STL.64 [R1+0x1f8], R14 ;  /* 0x0001f80e01007387 */ /* 0x000fe80000100a00 */
[----:B------:R0:W-:Y:S04]  /*28d70*/  STL.64 [R1+0x1d8], R22 ;  /* 0x0001d81601007387 */ /* 0x0001e80000100a00 */
[----:B0-----:R-:W2:Y:S04]  /*28d80*/  LDL.LU.64 R22, [R1+0xe78] ;  /* 0x000e780001167983 */ /* 0x001ea80000300a00 */
[----:B------:R-:W2:Y:S04]  /*28d90*/  LDL.LU.64 R20, [R1+0xe70] ;  /* 0x000e700001147983 */ /* 0x000ea80000300a00 */
[----:B------:R0:W-:Y:S04]  /*28da0*/  STL.64 [R1+0xde8], R12 ;  /* 0x000de80c01007387 */ /* 0x0001e80000100a00 */
[----:B0-----:R-:W3:Y:S04]  /*28db0*/  LDL.LU R12, [R1+0x440] ;  /* 0x00044000010c7983 */ /* 0x001ee80000300800 */
[----:B------:R-:W3:Y:S04]  /*28dc0*/  LDL.LU R13, [R1+0x444] ;  /* 0x00044400010d7983 */ /* 0x000ee80000300800 */
[----:B------:R-:W4:Y:S04]  /*28dd0*/  LDL.LU R14, [R1+0x448] ;  /* 0x00044800010e7983 */ /* 0x000f280000300800 */
[----:B------:R-:W4:Y:S04]  /*28de0*/  LDL.LU R15, [R1+0x44c] ;  /* 0x00044c00010f7983 */ /* 0x000f280000300800 */
[----:B----4-:R-:W-:Y:S04]  /*28df0*/  STL.64 [R1+0xdf8], R14 ;  /* 0x000df80e01007387 */ /* 0x010fe80000100a00 */
[----:B---3--:R0:W-:Y:S02]  /*28e00*/  STL.64 [R1+0xdf0], R12 ;  /* 0x000df00c01007387 */ /* 0x0081e40000100a00 */
[----:B0-----:R-:W-:Y:S01]  /*28e10*/  MOV R12, R29 ;  /* 0x0000001d000c7202 */ /* 0x001fe20000000f00 */
[----:B------:R-:W-:-:S05]  /*28e20*/  IMAD.MOV.U32 R13, RZ, RZ, R11 ;  /* 0x000000ffff0d7224 */ /* 0x000fca00078e000b */
[----:B------:R0:W-:Y:S02]  /*28e30*/  STL.64 [R1+0xe08], R12 ;  /* 0x000e080c01007387 */ /* 0x0001e40000100a00 */
[----:B0-----:R-:W-:Y:S01]  /*28e40*/  MOV R12, R10 ;  /* 0x0000000a000c7202 */ /* 0x001fe20000000f00 */
[----:B------:R-:W-:-:S05]  /*28e50*/  IMAD.MOV.U32 R13, RZ, RZ, R9 ;  /* 0x000000ffff0d7224 */ /* 0x000fca00078e0009 */
[----:B------:R0:W-:Y:S02]  /*28e60*/  STL.64 [R1+0xe20], R12 ;  /* 0x000e200c01007387 */ /* 0x0001e40000100a00 */
[----:B0-----:R-:W-:Y:S01]  /*28e70*/  MOV R12, R8 ;  /* 0x00000008000c7202 */ /* 0x001fe20000000f00 */
[----:B------:R-:W-:Y:S01]  /*28e80*/  IMAD.MOV.U32 R13, RZ, RZ, R7 ;  /* 0x000000ffff0d7224 */ /* 0x000fe200078e0007 */
[----:B------:R-:W-:Y:S04]  /*28e90*/  LDSM.16.M88.4 R8, [R2+UR5+0x2a880] ;  /* 0x02a880050208783b */ /* 0x000fe80008000200 */
[----:B------:R0:W-:Y:S02]  /*28ea0*/  STL.64 [R1+0xe40], R12 ;  /* 0x000e400c01007387 */ /* 0x0001e40000100a00 */
[----:B0-----:R-:W-:Y:S01]  /*28eb0*/  MOV R12, R6 ;  /* 0x00000006000c7202 */ /* 0x001fe20000000f00 */
[----:B------:R-:W-:-:S05]  /*28ec0*/  IMAD.MOV.U32 R13, RZ, RZ, R5 ;  /* 0x000000ffff0d7224 */ /* 0x000fca00078e0005 */
[----:B------:R-:W-:Y:S04]  /*28ed0*/  STL.64 [R1+0xe58], R12 ;  /* 0x000e580c01007387 */ /* 0x000fe80000100a00 */
[----:B------:R-:W-:Y:S04]  /*28ee0*/  STL.64 [R1+0x208], R18 ;  /* 0x0002081201007387 */ /* 0x000fe80000100a00 */
[----:B------:R0:W-:Y:S04]  /*28ef0*/  STL.64 [R1+0xe00], R16 ;  /* 0x000e001001007387 */ /* 0x0001e80000100a00 */
        /* <DEDUP_REMOVED lines=22> */
[----:B------:R-:W-:-:S03]  /*29060*/  MOV R12, R4 ;  /* 0x00000004000c7202 */ /* 0x000fc60000000f00 */
[----:B------:R-:W0:Y:S04]  /*29070*/  LDSM.16.M88.4 R4, [R2+UR5+0x2a080] ;  /* 0x02a080050204783b */ /* 0x000e280008000200 */
[----:B----4-:R-:W-:Y:S04]  /*29080*/  STL.64 [R1+0xe68], R18 ;  /* 0x000e681201007387 */ /* 0x010fe80000100a00 */
[----:B---3--:R1:W-:Y:S04]  /*29090*/  STL.64 [R1+0xe60], R16 ;  /* 0x000e601001007387 */ /* 0x0083e80000100a00 */
[----:B-1----:R-:W2:Y:S04]  /*290a0*/  LDL.LU R16, [R1+0xf0] ;  /* 0x0000f00001107983 */ /* 0x002ea80000300800 */
[----:B------:R-:W2:Y:S04]  /*290b0*/  LDL.LU R17, [R1+0xf4] ;  /* 0x0000f40001117983 */ /* 0x000ea80000300800 */
[----:B------:R-:W2:Y:S04]  /*290c0*/  LDL.LU R18, [R1+0xf8] ;  /* 0x0000f80001127983 */ /* 0x000ea80000300800 */
[----:B------:R-:W2:Y:S01]  /*290d0*/  LDL.LU R19, [R1+0xfc] ;  /* 0x0000fc0001137983 */ /* 0x000ea20000300800 */
[----:B------:R-:W-:-:S03]  /*290e0*/  IMAD.MOV.U32 R13, RZ, RZ, R0 ;  /* 0x000000ffff0d7224 */ /* 0x000fc600078e0000 */
[----:B------:R-:W-:Y:S04]  /*290f0*/  STL.64 [R1+0x1e8], R26 ;  /* 0x0001e81a01007387 */ /* 0x000fe80000100a00 */
[----:B0-----:R-:W-:Y:S01]  /*29100*/  STL.64 [R1+0x1c8], R6 ;  /* 0x0001c80601007387 */ /* 0x001fe20000100a00 */
        /* <DEDUP_REMOVED lines=12> */
[----:B------:R-:W-:Y:S04]  /*291d0*/  STL.64 [R1+0x1b8], R10 ;  /* 0x0001b80a01007387 */ /* 0x000fe80000100a00 */
[----:B------:R0:W-:Y:S02]  /*291e0*/  STL.64 [R1+0xdb8], R8 ;  /* 0x000db80801007387 */ /* 0x0001e40000100a00 */
[----:B0-----:R-:W-:Y:S01]  /*291f0*/  MOV R8, R3 ;  /* 0x0000000300087202 */ /* 0x001fe20000000f00 */
[----:B------:R-:W-:Y:S01]  /*29200*/  IMAD.MOV.U32 R9, RZ, RZ, R28 ;  /* 0x000000ffff097224 */ /* 0x000fe200078e001c */
[----:B------:R-:W3:Y:S04]  /*29210*/  LDL.LU R3, [R1+0xe3c] ;  /* 0x000e3c0001037983 */ /* 0x000ee80000300800 */
[----:B------:R-:W4:Y:S01]  /*29220*/  LDL.LU R28, [R1+0xe38] ;  /* 0x000e3800011c7983 */ /* 0x000f220000300800 */
[----:B--2---:R-:W-:Y:S03]  /*29230*/  HMMA.16816.F32 R12, R20, R12, R16 ;  /* 0x0000000c140c723c */ /* 0x004fe60000001810 */
[----:B------:R-:W2:Y:S04]  /*29240*/  LDL.LU.64 R18, [R1+0xe30] ;  /* 0x000e300001127983 */ /* 0x000ea80000300a00 */
[----:B------:R-:W2:-:S12]  /*29250*/  LDL.LU.64 R16, [R1+0xe28] ;  /* 0x000e280001107983 */ /* 0x000e980000300a00 */
[----:B------:R0:W-:Y:S04]  /*29260*/  STL.64 [R1+0xd0], R12 ;  /* 0x0000d00c01007387 */ /* 0x0001e80000100a00 */
[----:B------:R-:W-:Y:S04]  /*29270*/  STL.64 [R1+0xd8], R14 ;  /* 0x0000d80e01007387 */ /* 0x000fe80000100a00 */
[----:B0-----:R-:W2:Y:S01]  /*29280*/  LDL.LU.64 R12, [R1+0xe20] ;  /* 0x000e2000010c7983 */ /* 0x001ea20000300a00 */
[----:B------:R-:W-:Y:S01]  /*29290*/  MOV R29, R4 ;  /* 0x00000004001d7202 */ /* 0x000fe20000000f00 */
[----:B------:R-:W-:-:S02]  /*292a0*/  IMAD.MOV.U32 R0, RZ, RZ, R5 ;  /* 0x000000ffff007224 */ /* 0x000fc400078e0005 */
[----:B------:R-:W0:Y:S04]  /*292b0*/  LDSM.16.M88.4 R4, [R2+UR5+0x2b080] ;  /* 0x02b080050204783b */ /* 0x000e280008000200 */
[----:B0-----:R-:W-:Y:S04]  /*292c0*/  STL.64 [R1+0x1a8], R6 ;  /* 0x0001a80601007387 */ /* 0x001fe80000100a00 */
[----:B------:R0:W-:Y:S04]  /*292d0*/  STL.64 [R1+0xdc0], R4 ;  /* 0x000dc00401007387 */ /* 0x0001e80000100a00 */
        /* <DEDUP_REMOVED lines=18> */
[----:B------:R-:W2:-:S15]  /*29400*/  LDL.LU.64 R12, [R1+0xde8] ;  /* 0x000de800010c7983 */ /* 0x000e9e0000300a00 */
[----:B------:R-:W-:Y:S02]  /*29410*/  NOP ;  /* 0x0000000000007918 */ /* 0x000fe40000000000 */
[----:B------:R-:W-:Y:S04]  /*29420*/  STL.64 [R1+0xa0], R16 ;  /* 0x0000a01001007387 */ /* 0x000fe80000100a00 */
[----:B------:R0:W-:Y:S04]  /*29430*/  STL.64 [R1+0xa8], R18 ;  /* 0x0000a81201007387 */ /* 0x0001e80000100a00 */
[----:B0-----:R-:W2:Y:S04]  /*29440*/  LDL.LU.64 R18, [R1+0xde0] ;  /* 0x000de00001127983 */ /* 0x001ea80000300a00 */
[----:B------:R-:W2:Y:S01]  /*29450*/  LDL.LU.64 R16, [R1+0xdd8] ;  /* 0x000dd80001107983 */ /* 0x000ea20000300a00 */
[C---:B-----5:R-:W-:Y:S08]  /*29460*/  HMMA.16816.F32 R8, R20.reuse, R8, R4 ;  /* 0x000000081408723c */ /* 0x060ff00000001804 */
[----:B--2---:R-:W-:Y:S01]  /*29470*/  HMMA.16816.F32 R4, R20, R24, R16 ;  /* 0x000000181404723c */ /* 0x004fe20000001810 */
[----:B------:R-:W2:Y:S10]  /*29480*/  LDL.LU R24, [R1+0x170] ;  /* 0x0001700001187983 */ /* 0x000eb40000300800 */
[----:B------:R0:W-:Y:S04]  /*29490*/  STL.64 [R1+0x90], R8 ;  /* 0x0000900801007387 */ /* 0x0001e80000100a00 */
[----:B------:R1:W-:Y:S04]  /*294a0*/  STL.64 [R1+0x98], R10 ;  /* 0x0000980a01007387 */ /* 0x0003e80000100a00 */
[----:B------:R-:W-:Y:S04]  /*294b0*/  STL.64 [R1+0x80], R4 ;  /* 0x0000800401007387 */ /* 0x000fe80000100a00 */
[----:B------:R-:W-:Y:S04]  /*294c0*/  STL.64 [R1+0x88], R6 ;  /* 0x0000880601007387 */ /* 0x000fe80000100a00 */
[----:B------:R-:W2:Y:S04]  /*294d0*/  LDL.LU R25, [R1+0x174] ;  /* 0x0001740001197983 */ /* 0x000ea80000300800 */
[----:B------:R-:W5:Y:S04]  /*294e0*/  LDL.LU R26, [R1+0x178] ;  /* 0x00017800011a7983 */ /* 0x000f680000300800 */
[----:B------:R-:W5:Y:S04]  /*294f0*/  LDL.LU R27, [R1+0x17c] ;  /* 0x00017c00011b7983 */ /* 0x000f680000300800 */
[----:B-----5:R-:W-:Y:S04]  /*29500*/  STL.64 [R1+0xdd0], R26 ;  /* 0x000dd01a01007387 */ /* 0x020fe80000100a00 */
[----:B--2---:R2:W-:Y:S04]  /*29510*/  STL.64 [R1+0xdc8], R24 ;  /* 0x000dc81801007387 */ /* 0x0045e80000100a00 */
[----:B------:R-:W5:Y:S04]  /*29520*/  LDL.LU R16, [R1+0x130] ;  /* 0x0001300001107983 */ /* 0x000f680000300800 */
[----:B------:R-:W5:Y:S04]  /*29530*/  LDL.LU R17, [R1+0x134] ;  /* 0x0001340001117983 */ /* 0x000f680000300800 */
[----:B------:R-:W3:Y:S04]  /*29540*/  LDL.LU R18, [R1+0x138] ;  /* 0x0001380001127983 */ /* 0x000ee80000300800 */
[----:B------:R-:W3:Y:S04]  /*29550*/  LDL.LU R19, [R1+0x13c] ;  /* 0x00013c0001137983 */ /* 0x000ee80000300800 */
[----:B0-----:R-:W4:Y:S04]  /*29560*/  LDL.LU R8, [R1+0x190] ;  /* 0x0001900001087983 */ /* 0x001f280000300800 */
[----:B------:R-:W4:Y:S04]  /*29570*/  LDL.LU R9, [R1+0x194] ;  /* 0x0001940001097983 */ /* 0x000f280000300800 */
[----:B-1----:R-:W4:Y:S04]  /*29580*/  LDL.LU R10, [R1+0x198] ;  /* 0x00019800010a7983 */ /* 0x002f280000300800 */
[----:B------:R-:W4:Y:S04]  /*29590*/  LDL.LU R11, [R1+0x19c] ;  /* 0x00019c00010b7983 */ /* 0x000f280000300800 */
[----:B--2---:R-:W2:Y:S04]  /*295a0*/  LDL.LU R24, [R1+0x3f0] ;  /* 0x0003f00001187983 */ /* 0x004ea80000300800 */
[----:B------:R-:W2:Y:S04]  /*295b0*/  LDL.LU R25, [R1+0x3f4] ;  /* 0x0003f40001197983 */ /* 0x000ea80000300800 */
[----:B------:R-:W2:Y:S04]  /*295c0*/  LDL.LU R26, [R1+0x3f8] ;  /* 0x0003f800011a7983 */ /* 0x000ea80000300800 */
[----:B------:R-:W2:Y:S04]  /*295d0*/  LDL.LU R27, [R1+0x3fc] ;  /* 0x0003fc00011b7983 */ /* 0x000ea80000300800 */
        /* <DEDUP_REMOVED lines=12> */
[----:B------:R-:W-:Y:S01]  /*296a0*/  IMAD.MOV.U32 R5, RZ, RZ, R12 ;  /* 0x000000ffff057224 */ /* 0x000fe200078e000c */
[----:B------:R-:W-:-:S02]  /*296b0*/  MOV R4, R13 ;  /* 0x0000000d00047202 */ /* 0x000fc40000000f00 */
        /* <DEDUP_REMOVED lines=8> */
[----:B------:R-:W3:Y:S04]  /*29740*/  LDL.LU R14, [R1+0x118] ;  /* 0x00011800010e7983 */ /* 0x000ee80000300800 */
[----:B------:R-:W3:Y:S01]  /*29750*/  LDL.LU R15, [R1+0x11c] ;  /* 0x00011c00010f7983 */ /* 0x000ee20000300800 */
[----:B--2---:R-:W-:Y:S03]  /*29760*/  HMMA.16816.F32 R4, R20, R4, R24 ;  /* 0x000000041404723c */ /* 0x004fe60000001818 */
[----:B---3--:R-:W-:Y:S04]  /*29770*/  STL.64 [R1+0xd98], R14 ;  /* 0x000d980e01007387 */ /* 0x008fe80000100a00 */
[----:B-----5:R0:W-:Y:S04]  /*29780*/  STL.64 [R1+0xd90], R12 ;  /* 0x000d900c01007387 */ /* 0x0201e80000100a00 */
[----:B0-----:R-:W2:Y:S04]  /*29790*/  LDL.LU R12, [R1+0x400] ;  /* 0x00040000010c7983 */ /* 0x001ea80000300800 */
[----:B------:R-:W2:Y:S04]  /*297a0*/  LDL.LU R13, [R1+0x404] ;  /* 0x00040400010d7983 */ /* 0x000ea80000300800 */
[----:B------:R-:W3:Y:S04]  /*297b0*/  LDL.LU R14, [R1+0x408] ;  /* 0x00040800010e7983 */ /* 0x000ee80000300800 */
[----:B------:R-:W3:Y:S04]  /*297c0*/  LDL.LU R15, [R1+0x40c] ;  /* 0x00040c00010f7983 */ /* 0x000ee80000300800 */
[----:B---3--:R-:W-:Y:S04]  /*297d0*/  STL.64 [R1+0xda8], R14 ;  /* 0x000da80e01007387 */ /* 0x008fe80000100a00 */
[----:B--2---:R0:W-:Y:S04]  /*297e0*/  STL.64 [R1+0xda0], R12 ;  /* 0x000da00c01007387 */ /* 0x0041e80000100a00 */
[----:B------:R-:W2:Y:S04]  /*297f0*/  LDL.LU.64 R26, [R1+0xdd0] ;  /* 0x000dd000011a7983 */ /* 0x000ea80000300a00 */
[----:B------:R-:W2:Y:S04]  /*29800*/  LDL.LU.64 R24, [R1+0xdc8] ;  /* 0x000dc80001187983 */ /* 0x000ea80000300a00 */
[----:B------:R1:W-:Y:S04]  /*29810*/  STL.64 [R1+0x70], R4 ;  /* 0x0000700401007387 */ /* 0x0003e80000100a00 */
[----:B------:R2:W-:Y:S01]  /*29820*/  STL.64 [R1+0x78], R6 ;  /* 0x0000780601007387 */ /* 0x0005e20000100a00 */
[----:B0-----:R-:W-:Y:S01]  /*29830*/  MOV R12, R29 ;  /* 0x0000001d000c7202 */ /* 0x001fe20000000f00 */
[----:B------:R-:W-:-:S02]  /*29840*/  IMAD.MOV.U32 R13, RZ, RZ, R0 ;  /* 0x000000ffff0d7224 */ /* 0x000fc400078e0000 */
[----:B-1----:R-:W2:Y:S05]  /*29850*/  LDL.LU.64 R4, [R1+0xdc0] ;  /* 0x000dc00001047983 */ /* 0x002eaa0000300a00 */
[----:B----4-:R-:W-:Y:S01]  /*29860*/  HMMA.16816.F32 R12, R20, R12, R8 ;  /* 0x0000000c140c723c */ /* 0x010fe20000001808 */
[----:B------:R-:W3:-:S15]  /*29870*/  LDL.LU.64 R8, [R1+0xdb8] ;  /* 0x000db80001087983 */ /* 0x000ede0000300a00 */
[----:B------:R-:W-:-:S03]  /*29880*/  NOP ;  /* 0x0000000000007918 */ /* 0x000fc60000000000 */
[----:B------:R-:W-:Y:S04]  /*29890*/  STL.64 [R1+0x60], R12 ;  /* 0x0000600c01007387 */ /* 0x000fe80000100a00 */
[----:B------:R-:W-:Y:S04]  /*298a0*/  STL.64 [R1+0x68], R14 ;  /* 0x0000680e01007387 */ /* 0x000fe80000100a00 */
[----:B------:R-:W-:Y:S01]  /*298b0*/  LDSM.16.M88.4 R12, [R2+UR5+0x2b880] ;  /* 0x02b88005020c783b */ /* 0x000fe20008000200 */
[C---:B--2---:R-:W-:Y:S08]  /*298c0*/  HMMA.16816.F32 R4, R20.reuse, R4, R24 ;  /* 0x000000041404723c */ /* 0x044ff00000001818 */
[----:B---3--:R-:W-:Y:S01]  /*298d0*/  HMMA.16816.F32 R8, R20, R8, R16 ;  /* 0x000000081408723c */ /* 0x008fe20000001810 */
[----:B------:R-:W-:Y:S04]  /*298e0*/  LDSM.16.M88.4 R16, [R2+UR5+0x2c080] ;  /* 0x02c080050210783b */ /* 0x000fe80008000200 */
[----:B------:R-:W-:-:S14]  /*298f0*/  LDSM.16.M88.4 R24, [R2+UR5+0x2c880] ;  /* 0x02c880050218783b */ /* 0x000fdc0008000200 */
[----:B------:R-:W-:Y:S04]  /*29900*/  STL.64 [R1+0x50], R8 ;  /* 0x0000500801007387 */ /* 0x000fe80000100a00 */
[----:B------:R-:W-:Y:S04]  /*29910*/  STL.64 [R1+0x58], R10 ;  /* 0x0000580a01007387 */ /* 0x000fe80000100a00 */
[----:B------:R-:W-:Y:S04]  /*29920*/  STL.64 [R1+0x40], R4 ;  /* 0x0000400401007387 */ /* 0x000fe80000100a00 */
[----:B------:R-:W-:Y:S04]  /*29930*/  STL.64 [R1+0x48], R6 ;  /* 0x0000480601007387 */ /* 0x000fe80000100a00 */
[----:B------:R-:W0:Y:S04]  /*29940*/  LDSM.16.M88.4 R4, [R2+UR5+0x2d080] ;  /* 0x02d080050204783b */ /* 0x000e280008000200 */
[----:B------:R-:W-:Y:S04]  /*29950*/  LDSM.16.M88.4 R8, [R2+UR5+0x2e080] ;  /* 0x02e080050208783b */ /* 0x000fe80008000200 */
[----:B0-----:R-:W-:Y:S04]  /*29960*/  STL.64 [R1+0x168], R6 ;  /* 0x0001680601007387 */ /* 0x001fe80000100a00 */
[----:B------:R-:W-:Y:S04]  /*29970*/  STL.64 [R1+0x198], R14 ;  /* 0x0001980e01007387 */ /* 0x000fe80000100a00 */
[----:B------:R-:W-:Y:S04]  /*29980*/  STL.64 [R1+0x188], R18 ;  /* 0x0001881201007387 */ /* 0x000fe80000100a00 */
[----:B------:R0:W-:Y:S04]  /*29990*/  STL.64 [R1+0xdb0], R16 ;  /* 0x000db01001007387 */ /* 0x0001e80000100a00 */
[----:B0-----:R-:W2:Y:S04]  /*299a0*/  LDL.LU R16, [R1+0x420] ;  /* 0x0004200001107983 */ /* 0x001ea80000300800 */
[----:B------:R-:W2:Y:S04]  /*299b0*/  LDL.LU R17, [R1+0x424] ;  /* 0x0004240001117983 */ /* 0x000ea80000300800 */
[----:B------:R-:W2:Y:S04]  /*299c0*/  LDL.LU R18, [R1+0x428] ;  /* 0x0004280001127983 */ /* 0x000ea80000300800 */
[----:B------:R-:W2:Y:S04]  /*299d0*/  LDL.LU R19, [R1+0x42c] ;  /* 0x00042c0001137983 */ /* 0x000ea80000300800 */
[----:B------:R-:W-:Y:S01]  /*299e0*/  STL.64 [R1+0x178], R26 ;  /* 0x0001781a01007387 */ /* 0x000fe20000100a00 */
[----:B--2---:R-:W-:Y:S03]  /*299f0*/  HMMA.16816.F32 R12, R20, R12, R16 ;  /* 0x0000000c140c723c */ /* 0x004fe60000001810 */
[----:B------:R-:W2:-:S15]  /*29a00*/  LDL.LU.64 R16, [R1+0xdb0] ;  /* 0x000db00001107983 */ /* 0x000e9e0000300a00 */
[----:B------:R-:W-:Y:S01]  /*29a10*/  NOP ;  /* 0x0000000000007918 */ /* 0x000fe20000000000 */
[----:B------:R-:W-:Y:S04]  /*29a20*/  STL.64 [R1+0x30], R12 ;  /* 0x0000300c01007387 */ /* 0x000fe80000100a00 */
[----:B------:R0:W-:Y:S04]  /*29a30*/  STL.64 [R1+0x38], R14 ;  /* 0x0000380e01007387 */ /* 0x0001e80000100a00 */
[----:B0-----:R-:W2:Y:S04]  /*29a40*/  LDL.LU.64 R14, [R1+0xda8] ;  /* 0x000da800010e7983 */ /* 0x001ea80000300a00 */
[----:B------:R-:W2:Y:S01]  /*29a50*/  LDL.LU.64 R12, [R1+0xda0] ;  /* 0x000da000010c7983 */ /* 0x000ea20000300a00 */
[----:B------:R-:W-:Y:S01]  /*29a60*/  MOV R29, R4 ;  /* 0x00000004001d7202 */ /* 0x000fe20000000f00 */
[----:B------:R-:W-:-:S02]  /*29a70*/  IMAD.MOV.U32 R0, RZ, RZ, R5 ;  /* 0x000000ffff007224 */ /* 0x000fc400078e0005 */
[----:B------:R-:W0:Y:S01]  /*29a80*/  LDSM.16.M88.4 R4, [R2+UR5+0x2d880] ;  /* 0x02d880050204783b */ /* 0x000e220008000200 */
[----:B--2---:R-:W-:Y:S03]  /*29a90*/  HMMA.16816.F32 R16, R20, R16, R12 ;  /* 0x000000101410723c */ /* 0x004fe6000000180c */
[----:B------:R-:W2:Y:S04]  /*29aa0*/  LDL.LU.64 R14, [R1+0xd98] ;  /* 0x000d9800010e7983 */ /* 0x000ea80000300a00 */
[----:B------:R-:W2:-:S12]  /*29ab0*/  LDL.LU.64 R12, [R1+0xd90] ;  /* 0x000d9000010c7983 */ /* 0x000e980000300a00 */
[----:B------:R-:W-:Y:S04]  /*29ac0*/  STL.64 [R1+0x20], R16 ;  /* 0x0000201001007387 */ /* 0x000fe80000100a00 */
[----:B------:R1:W-:Y:S04]  /*29ad0*/  STL.64 [R1+0x28], R18 ;  /* 0x0000281201007387 */ /* 0x0003e80000100a00 */
[----:B-1----:R-:W3:Y:S04]  /*29ae0*/  LDL.LU.64 R18, [R1+0xd88] ;  /* 0x000d880001127983 */ /* 0x002ee80000300a00 */
[----:B------:R-:W3:Y:S04]  /*29af0*/  LDL.LU.64 R16, [R1+0xd80] ;  /* 0x000d800001107983 */ /* 0x000ee80000300a00 */
[----:B0-----:R-:W-:Y:S01]  /*29b00*/  STL.64 [R1+0x158], R6 ;  /* 0x0001580601007387 */ /* 0x001fe20000100a00 */
[C---:B---3--:R-:W-:Y:S03]  /*29b10*/  HMMA.16816.F32 R24, R20.reuse, R24, R16 ;  /* 0x000000181418723c */ /* 0x048fe60000001810 */
[----:B------:R-:W3:Y:S04]  /*29b20*/  LDL.LU.64 R18, [R1+0xd78] ;  /* 0x000d780001127983 */ /* 0x000ee80000300a00 */
[----:B------:R-:W3:Y:S04]  /*29b30*/  LDL.LU.64 R16, [R1+0xd70] ;  /* 0x000d700001107983 */ /* 0x000ee80000300a00 */
[----:B------:R-:W-:Y:S08]  /*29b40*/  STL.64 [R1+0x148], R10 ;  /* 0x0001480a01007387 */ /* 0x000ff00000100a00 */
[----:B------:R0:W-:Y:S04]  /*29b50*/  STL.64 [R1+0x10], R24 ;  /* 0x0000101801007387 */ /* 0x0001e80000100a00 */
[----:B------:R1:W-:Y:S04]  /*29b60*/  STL.64 [R1+0x18], R26 ;  /* 0x0000181a01007387 */ /* 0x0003e80000100a00 */
[----:B0-----:R-:W4:Y:S04]  /*29b70*/  LDL.LU R24, [R1+0x300] ;  /* 0x0003000001187983 */ /* 0x001f280000300800 */
        /* <DEDUP_REMOVED lines=8> */
[----:B------:R-:W5:Y:S04]  /*29c00*/  LDL.LU R27, [R1+0x3cc] ;  /* 0x0003cc00011b7983 */ /* 0x000f680000300800 */
[----:B-----5:R-:W-:Y:S04]  /*29c10*/  STL.64 [R1+0xd50], R26 ;  /* 0x000d501a01007387 */ /* 0x020fe80000100a00 */
[----:B----4-:R0:W-:Y:S02]  /*29c20*/  STL.64 [R1+0xd48], R24 ;  /* 0x000d481801007387 */ /* 0x0101e40000100a00 */
[----:B0-----:R-:W-:Y:S01]  /*29c30*/  MOV R24, R29 ;  /* 0x0000001d00187202 */ /* 0x001fe20000000f00 */
[----:B------:R-:W-:Y:S01]  /*29c40*/  IMAD.MOV.U32 R25, RZ, RZ, R0 ;  /* 0x000000ffff197224 */ /* 0x000fe200078e0000 */
[----:B------:R-:W4:Y:S06]  /*29c50*/  LDL.LU R29, [R1+0xd68] ;  /* 0x000d6800011d7983 */ /* 0x000f2c0000300800 */
[C---:B---3--:R-:W-:Y:S01]  /*29c60*/  HMMA.16816.F32 R24, R20.reuse, R24, R16 ;  /* 0x000000181418723c */ /* 0x048fe20000001810 */
[----:B------:R-:W3:Y:S04]  /*29c70*/  LDL.LU.64 R18, [R1+0xd60] ;  /* 0x000d600001127983 */ /* 0x000ee80000300a00 */
[----:B------:R-:W3:Y:S03]  /*29c80*/  LDL.LU.64 R16, [R1+0xd58] ;  /* 0x000d580001107983 */ /* 0x000ee60000300a00 */
[C---:B--2---:R-:W-:Y:S01]  /*29c90*/  HMMA.16816.F32 R8, R20.reuse, R8, R12 ;  /* 0x000000081408723c */ /* 0x044fe2000000180c */
[----:B------:R-:W0:Y:S07]  /*29ca0*/  LDSM.16.M88.4 R12, [R2+UR5+0x2e880] ;  /* 0x02e88005020c783b */ /* 0x000e2e0008000200 */
[----:B---3--:R-:W-:Y:S01]  /*29cb0*/  HMMA.16816.F32 R4, R20, R4, R16 ;  /* 0x000000041404723c */ /* 0x008fe20000001810 */
[----:B------:R-:W1:-:S15]  /*29cc0*/  LDSM.16.M88.4 R16, [R2+UR5+0x2f080] ;  /* 0x02f080050210783b */ /* 0x000e5e0008000200 */
[----:B------:R-:W-:-:S03]  /*29cd0*/  NOP ;  /* 0x0000000000007918 */ /* 0x000fc60000000000 */
[----:B------:R2:W-:Y:S04]  /*29ce0*/  STL.64 [R1+0xac8], R6 ;  /* 0x000ac80601007387 */ /* 0x0005e80000100a00 */
[----:B------:R-:W-:Y:S04]  /*29cf0*/  STL.64 [R1], R24 ;  /* 0x0000001801007387 */ /* 0x000fe80000100a00 */
[----:B------:R-:W-:Y:S04]  /*29d00*/  STL.64 [R1+0x8], R26 ;  /* 0x0000081a01007387 */ /* 0x000fe80000100a00 */
[----:B------:R-:W3:Y:S04]  /*29d10*/  LDSM.16.M88.4 R24, [R2+UR5+0x2f880] ;  /* 0x02f880050218783b */ /* 0x000ee80008000200 */
[----:B------:R1:W-:Y:S04]  /*29d20*/  STL.64 [R1+0xac0], R4 ;  /* 0x000ac00401007387 */ /* 0x0003e80000100a00 */
[----:B------:R-:W5:Y:S04]  /*29d30*/  LDL.LU R0, [R1+0x668] ;  /* 0x0006680001007983 */ /* 0x000f680000300800 */
[----:B--2---:R-:W2:Y:S04]  /*29d40*/  LDL.LU R6, [R1+0x664] ;  /* 0x0006640001067983 */ /* 0x004ea80000300800 */
[----:B------:R-:W-:Y:S04]  /*29d50*/  STL.64 [R1+0xab8], R10 ;  /* 0x000ab80a01007387 */ /* 0x000fe80000100a00 */
[----:B------:R-:W-:Y:S04]  /*29d60*/  STL.64 [R1+0xab0], R8 ;  /* 0x000ab00801007387 */ /* 0x000fe80000100a00 */
[----:B0-----:R-:W-:Y:S01]  /*29d70*/  STL.64 [R1+0x138], R14 ;  /* 0x0001380e01007387 */ /* 0x001fe20000100a00 */
[----:B-1----:R-:W-:-:S05]  /*29d80*/  MOV R5, R18 ;  /* 0x0000001200057202 */ /* 0x002fca0000000f00 */
[----:B------:R0:W-:Y:S04]  /*29d90*/  STL [R1+0xd18], R5 ;  /* 0x000d180501007387 */ /* 0x0001e80000100800 */
[----:B0-----:R-:W2:Y:S04]  /*29da0*/  LDL.LU R5, [R1+0x594] ;  /* 0x0005940001057983 */ /* 0x001ea80000300800 */
[----:B---3--:R0:W-:Y:S01]  /*29db0*/  STL.64 [R1+0x118], R26 ;  /* 0x0001181a01007387 */ /* 0x0081e20000100a00 */
[----:B------:R-:W-:Y:S01]  /*29dc0*/  MOV R8, R24 ;  /* 0x0000001800087202 */ /* 0x000fe20000000f00 */
[----:B------:R-:W-:-:S02]  /*29dd0*/  IMAD.MOV.U32 R7, RZ, RZ, R25 ;  /* 0x000000ffff077224 */ /* 0x000fc400078e0019 */
[----:B0-----:R-:W3:Y:S04]  /*29de0*/  LDL.LU.64 R26, [R1+0xd50] ;  /* 0x000d5000011a7983 */ /* 0x001ee80000300a00 */
[----:B------:R-:W3:Y:S04]  /*29df0*/  LDL.LU.64 R24, [R1+0xd48] ;  /* 0x000d480001187983 */ /* 0x000ee80000300a00 */
[----:B------:R-:W2:Y:S01]  /*29e00*/  LDL.LU R2, [R1+0x66c] ;  /* 0x00066c0001027983 */ /* 0x000ea20000300800 */
[----:B---3--:R-:W-:Y:S03]  /*29e10*/  HMMA.16816.F32 R12, R20, R12, R24 ;  /* 0x0000000c140c723c */ /* 0x008fe60000001818 */
[----:B------:R-:W3:Y:S04]  /*29e20*/  LDL.LU.64 R26, [R1+0xd40] ;  /* 0x000d4000011a7983 */ /* 0x000ee80000300a00 */
[----:B------:R-:W3:Y:S04]  /*29e30*/  LDL.LU.64 R24, [R1+0xd38] ;  /* 0x000d380001187983 */ /* 0x000ee80000300a00 */
[----:B------:R-:W2:Y:S04]  /*29e40*/  LDL.LU R9, [R1+0x5a0] ;  /* 0x0005a00001097983 */ /* 0x000ea80000300800 */
[----:B------:R-:W2:Y:S04]  /*29e50*/  LDL.LU R10, [R1+0x588] ;  /* 0x00058800010a7983 */ /* 0x000ea80000300800 */
[----:B------:R-:W2:Y:S01]  /*29e60*/  LDL.LU R11, [R1+0x510] ;  /* 0x00051000010b7983 */ /* 0x000ea20000300800 */
[----:B------:R-:W-:-:S03]  /*29e70*/  IMAD.MOV.U32 R4, RZ, RZ, R19 ;  /* 0x000000ffff047224 */ /* 0x000fc600078e0013 */
[----:B--2---:R-:W-:Y:S04]  /*29e80*/  STL.64 [R1+0xd20], R10 ;  /* 0x000d200a01007387 */ /* 0x004fe80000100a00 */
[----:B------:R0:W-:Y:S01]  /*29e90*/  STL [R1+0xd1c], R9 ;  /* 0x000d1c0901007387 */ /* 0x0001e20000100800 */
[----:B---3--:R-:W-:Y:S01]  /*29ea0*/  HMMA.16816.F32 R16, R20, R16, R24 ;  /* 0x000000101410723c */ /* 0x008fe20000001818 */
[----:B0-----:R-:W-:Y:S02]  /*29eb0*/  MOV R9, R7 ;  /* 0x0000000700097202 */ /* 0x001fe40000000f00 */
[----:B------:R-:W2:Y:S04]  /*29ec0*/  LDL.LU R7, [R1+0x584] ;  /* 0x0005840001077983 */ /* 0x000ea80000300800 */
[----:B------:R0:W-:Y:S04]  /*29ed0*/  STL.64 [R1+0xaa8], R14 ;  /* 0x000aa80e01007387 */ /* 0x0001e80000100a00 */
[----:B0-----:R-:W3:Y:S04]  /*29ee0*/  LDL.LU R15, [R1+0x5a4] ;  /* 0x0005a400010f7983 */ /* 0x001ee80000300800 */
[----:B------:R0:W-:Y:S04]  /*29ef0*/  STL.64 [R1+0xaa0], R12 ;  /* 0x000aa00c01007387 */ /* 0x0001e80000100a00 */
[----:B0-----:R-:W2:Y:S04]  /*29f00*/  LDL R13, [R1+0x4b0] ;  /* 0x0004b000010d7983 */ /* 0x001ea80000100800 */
[----:B------:R-:W2:Y:S04]  /*29f10*/  LDL.LU.64 R26, [R1+0xd30] ;  /* 0x000d3000011a7983 */ /* 0x000ea80000300a00 */
[----:B------:R-:W2:Y:S04]  /*29f20*/  LDL.LU.64 R24, [R1+0xd28] ;  /* 0x000d280001187983 */ /* 0x000ea80000300a00 */
[----:B------:R0:W-:Y:S04]  /*29f30*/  STL.64 [R1+0xa98], R18 ;  /* 0x000a981201007387 */ /* 0x0001e80000100a00 */
[----:B0-----:R-:W3:Y:S04]  /*29f40*/  LDL.LU R18, [R1+0x514] ;  /* 0x0005140001127983 */ /* 0x001ee80000300800 */
[----:B------:R0:W-:Y:S04]  /*29f50*/  STL.64 [R1+0xa90], R16 ;  /* 0x000a901001007387 */ /* 0x0001e80000100a00 */
[----:B0-----:R-:W4:Y:S04]  /*29f60*/  LDL.LU R16, [R1+0x598] ;  /* 0x0005980001107983 */ /* 0x001f280000300800 */
[----:B------:R-:W4:Y:S04]  /*29f70*/  LDL.LU R17, [R1+0x574] ;  /* 0x0005740001117983 */ /* 0x000f280000300800 */
[----:B------:R-:W4:Y:S01]  /*29f80*/  LDL.LU.64 R10, [R1+0xd20] ;  /* 0x000d2000010a7983 */ /* 0x000f220000300a00 */
[----:B-----5:R-:W-:Y:S01]  /*29f90*/  FADD R0, R0, R28 ;  /* 0x0000001c00007221 */ /* 0x020fe20000000000 */
[----:B------:R-:W-:-:S03]  /*29fa0*/  FADD R2, R2, R3 ;  /* 0x0000000302027221 */ /* 0x000fc60000000000 */
[----:B------:R-:W-:-:S04]  /*29fb0*/  FADD R0, R6, R0 ;  /* 0x0000000006007221 */ /* 0x000fc80000000000 */
[----:B------:R-:W-:Y:S01]  /*29fc0*/  FADD R0, R5, R0 ;  /* 0x0000000005007221 */ /* 0x000fe20000000000 */
[----:B--2---:R-:W-:Y:S01]  /*29fd0*/  HMMA.16816.F32 R20, R20, R8, R24 ;  /* 0x000000081414723c */ /* 0x004fe20000001818 */
[----:B------:R-:W2:Y:S04]  /*29fe0*/  LDL.LU R9, [R1+0xd1c] ;  /* 0x000d1c0001097983 */ /* 0x000ea80000300800 */
[----:B------:R-:W5:Y:S04]  /*29ff0*/  LDL.LU R25, [R1+0x590] ;  /* 0x0005900001197983 */ /* 0x000f680000300800 */
[----:B------:R-:W4:Y:S04]  /*2a000*/  LDL.LU R26, [R1+0x59c] ;  /* 0x00059c00011a7983 */ /* 0x000f280000300800 */
[----:B------:R-:W4:Y:S04]  /*2a010*/  LDL.LU R27, [R1+0x58c] ;  /* 0x00058c00011b7983 */ /* 0x000f280000300800 */
[----:B------:R-:W4:Y:S04]  /*2a020*/  LDL.LU R19, [R1+0x500] ;  /* 0x0005000001137983 */ /* 0x000f280000300800 */
[----:B------:R-:W4:Y:S01]  /*2a030*/  LDL.LU R12, [R1+0x580] ;  /* 0x00058000010c7983 */ /* 0x000f220000300800 */
[----:B---3--:R-:W-:-:S03]  /*2a040*/  FADD R2, R15, R2 ;  /* 0x000000020f027221 */ /* 0x008fc60000000000 */
[----:B------:R0:W-:Y:S04]  /*2a050*/  STL.64 [R1+0xa88], R22 ;  /* 0x000a881601007387 */ /* 0x0001e80000100a00 */
[----:B------:R1:W-:Y:S04]  /*2a060*/  STL.64 [R1+0xa80], R20 ;  /* 0x000a801401007387 */ /* 0x0003e80000100a00 */
[----:B------:R-:W3:Y:S04]  /*2a070*/  LDL.LU R8, [R1+0x504] ;  /* 0x0005040001087983 */ /* 0x000ee80000300800 */
[----:B------:R-:W3:Y:S04]  /*2a080*/  LDL.LU R14, [R1+0x570] ;  /* 0x00057000010e7983 */ /* 0x000ee80000300800 */
[----:B------:R-:W3:Y:S04]  /*2a090*/  LDL.LU R6, [R1+0x518] ;  /* 0x0005180001067983 */ /* 0x000ee80000300800 */
[----:B------:R-:W3:Y:S04]  /*2a0a0*/  LDL.LU R15, [R1+0x57c] ;  /* 0x00057c00010f7983 */ /* 0x000ee80000300800 */
[----:B------:R-:W3:Y:S01]  /*2a0b0*/  LDL.LU R5, [R1+0x51c] ;  /* 0x00051c0001057983 */ /* 0x000ee20000300800 */
[----:B--2---:R-:W-:Y:S01]  /*2a0c0*/  FADD R2, R9, R2 ;  /* 0x0000000209027221 */ /* 0x004fe20000000000 */
[----:B-----5:R-:W-:-:S02]  /*2a0d0*/  FADD R0, R25, R0 ;  /* 0x0000000019007221 */ /* 0x020fc40000000000 */
[----:B------:R-:W2:Y:S01]  /*2a0e0*/  LDL.LU R9, [R1+0x56c] ;  /* 0x00056c0001097983 */ /* 0x000ea20000300800 */
[----:B----4-:R-:W-:Y:S01]  /*2a0f0*/  FADD R2, R26, R2 ;  /* 0x000000021a027221 */ /* 0x010fe20000000000 */
[----:B------:R-:W-:-:S03]  /*2a100*/  FADD R0, R27, R0 ;  /* 0x000000001b007221 */ /* 0x000fc60000000000 */
[----:B------:R-:W-:Y:S01]  /*2a110*/  FADD R3, R16, R2 ;  /* 0x0000000210037221 */ /* 0x000fe20000000000 */
[----:B------:R-:W-:Y:S01]  /*2a120*/  FADD R2, R10, R0 ;  /* 0x000000000a027221 */ /* 0x000fe20000000000 */
[----:B------:R-:W-:Y:S01]  /*2a130*/  FFMA R0, R11, UR10, -R13 ;  /* 0x0000000a0b007c23 */ /* 0x000fe2000800080d */
[----:B------:R-:W4:Y:S01]  /*2a140*/  LDL.LU R10, [R1+0x508] ;  /* 0x00050800010a7983 */ /* 0x000f220000300800 */
[----:B------:R-:W-:Y:S01]  /*2a150*/  FADD R3, R7, R3 ;  /* 0x0000000307037221 */ /* 0x000fe20000000000 */
[----:B------:R-:W-:Y:S01]  /*2a160*/  FADD R2, R17, R2 ;  /* 0x0000000211027221 */ /* 0x000fe20000000000 */
[----:B------:R-:W-:Y:S01]  /*2a170*/  FMUL R24, R0, 1.4426950216293334961 ;  /* 0x3fb8aa3b00187820 */ /* 0x000fe20000400000 */
[--C-:B------:R-:W-:Y:S01]  /*2a180*/  FFMA R0, R18, UR10, -R13.reuse ;  /* 0x0000000a12007c23 */ /* 0x100fe2000800080d */
[----:B------:R-:W5:Y:S04]  /*2a190*/  LDL.LU R11, [R1+0x578] ;  /* 0x00057800010b7983 */ /* 0x000f680000300800 */
[----:B------:R-:W5:Y:S01]  /*2a1a0*/  LDL.LU R7, [R1+0x50c] ;  /* 0x00050c0001077983 */ /* 0x000f620000300800 */
[----:B------:R0:W1:Y:S02]  /*2a1b0*/  MUFU.EX2 R18, R24 ;  /* 0x0000001800127308 */ /* 0x0000640000000800 */
[----:B0-----:R-:W-:Y:S01]  /*2a1c0*/  FMUL R24, R0, 1.4426950216293334961 ;  /* 0x3fb8aa3b00187820 */ /* 0x001fe20000400000 */
[----:B------:R-:W-:-:S05]  /*2a1d0*/  FFMA R0, R19, UR10, -R13 ;  /* 0x0000000a13007c23 */ /* 0x000fca000800080d */
[----:B------:R0:W2:Y:S02]  /*2a1e0*/  MUFU.EX2 R16, R24 ;  /* 0x0000001800107308 */ /* 0x0000a40000000800 */
[----:B0-----:R-:W-:Y:S01]  /*2a1f0*/  FADD R24, R12, R3 ;  /* 0x000000030c187221 */ /* 0x001fe20000000000 */
[----:B------:R-:W-:Y:S01]  /*2a200*/  FMUL R3, R0, 1.4426950216293334961 ;  /* 0x3fb8aa3b00037820 */ /* 0x000fe20000400000 */
[----:B---3--:R-:W-:-:S04]  /*2a210*/  FFMA R0, R8, UR10, -R13 ;  /* 0x0000000a08007c23 */ /* 0x008fc8000800080d */
[----:B------:R0:W-:Y:S01]  /*2a220*/  MUFU.EX2 R8, R3 ;  /* 0x0000000300087308 */ /* 0x0001e20000000800 */
[----:B-1----:R-:W-:Y:S01]  /*2a230*/  STL [R1+0x140], R18 ;  /* 0x0001401201007387 */ /* 0x002fe20000100800 */
[----:B0-----:R-:W-:Y:S01]  /*2a240*/  FADD R3, R14, R2 ;  /* 0x000000020e037221 */ /* 0x001fe20000000000 */
[----:B------:R-:W-:Y:S01]  /*2a250*/  FMUL R2, R0, 1.4426950216293334961 ;  /* 0x3fb8aa3b00027820 */ /* 0x000fe20000400000 */
[----:B------:R-:W-:-:S04]  /*2a260*/  FFMA R0, R6, UR10, -R29 ;  /* 0x0000000a06007c23 */ /* 0x000fc8000800081d */
[----:B------:R0:W-:Y:S02]  /*2a270*/  MUFU.EX2 R6, R2 ;  /* 0x0000000200067308 */ /* 0x0001e40000000800 */
[----:B0-----:R-:W-:Y:S01]  /*2a280*/  FADD R2, R15, R24 ;  /* 0x000000180f027221 */ /* 0x001fe20000000000 */
[----:B------:R-:W-:Y:S01]  /*2a290*/  FMUL R24, R0, 1.4426950216293334961 ;  /* 0x3fb8aa3b00187820 */ /* 0x000fe20000400000 */
[----:B------:R-:W-:Y:S02]  /*2a2a0*/  FFMA R0, R5, UR10, -R29 ;  /* 0x0000000a05007c23 */ /* 0x000fe4000800081d */
        /* <DEDUP_REMOVED lines=8> */
[----:B------:R-:W3:Y:S01]  /*2a330*/  LDL.LU R21, [R1+0x534] ;  /* 0x0005340001157983 */ /* 0x000ee20000300800 */
[----:B------:R0:W1:Y:S02]  /*2a340*/  MUFU.EX2 R17, R24 ;  /* 0x0000001800117308 */ /* 0x0000640000000800 */
[----:B0-----:R-:W-:Y:S01]  /*2a350*/  FMUL R24, R0, 1.4426950216293334961 ;  /* 0x3fb8aa3b00187820 */ /* 0x001fe20000400000 */
[----:B--2---:R-:W-:-:S05]  /*2a360*/  FADD R3, R9, R3 ;  /* 0x0000000309037221 */ /* 0x004fca0000000000 */
[----:B------:R0:W2:Y:S01]  /*2a370*/  MUFU.EX2 R9, R24 ;  /* 0x0000001800097308 */ /* 0x0000a20000000800 */
[----:B----4-:R-:W-:-:S04]  /*2a380*/  FFMA R0, R10, UR10, -R29 ;  /* 0x0000000a0a007c23 */ /* 0x010fc8000800081d */
[----:B0-----:R-:W-:Y:S01]  /*2a390*/  FMUL R24, R0, 1.4426950216293334961 ;  /* 0x3fb8aa3b00187820 */ /* 0x001fe20000400000 */
[----:B-----5:R-:W-:Y:S01]  /*2a3a0*/  FFMA R0, R7, UR10, -R29 ;  /* 0x0000000a07007c23 */ /* 0x020fe2000800081d */
[----:B------:R-:W-:-:S03]  /*2a3b0*/  FADD R2, R11, R2 ;  /* 0x000000020b027221 */ /* 0x000fc60000000000 */
[----:B------:R-:W-:Y:S01]  /*2a3c0*/  FMUL R0, R0, 1.4426950216293334961 ;  /* 0x3fb8aa3b00007820 */ /* 0x000fe20000400000 */
[----:B------:R0:W-:Y:S01]  /*2a3d0*/  MUFU.EX2 R7, R24 ;  /* 0x0000001800077308 */ /* 0x0001e20000000800 */
[----:B---3--:R-:W-:Y:S04]  /*2a3e0*/  STL.64 [R1+0xd10], R22 ;  /* 0x000d101601007387 */ /* 0x008fe80000100a00 */
[----:B------:R3:W-:Y:S04]  /*2a3f0*/  STL [R1+0xd08], R21 ;  /* 0x000d081501007387 */ /* 0x0007e80000100800 */
[----:B------:R-:W4:Y:S04]  /*2a400*/  LDL.LU R20, [R1+0x2f0] ;  /* 0x0002f00001147983 */ /* 0x000f280000300800 */
[----:B---3--:R-:W4:Y:S04]  /*2a410*/  LDL.LU R21, [R1+0x2f4] ;  /* 0x0002f40001157983 */ /* 0x008f280000300800 */
[----:B------:R-:W4:Y:S04]  /*2a420*/  LDL.LU R22, [R1+0x2f8] ;  /* 0x0002f80001167983 */ /* 0x000f280000300800 */
[----:B------:R-:W4:Y:S04]  /*2a430*/  LDL.LU R23, [R1+0x2fc] ;  /* 0x0002fc0001177983 */ /* 0x000f280000300800 */
[----:B------:R-:W3:Y:S04]  /*2a440*/  LDL.LU R12, [R1+0x540] ;  /* 0x00054000010c7983 */ /* 0x000ee80000300800 */
[----:B------:R-:W5:Y:S04]  /*2a450*/  LDL.LU R13, [R1+0x530] ;  /* 0x00053000010d7983 */ /* 0x000f680000300800 */
[----:B------:R-:W2:Y:S04]  /*2a460*/  LDL.LU R14, [R1+0x53c] ;  /* 0x00053c00010e7983 */ /* 0x000ea80000300800 */
[----:B------:R-:W2:Y:S04]  /*2a470*/  LDL.LU R15, [R1+0x52c] ;  /* 0x00052c00010f7983 */ /* 0x000ea80000300800 */
[----:B------:R-:W2:Y:S04]  /*2a480*/  LDL.LU R10, [R1+0x538] ;  /* 0x00053800010a7983 */ /* 0x000ea80000300800 */
[----:B------:R-:W2:Y:S04]  /*2a490*/  LDL.LU R11, [R1+0x528] ;  /* 0x00052800010b7983 */ /* 0x000ea80000300800 */
[----:B------:R0:W-:Y:S01]  /*2a4a0*/  STL [R1+0xc68], R29 ;  /* 0x000c681d01007387 */ /* 0x0001e20000100800 */
[----:B------:R-:W-:Y:S01]  /*2a4b0*/  FADD R3, R5, R3 ;  /* 0x0000000305037221 */ /* 0x000fe20000000000 */
[----:B------:R-:W-:-:S02]  /*2a4c0*/  FADD R2, R28, R2 ;  /* 0x000000021c027221 */ /* 0x000fc40000000000 */
[----:B------:R1:W1:Y:S01]  /*2a4d0*/  MUFU.EX2 R28, R0 ;  /* 0x00000000001c7308 */ /* 0x0002620000000800 */
[----:B0-----:R-:W2:Y:S04]  /*2a4e0*/  LDL.LU R29, [R1+0x544] ;  /* 0x00054400011d7983 */ /* 0x001ea80000300800 */
[----:B------:R-:W2:Y:S04]  /*2a4f0*/  LDL.LU R24, [R1+0x560] ;  /* 0x0005600001187983 */ /* 0x000ea80000300800 */
[----:B------:R-:W2:Y:S04]  /*2a500*/  LDL.LU R5, [R1+0xd18] ;  /* 0x000d180001057983 */ /* 0x000ea80000300800 */
[----:B-1----:R-:W2:Y:S02]  /*2a510*/  LDL.LU R0, [R1+0x550] ;  /* 0x0005500001007983 */ /* 0x002ea40000300800 */
[----:B--2---:R-:W-:Y:S01]  /*2a520*/  FADD R0, R0, R3 ;  /* 0x0000000300007221 */ /* 0x004fe20000000000 */
[----:B------:R-:W-:-:S03]  /*2a530*/  FADD R3, R24, R2 ;  /* 0x0000000218037221 */ /* 0x000fc60000000000 */
[----:B------:R-:W-:Y:S01]  /*2a540*/  FADD R2, R25, R0 ;  /* 0x0000000019027221 */ /* 0x000fe20000000000 */
[----:B------:R-:W-:Y:S01]  /*2a550*/  FADD R0, R26, R3 ;  /* 0x000000031a007221 */ /* 0x000fe20000000000 */
[----:B------:R-:W-:-:S03]  /*2a560*/  F2FP.F16.F32.PACK_AB R24, R16, R18 ;  /* 0x000000121018723e */ /* 0x000fc600000000ff */
[----:B------:R-:W-:Y:S02]  /*2a570*/  FADD R3, R19, R0 ;  /* 0x0000000013037221 */ /* 0x000fe40000000000 */
[----:B------:R-:W2:Y:S04]  /*2a580*/  LDL.LU R0, [R1+0x554] ;  /* 0x0005540001007983 */ /* 0x000ea80000300800 */
[----:B------:R0:W-:Y:S04]  /*2a590*/  STL [R1+0xc90], R16 ;  /* 0x000c901001007387 */ /* 0x0001e80000100800 */
[----:B------:R1:W-:Y:S01]  /*2a5a0*/  STL [R1+0xc94], R17 ;  /* 0x000c941101007387 */ /* 0x0003e20000100800 */
[----:B------:R-:W-:Y:S01]  /*2a5b0*/  F2FP.F16.F32.PACK_AB R25, R9, R17 ;  /* 0x000000110919723e */ /* 0x000fe200000000ff */
[----:B------:R-:W-:Y:S01]  /*2a5c0*/  FADD R2, R27, R2 ;  /* 0x000000021b027221 */ /* 0x000fe20000000000 */
[----:B------:R-:W-:Y:S01]  /*2a5d0*/  F2FP.F16.F32.PACK_AB R26, R6, R8 ;  /* 0x00000008061a723e */ /* 0x000fe200000000ff */
[----:B0-----:R-:W2:Y:S04]  /*2a5e0*/  LDL.LU R16, [R1+0x2e0] ;  /* 0x0002e00001107983 */ /* 0x001ea80000300800 */
[----:B-1----:R-:W2:Y:S04]  /*2a5f0*/  LDL.LU R17, [R1+0x2e4] ;  /* 0x0002e40001117983 */ /* 0x002ea80000300800 */
[----:B------:R-:W2:Y:S04]  /*2a600*/  LDL.LU R18, [R1+0x2e8] ;  /* 0x0002e80001127983 */ /* 0x000ea80000300800 */
[----:B------:R-:W2:Y:S04]  /*2a610*/  LDL.LU R19, [R1+0x2ec] ;  /* 0x0002ec0001137983 */ /* 0x000ea80000300800 */
[----:B------:R-:W-:Y:S04]  /*2a620*/  STL [R1+0xcb8], R28 ;  /* 0x000cb81c01007387 */ /* 0x000fe80000100800 */
[----:B------:R0:W-:Y:S04]  /*2a630*/  STL.64 [R1+0xc50], R6 ;  /* 0x000c500601007387 */ /* 0x0001e80000100a00 */
[----:B------:R4:W-:Y:S01]  /*2a640*/  STL.64 [R1+0xc48], R4 ;  /* 0x000c480401007387 */ /* 0x0009e20000100a00 */
[----:B------:R-:W-:-:S03]  /*2a650*/  F2FP.F16.F32.PACK_AB R27, R28, R7 ;  /* 0x000000071c1b723e */ /* 0x000fc600000000ff */
[----:B0-----:R-:W4:Y:S04]  /*2a660*/  LDL.LU R6, [R1+0x3b8] ;  /* 0x0003b80001067983 */ /* 0x001f280000300800 */
[----:B------:R-:W4:Y:S02]  /*2a670*/  LDL.LU R7, [R1+0x3bc] ;  /* 0x0003bc0001077983 */ /* 0x000f240000300800 */
[----:B----4-:R-:W-:Y:S02]  /*2a680*/  HMMA.16816.F32 R4, R24, R6, R20 ;  /* 0x000000061804723c */ /* 0x010fe40000001814 */
[----:B------:R-:W4:Y:S04]  /*2a690*/  LDL.LU.64 R22, [R1+0xd10] ;  /* 0x000d100001167983 */ /* 0x000f280000300a00 */
[----:B------:R-:W5:Y:S01]  /*2a6a0*/  LDL.LU R21, [R1+0xd08] ;  /* 0x000d080001157983 */ /* 0x000f620000300800 */
[----:B--2---:R-:W-:Y:S01]  /*2a6b0*/  FADD R0, R0, R2 ;  /* 0x0000000200007221 */ /* 0x004fe20000000000 */
[----:B------:R-:W-:-:S11]  /*2a6c0*/  FADD R2, R29, R3 ;  /* 0x000000031d027221 */ /* 0x000fd60000000000 */
[----:B------:R-:W-:Y:S04]  /*2a6d0*/  STL.64 [R1+0x300], R4 ;  /* 0x0003000401007387 */ /* 0x000fe80000100a00 */
[----:B------:R4:W-:Y:S01]  /*2a6e0*/  STL.64 [R1+0x308], R6 ;  /* 0x0003080601007387 */ /* 0x0009e20000100a00 */
[----:B---3--:R-:W-:-:S04]  /*2a6f0*/  FADD R2, R12, R2 ;  /* 0x000000020c027221 */ /* 0x008fc80000000000 */
[----:B------:R-:W-:-:S04]  /*2a700*/  FADD R2, R14, R2 ;  /* 0x000000020e027221 */ /* 0x000fc80000000000 */
[----:B------:R-:W-:Y:S01]  /*2a710*/  FADD R2, R10, R2 ;  /* 0x000000020a027221 */ /* 0x000fe20000000000 */
[----:B----4-:R-:W-:Y:S01]  /*2a720*/  HMMA.16816.F32 R4, R24, R22, R16 ;  /* 0x000000161804723c */ /* 0x010fe20000001810 */
[----:B-----5:R-:W-:-:S04]  /*2a730*/  FADD R0, R21, R0 ;  /* 0x0000000015007221 */ /* 0x020fc80000000000 */
[----:B------:R-:W-:-:S04]  /*2a740*/  FADD R0, R13, R0 ;  /* 0x000000000d007221 */ /* 0x000fc80000000000 */
[----:B------:R-:W-:-:S04]  /*2a750*/  FADD R0, R15, R0 ;  /* 0x000000000f007221 */ /* 0x000fc80000000000 */
[----:B------:R-:W-:-:S06]  /*2a760*/  FADD R0, R11, R0 ;  /* 0x000000000b007221 */ /* 0x000fcc0000000000 */
[----:B------:R-:W-:Y:S04]  /*2a770*/  STL.64 [R1+0x2e0], R4 ;  /* 0x0002e00401007387 */ /* 0x000fe80000100a00 */
[----:B------:R0:W-:Y:S04]  /*2a780*/  STL.64 [R1+0x2e8], R6 ;  /* 0x0002e80601007387 */ /* 0x0001e80000100a00 */
[----:B------:R-:W2:Y:S04]  /*2a790*/  LDL.LU R10, [R1+0x338] ;  /* 0x00033800010a7983 */ /* 0x000ea80000300800 */
[----:B------:R-:W2:Y:S04]  /*2a7a0*/  LDL.LU R11, [R1+0x33c] ;  /* 0x00033c00010b7983 */ /* 0x000ea80000300800 */
[----:B--2---:R-:W-:Y:S04]  /*2a7b0*/  STL.64 [R1+0xc60], R10 ;  /* 0x000c600a01007387 */ /* 0x004fe80000100a00 */
[----:B------:R1:W-:Y:S04]  /*2a7c0*/  STL.64 [R1+0xc58], R8 ;  /* 0x000c580801007387 */ /* 0x0003e80000100a00 */
[----:B0-----:R-:W2:Y:S04]  /*2a7d0*/  LDL.LU R6, [R1+0x358] ;  /* 0x0003580001067983 */ /* 0x001ea80000300800 */
[----:B------:R-:W2:Y:S04]  /*2a7e0*/  LDL.LU R7, [R1+0x35c] ;  /* 0x00035c0001077983 */ /* 0x000ea80000300800 */
[----:B-1----:R-:W3:Y:S04]  /*2a7f0*/  LDL.LU R8, [R1+0x290] ;  /* 0x0002900001087983 */ /* 0x002ee80000300800 */
[----:B------:R-:W3:Y:S04]  /*2a800*/  LDL.LU R9, [R1+0x294] ;  /* 0x0002940001097983 */ /* 0x000ee80000300800 */
[----:B------:R-:W4:Y:S04]  /*2a810*/  LDL.LU R10, [R1+0x298] ;  /* 0x00029800010a7983 */ /* 0x000f280000300800 */
[----:B------:R-:W4:Y:S04]  /*2a820*/  LDL.LU R11, [R1+0x29c] ;  /* 0x00029c00010b7983 */ /* 0x000f280000300800 */
[----:B----4-:R0:W-:Y:S04]  /*2a830*/  STL.64 [R1+0xc78], R10 ;  /* 0x000c780a01007387 */ /* 0x0101e80000100a00 */
[----:B---3--:R1:W-:Y:S04]  /*2a840*/  STL.64 [R1+0xc70], R8 ;  /* 0x000c700801007387 */ /* 0x0083e80000100a00 */
[----:B0-----:R-:W3:Y:S04]  /*2a850*/  LDL.LU R10, [R1+0x368] ;  /* 0x00036800010a7983 */ /* 0x001ee80000300800 */
[----:B------:R-:W3:Y:S04]  /*2a860*/  LDL.LU R11, [R1+0x36c] ;  /* 0x00036c00010b7983 */ /* 0x000ee80000300800 */
[----:B------:R-:W4:Y:S04]  /*2a870*/  LDL.LU R17, [R1+0x49c] ;  /* 0x00049c0001117983 */ /* 0x000f280000300800 */
[----:B----4-:R-:W-:Y:S04]  /*2a880*/  STL [R1+0xcbc], R17 ;  /* 0x000cbc1101007387 */ /* 0x010fe80000100800 */
[----:B------:R-:W4:Y:S04]  /*2a890*/  LDL.LU R16, [R1+0x4a8] ;  /* 0x0004a80001107983 */ /* 0x000f280000300800 */
[----:B----4-:R-:W-:Y:S04]  /*2a8a0*/  STL [R1+0xce0], R16 ;  /* 0x000ce01001007387 */ /* 0x010fe80000100800 */
[----:B-1----:R-:W4:Y:S04]  /*2a8b0*/  LDL.LU R8, [R1+0x498] ;  /* 0x0004980001087983 */ /* 0x002f280000300800 */
[----:B------:R-:W4:Y:S04]  /*2a8c0*/  LDL.LU R9, [R1+0x4a4] ;  /* 0x0004a40001097983 */ /* 0x000f280000300800 */
[----:B---3--:R0:W-:Y:S04]  /*2a8d0*/  STL.64 [R1+0xca0], R10 ;  /* 0x000ca00a01007387 */ /* 0x0081e80000100a00 */
[----:B----4-:R1:W-:Y:S04]  /*2a8e0*/  STL.64 [R1+0xc98], R8 ;  /* 0x000c980801007387 */ /* 0x0103e80000100a00 */
[----:B0-----:R-:W3:Y:S04]  /*2a8f0*/  LDL.LU R10, [R1+0x378] ;  /* 0x00037800010a7983 */ /* 0x001ee80000300800 */
[----:B------:R-:W3:Y:S04]  /*2a900*/  LDL.LU R11, [R1+0x37c] ;  /* 0x00037c00010b7983 */ /* 0x000ee80000300800 */
[----:B------:R-:W4:Y:S04]  /*2a910*/  LDL.LU R17, [R1+0x4cc] ;  /* 0x0004cc0001117983 */ /* 0x000f280000300800 */
[----:B----4-:R-:W-:Y:S04]  /*2a920*/  STL [R1+0xce4], R17 ;  /* 0x000ce41101007387 */ /* 0x010fe80000100800 */
[----:B------:R-:W4:Y:S04]  /*2a930*/  LDL.LU R28, [R1+0x4d8] ;  /* 0x0004d800011c7983 */ /* 0x000f280000300800 */
[----:B-1----:R-:W5:Y:S04]  /*2a940*/  LDL.LU R8, [R1+0x4c8] ;  /* 0x0004c80001087983 */ /* 0x002f680000300800 */
[----:B------:R-:W5:Y:S04]  /*2a950*/  LDL.LU R9, [R1+0x4ac] ;  /* 0x0004ac0001097983 */ /* 0x000f680000300800 */
[----:B---3--:R0:W-:Y:S04]  /*2a960*/  STL.64 [R1+0xcc8], R10 ;  /* 0x000cc80a01007387 */ /* 0x0081e80000100a00 */
[----:B-----5:R1:W-:Y:S04]  /*2a970*/  STL.64 [R1+0xcc0], R8 ;  /* 0x000cc00801007387 */ /* 0x0203e80000100a00 */
[----:B0-----:R-:W3:Y:S04]  /*2a980*/  LDL.LU R10, [R1+0x388] ;  /* 0x00038800010a7983 */ /* 0x001ee80000300800 */
[----:B------:R-:W3:Y:S04]  /*2a990*/  LDL.LU R11, [R1+0x38c] ;  /* 0x00038c00010b7983 */ /* 0x000ee80000300800 */
[----:B------:R-:W5:Y:S04]  /*2a9a0*/  LDL.LU R17, [R1+0x4c4] ;  /* 0x0004c40001117983 */ /* 0x000f680000300800 */
[----:B------:R-:W2:Y:S04]  /*2a9b0*/  LDL.LU R16, [R1+0x524] ;  /* 0x0005240001107983 */ /* 0x000ea80000300800 */
[----:B-1----:R-:W2:Y:S04]  /*2a9c0*/  LDL.LU R8, [R1+0x4c0] ;  /* 0x0004c00001087983 */ /* 0x002ea80000300800 */
[----:B------:R-:W2:Y:S04]  /*2a9d0*/  LDL.LU R9, [R1+0x4d4] ;  /* 0x0004d40001097983 */ /* 0x000ea80000300800 */
[----:B---3--:R0:W-:Y:S04]  /*2a9e0*/  STL.64 [R1+0xcf0], R10 ;  /* 0x000cf00a01007387 */ /* 0x0081e80000100a00 */
[----:B--2---:R1:W-:Y:S04]  /*2a9f0*/  STL.64 [R1+0xce8], R8 ;  /* 0x000ce80801007387 */ /* 0x0043e80000100a00 */
[----:B0-----:R-:W2:Y:S04]  /*2aa00*/  LDL.LU R10, [R1+0x398] ;  /* 0x00039800010a7983 */ /* 0x001ea80000300800 */
[----:B------:R-:W2:Y:S04]  /*2aa10*/  LDL.LU R11, [R1+0x39c] ;  /* 0x00039c00010b7983 */ /* 0x000ea80000300800 */
[----:B-1----:R-:W3:Y:S04]  /*2aa20*/  LDL.LU R9, [R1+0x4d0] ;  /* 0x0004d00001097983 */ /* 0x002ee80000300800 */
[----:B------:R-:W2:Y:S04]  /*2aa30*/  LDL.LU R29, [R1+0x494] ;  /* 0x00049400011d7983 */ /* 0x000ea80000300800 */
[----:B------:R-:W2:Y:S04]  /*2aa40*/  LDL.LU R3, [R1+0x4a0] ;  /* 0x0004a00001037983 */ /* 0x000ea80000300800 */
[----:B------:R-:W2:Y:S04]  /*2aa50*/  LDL.LU R4, [R1+0x490] ;  /* 0x0004900001047983 */ /* 0x000ea80000300800 */
[----:B------:R-:W2:Y:S04]  /*2aa60*/  LDL.LU R5, [R1+0x140] ;  /* 0x0001400001057983 */ /* 0x000ea80000300800 */
        /* <DEDUP_REMOVED lines=23> */
[----:B------:R-:W2:Y:S01]  /*2abe0*/  LDL.LU R7, [R1+0x2dc] ;  /* 0x0002dc0001077983 */ /* 0x000ea20000300800 */
[----:B---3--:R-:W-:-:S03]  /*2abf0*/  FADD R2, R9, R2 ;  /* 0x0000000209027221 */ /* 0x008fc60000000000 */
        /* <DEDUP_REMOVED lines=15> */
[----:B0-----:R-:W2:Y:S04]  /*2acf0*/  LDL.LU.64 R10, [R1+0xcf0] ;  /* 0x000cf000010a7983 */ /* 0x001ea80000300a00 */
[----:B------:R-:W2:Y:S01]  /*2ad00*/  LDL.LU.64 R8, [R1+0xce8] ;  /* 0x000ce80001087983 */ /* 0x000ea20000300a00 */
[----:B-----5:R-:W-:Y:S01]  /*2ad10*/  FADD R0, R17, R0 ;  /* 0x0000000011007221 */ /* 0x020fe20000000000 */
[----:B------:R-:W-:-:S02]  /*2ad20*/  FADD R2, R16, R2 ;  /* 0x0000000210027221 */ /* 0x000fc40000000000 */
[----:B------:R-:W5:Y:S04]  /*2ad30*/  LDL.LU R17, [R1+0xce4] ;  /* 0x000ce40001117983 */ /* 0x000f680000300800 */
[----:B------:R-:W3:Y:S01]  /*2ad40*/  LDL.LU R16, [R1+0xce0] ;  /* 0x000ce00001107983 */ /* 0x000ee20000300800 */
[----:B--2---:R-:W-:Y:S01]  /*2ad50*/  FADD R0, R8, R0 ;  /* 0x0000000008007221 */ /* 0x004fe20000000000 */
[----:B------:R-:W-:Y:S02]  /*2ad60*/  FADD R2, R9, R2 ;  /* 0x0000000209027221 */ /* 0x000fe40000000000 */
[----:B------:R-:W-:Y:S01]  /*2ad70*/  HMMA.16816.F32 R8, R24, R10, R4 ;  /* 0x0000000a1808723c */ /* 0x000fe20000001804 */
[----:B------:R-:W2:Y:S04]  /*2ad80*/  LDL.LU.64 R6, [R1+0xcd8] ;  /* 0x000cd80001067983 */ /* 0x000ea80000300a00 */
[----:B------:R-:W2:-:S14]  /*2ad90*/  LDL.LU.64 R4, [R1+0xcd0] ;  /* 0x000cd00001047983 */ /* 0x000e9c0000300a00 */
[----:B------:R-:W-:Y:S04]  /*2ada0*/  STL.64 [R1+0x550], R8 ;  /* 0x0005500801007387 */ /* 0x000fe80000100a00 */
[----:B------:R0:W-:Y:S04]  /*2adb0*/  STL.64 [R1+0x558], R10 ;  /* 0x0005580a01007387 */ /* 0x0001e80000100a00 */
[----:B0-----:R-:W2:Y:S04]  /*2adc0*/  LDL.LU.64 R10, [R1+0xcc8] ;  /* 0x000cc800010a7983 */ /* 0x001ea80000300a00 */
[----:B------:R-:W2:Y:S01]  /*2add0*/  LDL.LU.64 R8, [R1+0xcc0] ;  /* 0x000cc00001087983 */ /* 0x000ea20000300a00 */
[----:B-----5:R-:W-:Y:S01]  /*2ade0*/  FADD R0, R17, R0 ;  /* 0x0000000011007221 */ /* 0x020fe20000000000 */
[----:B----4-:R-:W-:-:S02]  /*2adf0*/  FADD R2, R28, R2 ;  /* 0x000000021c027221 */ /* 0x010fc40000000000 */
[----:B------:R-:W4:Y:S04]  /*2ae00*/  LDL.LU R17, [R1+0xcbc] ;  /* 0x000cbc0001117983 */ /* 0x000f280000300800 */
[----:B------:R-:W5:Y:S01]  /*2ae10*/  LDL.LU R28, [R1+0xcb8] ;  /* 0x000cb800011c7983 */ /* 0x000f620000300800 */
        /* <DEDUP_REMOVED lines=9> */
[----:B----4-:R-:W-:Y:S01]  /*2aeb0*/  FADD R0, R17, R0 ;  /* 0x0000000011007221 */ /* 0x010fe20000000000 */
[----:B---3--:R-:W-:-:S02]  /*2aec0*/  FADD R2, R16, R2 ;  /* 0x0000000210027221 */ /* 0x008fc40000000000 */
[----:B------:R-:W3:Y:S04]  /*2aed0*/  LDL.LU R17, [R1+0xc94] ;  /* 0x000c940001117983 */ /* 0x000ee80000300800 */
[----:B------:R-:W4:Y:S01]  /*2aee0*/  LDL.LU R16, [R1+0xc90] ;  /* 0x000c900001107983 */ /* 0x000f220000300800 */
[----:B--2---:R-:W-:Y:S01]  /*2aef0*/  FADD R0, R8, R0 ;  /* 0x0000000008007221 */ /* 0x004fe20000000000 */
[----:B------:R-:W-:Y:S02]  /*2af00*/  FADD R2, R9, R2 ;  /* 0x0000000209027221 */ /* 0x000fe40000000000 */
[----:B------:R-:W-:Y:S01]  /*2af10*/  HMMA.16816.F32 R8, R24, R10, R4 ;  /* 0x0000000a1808723c */ /* 0x000fe20000001804 */
[----:B------:R-:W2:Y:S04]  /*2af20*/  LDL.LU.64 R6, [R1+0xc88] ;  /* 0x000c880001067983 */ /* 0x000ea80000300a00 */
[----:B------:R-:W2:-:S14]  /*2af30*/  LDL.LU.64 R4, [R1+0xc80] ;  /* 0x000c800001047983 */ /* 0x000e9c0000300a00 */
[----:B------:R-:W-:Y:S04]  /*2af40*/  STL.64 [R1+0x2f0], R8 ;  /* 0x0002f00801007387 */ /* 0x000fe80000100a00 */
[----:B------:R0:W-:Y:S04]  /*2af50*/  STL.64 [R1+0x2f8], R10 ;  /* 0x0002f80a01007387 */ /* 0x0001e80000100a00 */
[----:B0-----:R-:W3:Y:S04]  /*2af60*/  LDL.LU.64 R10, [R1+0xc78] ;  /* 0x000c7800010a7983 */ /* 0x001ee80000300a00 */
[----:B------:R-:W3:Y:S01]  /*2af70*/  LDL.LU.64 R8, [R1+0xc70] ;  /* 0x000c700001087983 */ /* 0x000ee20000300a00 */
[----:B------:R-:W-:Y:S01]  /*2af80*/  FADD R0, R29, R0 ;  /* 0x000000001d007221 */ /* 0x000fe20000000000 */
[----:B------:R-:W-:-:S02]  /*2af90*/  FADD R2, R3, R2 ;  /* 0x0000000203027221 */ /* 0x000fc40000000000 */
[----:B------:R-:W5:Y:S01]  /*2afa0*/  LDL.LU R29, [R1+0xc68] ;  /* 0x000c6800011d7983 */ /* 0x000f620000300800 */
[----:B--2---:R-:W-:Y:S01]  /*2afb0*/  FADD R0, R4, R0 ;  /* 0x0000000004007221 */ /* 0x004fe20000000000 */
[----:B------:R-:W-:Y:S02]  /*2afc0*/  FADD R2, R5, R2 ;  /* 0x0000000205027221 */ /* 0x000fe40000000000 */
[----:B---3--:R-:W-:Y:S01]  /*2afd0*/  HMMA.16816.F32 R4, R24, R6, R8 ;  /* 0x000000061804723c */ /* 0x008fe20000001808 */
[----:B------:R-:W2:Y:S01]  /*2afe0*/  LDL.LU.64 R10, [R1+0xc60] ;  /* 0x000c6000010a7983 */ /* 0x000ea20000300a00 */
[----:B------:R-:W-:Y:S01]  /*2aff0*/  FADD R0, R17, R0 ;  /* 0x0000000011007221 */ /* 0x000fe20000000000 */
[----:B----4-:R-:W-:-:S05]  /*2b000*/  FADD R2, R16, R2 ;  /* 0x0000000210027221 */ /* 0x010fca0000000000 */
[C---:B------:R-:W-:Y:S01]  /*2b010*/  HMMA.16816.F32 R16, R24.reuse, R18, R20 ;  /* 0x000000121810723c */ /* 0x040fe20000001814 */
[----:B------:R-:W3:Y:S10]  /*2b020*/  LDL.LU.64 R8, [R1+0xc58] ;  /* 0x000c580001087983 */ /* 0x000ef40000300a00 */
[----:B------:R-:W-:Y:S04]  /*2b030*/  STL.64 [R1+0x2d0], R4 ;  /* 0x0002d00401007387 */ /* 0x000fe80000100a00 */
[----:B------:R0:W-:Y:S04]  /*2b040*/  STL.64 [R1+0x2d8], R6 ;  /* 0x0002d80601007387 */ /* 0x0001e80000100a00 */
[----:B0-----:R-:W4:Y:S04]  /*2b050*/  LDL.LU.64 R6, [R1+0xc50] ;  /* 0x000c500001067983 */ /* 0x001f280000300a00 */
[----:B------:R-:W5:Y:S04]  /*2b060*/  LDL.LU.64 R4, [R1+0xc48] ;  /* 0x000c480001047983 */ /* 0x000f680000300a00 */
[----:B------:R-:W-:Y:S04]  /*2b070*/  STL.64 [R1+0x430], R16 ;  /* 0x0004301001007387 */ /* 0x000fe80000100a00 */
[----:B------:R-:W-:Y:S01]  /*2b080*/  STL.64 [R1+0x438], R18 ;  /* 0x0004381201007387 */ /* 0x000fe20000100a00 */
[----:B--2---:R-:W-:Y:S03]  /*2b090*/  HMMA.16816.F32 R12, R24, R10, R12 ;  /* 0x0000000a180c723c */ /* 0x004fe6000000180c */
[----:B------:R-:W2:-:S15]  /*2b0a0*/  LDL.LU R10, [R1+0x158] ;  /* 0x00015800010a7983 */ /* 0x000e9e0000300800 */
[----:B------:R-:W-:Y:S01]  /*2b0b0*/  NOP ;  /* 0x0000000000007918 */ /* 0x000fe20000000000 */
[----:B------:R-:W-:Y:S04]  /*2b0c0*/  STL.64 [R1+0x2b0], R12 ;  /* 0x0002b00c01007387 */ /* 0x000fe80000100a00 */
[----:B------:R-:W-:Y:S04]  /*2b0d0*/  STL.64 [R1+0x2b8], R14 ;  /* 0x0002b80e01007387 */ /* 0x000fe80000100a00 */
[----:B------:R-:W2:Y:S01]  /*2b0e0*/  LDL.LU R11, [R1+0x15c] ;  /* 0x00015c00010b7983 */ /* 0x000ea20000300800 */
[----:B---3--:R-:W-:Y:S01]  /*2b0f0*/  FADD R2, R8, R2 ;  /* 0x0000000208027221 */ /* 0x008fe20000000000 */
[----:B------:R-:W-:-:S03]  /*2b100*/  FADD R0, R9, R0 ;  /* 0x0000000009007221 */ /* 0x000fc60000000000 */
[----:B----4-:R-:W-:Y:S01]  /*2b110*/  FADD R2, R6, R2 ;  /* 0x0000000206027221 */ /* 0x010fe20000000000 */
[----:B------:R-:W-:Y:S01]  /*2b120*/  FADD R0, R7, R0 ;  /* 0x0000000007007221 */ /* 0x000fe20000000000 */
[----:B--2---:R-:W-:Y:S04]  /*2b130*/  STL.64 [R1+0xad0], R10 ;  /* 0x000ad00a01007387 */ /* 0x004fe80000100a00 */
[----:B------:R-:W2:Y:S04]  /*2b140*/  LDL.LU R6, [R1+0x168] ;  /* 0x0001680001067983 */ /* 0x000ea80000300800 */
[----:B------:R-:W2:Y:S04]  /*2b150*/  LDL.LU R7, [R1+0x16c] ;  /* 0x00016c0001077983 */ /* 0x000ea80000300800 */
[----:B--2---:R0:W-:Y:S04]  /*2b160*/  STL.64 [R1+0xad8], R6 ;  /* 0x000ad80601007387 */ /* 0x0041e80000100a00 */
[----:B0-----:R-:W2:Y:S04]  /*2b170*/  LDL.LU R6, [R1+0x178] ;  /* 0x0001780001067983 */ /* 0x001ea80000300800 */
[----:B------:R-:W2:Y:S04]  /*2b180*/  LDL.LU R7, [R1+0x17c] ;  /* 0x00017c0001077983 */ /* 0x000ea80000300800 */
[----:B--2---:R0:W-:Y:S04]  /*2b190*/  STL.64 [R1+0xaf0], R6 ;  /* 0x000af00601007387 */ /* 0x0041e80000100a00 */
[----:B------:R-:W2:Y:S04]  /*2b1a0*/  LDL.LU R8, [R1] ;  /* 0x0000000001087983 */ /* 0x000ea80000300800 */
        /* <DEDUP_REMOVED lines=75> */
[----:B-----5:R0:W-:Y:S04]  /*2b660*/  STL.64 [R1+0xbe0], R4 ;  /* 0x000be00401007387 */ /* 0x0201e80000100a00 */
        /* <DEDUP_REMOVED lines=8> */
[----:B----4-:R-:W-:Y:S04]  /*2b6f0*/  STL.64 [R1+0xbf8], R4 ;  /* 0x000bf80401007387 */ /* 0x010fe80000100a00 */
[----:B------:R-:W4:Y:S04]  /*2b700*/  LDL.LU R18, [R1+0x238] ;  /* 0x0002380001127983 */ /* 0x000f280000300800 */
[----:B------:R-:W4:Y:S04]  /*2b710*/  LDL.LU R19, [R1+0x23c] ;  /* 0x00023c0001137983 */ /* 0x000f280000300800 */
[----:B----4-:R-:W-:Y:S04]  /*2b720*/  STL.64 [R1+0xc08], R18 ;  /* 0x000c081201007387 */ /* 0x010fe80000100a00 */
[----:B------:R-:W4:Y:S04]  /*2b730*/  LDL.LU R20, [R1+0xd0] ;  /* 0x0000d00001147983 */ /* 0x000f280000300800 */
[----:B------:R-:W4:Y:S04]  /*2b740*/  LDL.LU R21, [R1+0xd4] ;  /* 0x0000d40001157983 */ /* 0x000f280000300800 */
[----:B-1----:R-:W5:Y:S04]  /*2b750*/  LDL.LU R22, [R1+0xd8] ;  /* 0x0000d80001167983 */ /* 0x002f680000300800 */
[----:B------:R-:W5:Y:S04]  /*2b760*/  LDL.LU R23, [R1+0xdc] ;  /* 0x0000dc0001177983 */ /* 0x000f680000300800 */
[----:B-----5:R-:W-:Y:S04]  /*2b770*/  STL.64 [R1+0xc18], R22 ;  /* 0x000c181601007387 */ /* 0x020fe80000100a00 */
[----:B----4-:R1:W-:Y:S04]  /*2b780*/  STL.64 [R1+0xc10], R20 ;  /* 0x000c101401007387 */ /* 0x0103e80000100a00 */
[----:B0-----:R-:W4:Y:S04]  /*2b790*/  LDL.LU R6, [R1+0x248] ;  /* 0x0002480001067983 */ /* 0x001f280000300800 */
[----:B------:R-:W4:Y:S04]  /*2b7a0*/  LDL.LU R7, [R1+0x24c] ;  /* 0x00024c0001077983 */ /* 0x000f280000300800 */
[----:B----4-:R0:W-:Y:S04]  /*2b7b0*/  STL.64 [R1+0xc20], R6 ;  /* 0x000c200601007387 */ /* 0x0101e80000100a00 */
[----:B------:R-:W4:Y:S04]  /*2b7c0*/  LDL.LU R14, [R1+0x258] ;  /* 0x00025800010e7983 */ /* 0x000f280000300800 */
[----:B------:R-:W4:Y:S04]  /*2b7d0*/  LDL.LU R15, [R1+0x25c] ;  /* 0x00025c00010f7983 */ /* 0x000f280000300800 */
[----:B----4-:R4:W-:Y:S04]  /*2b7e0*/  STL.64 [R1+0xc28], R14 ;  /* 0x000c280e01007387 */ /* 0x0109e80000100a00 */
[----:B-1----:R-:W5:Y:S04]  /*2b7f0*/  LDL.LU R20, [R1+0xf0] ;  /* 0x0000f00001147983 */ /* 0x002f680000300800 */
[----:B------:R-:W5:Y:S04]  /*2b800*/  LDL.LU R21, [R1+0xf4] ;  /* 0x0000f40001157983 */ /* 0x000f680000300800 */
[----:B------:R-:W2:Y:S04]  /*2b810*/  LDL.LU R22, [R1+0xf8] ;  /* 0x0000f80001167983 */ /* 0x000ea80000300800 */
[----:B------:R-:W2:Y:S04]  /*2b820*/  LDL.LU R23, [R1+0xfc] ;  /* 0x0000fc0001177983 */ /* 0x000ea80000300800 */
[----:B--2---:R1:W-:Y:S04]  /*2b830*/  STL.64 [R1+0xc38], R22 ;  /* 0x000c381601007387 */ /* 0x0043e80000100a00 */
[----:B-----5:R-:W-:Y:S04]  /*2b840*/  STL.64 [R1+0xc30], R20 ;  /* 0x000c301401007387 */ /* 0x020fe80000100a00 */
[----:B0-----:R-:W2:Y:S04]  /*2b850*/  LDL.LU R6, [R1+0x318] ;  /* 0x0003180001067983 */ /* 0x001ea80000300800 */
[----:B------:R-:W2:Y:S04]  /*2b860*/  LDL.LU R7, [R1+0x31c] ;  /* 0x00031c0001077983 */ /* 0x000ea80000300800 */
[----:B--2---:R0:W-:Y:S04]  /*2b870*/  STL.64 [R1+0xc40], R6 ;  /* 0x000c400601007387 */ /* 0x0041e80000100a00 */
[----:B------:R-:W2:Y:S04]  /*2b880*/  LDL.LU R12, [R1+0x100] ;  /* 0x00010000010c7983 */ /* 0x000ea80000300800 */
[----:B------:R-:W2:Y:S04]  /*2b890*/  LDL.LU R13, [R1+0x104] ;  /* 0x00010400010d7983 */ /* 0x000ea80000300800 */
[----:B----4-:R-:W2:Y:S04]  /*2b8a0*/  LDL.LU R14, [R1+0x108] ;  /* 0x00010800010e7983 */ /* 0x010ea80000300800 */
[----:B------:R-:W2:Y:S04]  /*2b8b0*/  LDL.LU R15, [R1+0x10c] ;  /* 0x00010c00010f7983 */ /* 0x000ea80000300800 */
[----:B-1----:R-:W4:Y:S04]  /*2b8c0*/  LDL.LU R22, [R1+0x328] ;  /* 0x0003280001167983 */ /* 0x002f280000300800 */
[----:B------:R-:W4:Y:S04]  /*2b8d0*/  LDL.LU R23, [R1+0x32c] ;  /* 0x00032c0001177983 */ /* 0x000f280000300800 */
[----:B------:R-:W4:Y:S04]  /*2b8e0*/  LDL.LU R4, [R1+0x260] ;  /* 0x0002600001047983 */ /* 0x000f280000300800 */
[----:B------:R-:W4:Y:S04]  /*2b8f0*/  LDL.LU R5, [R1+0x264] ;  /* 0x0002640001057983 */ /* 0x000f280000300800 */
[----:B0-----:R-:W4:Y:S04]  /*2b900*/  LDL.LU R6, [R1+0x268] ;  /* 0x0002680001067983 */ /* 0x001f280000300800 */
[----:B------:R-:W4:Y:S04]  /*2b910*/  LDL.LU R7, [R1+0x26c] ;  /* 0x00026c0001077983 */ /* 0x000f280000300800 */
[----:B------:R-:W5:Y:S04]  /*2b920*/  LDL.LU R16, [R1+0xe0] ;  /* 0x0000e00001107983 */ /* 0x000f680000300800 */
[----:B------:R-:W5:Y:S04]  /*2b930*/  LDL.LU R17, [R1+0xe4] ;  /* 0x0000e40001117983 */ /* 0x000f680000300800 */
[----:B------:R-:W5:Y:S04]  /*2b940*/  LDL.LU R18, [R1+0xe8] ;  /* 0x0000e80001127983 */ /* 0x000f680000300800 */
[----:B------:R-:W5:Y:S04]  /*2b950*/  LDL.LU R19, [R1+0xec] ;  /* 0x0000ec0001137983 */ /* 0x000f680000300800 */
[----:B---3--:R-:W-:Y:S04]  /*2b960*/  STL.64 [R1+0xb90], R10 ;  /* 0x000b900a01007387 */ /* 0x008fe80000100a00 */
[----:B------:R0:W-:Y:S04]  /*2b970*/  STL.64 [R1+0xb88], R8 ;  /* 0x000b880801007387 */ /* 0x0001e80000100a00 */
[----:B0-----:R-:W3:Y:S04]  /*2b980*/  LDL.LU R8, [R1+0x80] ;  /* 0x0000800001087983 */ /* 0x001ee80000300800 */
[----:B------:R-:W3:Y:S04]  /*2b990*/  LDL.LU R9, [R1+0x84] ;  /* 0x0000840001097983 */ /* 0x000ee80000300800 */
[----:B------:R-:W2:Y:S04]  /*2b9a0*/  LDL.LU R10, [R1+0x88] ;  /* 0x00008800010a7983 */ /* 0x000ea80000300800 */
[----:B------:R-:W2:Y:S04]  /*2b9b0*/  LDL.LU R11, [R1+0x8c] ;  /* 0x00008c00010b7983 */ /* 0x000ea80000300800 */
[----:B--2---:R-:W-:Y:S04]  /*2b9c0*/  STL.64 [R1+0xba8], R10 ;  /* 0x000ba80a01007387 */ /* 0x004fe80000100a00 */
[----:B---3--:R0:W-:Y:S04]  /*2b9d0*/  STL.64 [R1+0xba0], R8 ;  /* 0x000ba00801007387 */ /* 0x0081e80000100a00 */
        /* <DEDUP_REMOVED lines=10> */
[C---:B----4-:R-:W-:Y:S03]  /*2ba80*/  HMMA.16816.F32 R20, R24.reuse, R22, R4 ;  /* 0x000000161814723c */ /* 0x050fe60000001804 */
[----:B---3--:R-:W-:Y:S04]  /*2ba90*/  STL.64 [R1+0xbd8], R10 ;  /* 0x000bd80a01007387 */ /* 0x008fe80000100a00 */
[----:B--2---:R0:W-:Y:S04]  /*2baa0*/  STL.64 [R1+0xbd0], R8 ;  /* 0x000bd00801007387 */ /* 0x0041e80000100a00 */
[----:B0-----:R-:W2:Y:S04]  /*2bab0*/  LDL.LU R8, [R1+0xb0] ;  /* 0x0000b00001087983 */ /* 0x001ea80000300800 */
[----:B------:R-:W2:Y:S04]  /*2bac0*/  LDL.LU R9, [R1+0xb4] ;  /* 0x0000b40001097983 */ /* 0x000ea80000300800 */
[----:B------:R-:W2:Y:S04]  /*2bad0*/  LDL.LU R10, [R1+0xb8] ;  /* 0x0000b800010a7983 */ /* 0x000ea80000300800 */
[----:B------:R-:W2:Y:S04]  /*2bae0*/  LDL.LU R11, [R1+0xbc] ;  /* 0x0000bc00010b7983 */ /* 0x000ea80000300800 */
[----:B------:R-:W3:Y:S04]  /*2baf0*/  LDL.LU.64 R6, [R1+0xc40] ;  /* 0x000c400001067983 */ /* 0x000ee80000300a00 */
[----:B------:R-:W-:Y:S04]  /*2bb00*/  STL.64 [R1+0x3f0], R20 ;  /* 0x0003f01401007387 */ /* 0x000fe80000100a00 */
[----:B------:R0:W-:Y:S04]  /*2bb10*/  STL.64 [R1+0x3f8], R22 ;  /* 0x0003f81601007387 */ /* 0x0001e80000100a00 */
[----:B0-----:R-:W4:Y:S04]  /*2bb20*/  LDL.LU.64 R22, [R1+0xc38] ;  /* 0x000c380001167983 */ /* 0x001f280000300a00 */
[----:B------:R-:W4:Y:S01]  /*2bb30*/  LDL.LU.64 R20, [R1+0xc30] ;  /* 0x000c300001147983 */ /* 0x000f220000300a00 */
[----:B---3--:R-:W-:Y:S03]  /*2bb40*/  HMMA.16816.F32 R4, R24, R6, R12 ;  /* 0x000000061804723c */ /* 0x008fe6000000180c */
[----:B------:R-:W4:-:S15]  /*2bb50*/  LDL.LU.64 R14, [R1+0xc28] ;  /* 0x000c2800010e7983 */ /* 0x000f1e0000300a00 */
[----:B------:R-:W-:Y:S01]  /*2bb60*/  NOP ;  /* 0x0000000000007918 */ /* 0x000fe20000000000 */
[----:B------:R-:W-:Y:S04]  /*2bb70*/  STL.64 [R1+0x400], R4 ;  /* 0x0004000401007387 */ /* 0x000fe80000100a00 */
[----:B------:R0:W-:Y:S04]  /*2bb80*/  STL.64 [R1+0x408], R6 ;  /* 0x0004080601007387 */ /* 0x0001e80000100a00 */
[----:B0-----:R-:W5:Y:S01]  /*2bb90*/  LDL.LU.64 R6, [R1+0xc20] ;  /* 0x000c200001067983 */ /* 0x001f620000300a00 */
[----:B----4-:R-:W-:Y:S03]  /*2bba0*/  HMMA.16816.F32 R12, R24, R14, R20 ;  /* 0x0000000e180c723c */ /* 0x010fe60000001814 */
[----:B------:R-:W3:Y:S04]  /*2bbb0*/  LDL.LU.64 R22, [R1+0xc18] ;  /* 0x000c180001167983 */ /* 0x000ee80000300a00 */
[----:B------:R-:W3:-:S12]  /*2bbc0*/  LDL.LU.64 R20, [R1+0xc10] ;  /* 0x000c100001147983 */ /* 0x000ed80000300a00 */
[----:B------:R-:W-:Y:S04]  /*2bbd0*/  STL.64 [R1+0x410], R12 ;  /* 0x0004100c01007387 */ /* 0x000fe80000100a00 */
[----:B------:R0:W-:Y:S01]  /*2bbe0*/  STL.64 [R1+0x418], R14 ;  /* 0x0004180e01007387 */ /* 0x0001e20000100a00 */
[C---:B-----5:R-:W-:Y:S03]  /*2bbf0*/  HMMA.16816.F32 R4, R24.reuse, R6, R16 ;  /* 0x000000061804723c */ /* 0x060fe60000001810 */
[----:B0-----:R-:W4:Y:S04]  /*2bc00*/  LDL.LU R14, [R1+0x148] ;  /* 0x00014800010e7983 */ /* 0x001f280000300800 */
[----:B------:R-:W4:Y:S04]  /*2bc10*/  LDL.LU R15, [R1+0x14c] ;  /* 0x00014c00010f7983 */ /* 0x000f280000300800 */
[----:B------:R-:W3:Y:S08]  /*2bc20*/  LDL.LU.64 R18, [R1+0xc08] ;  /* 0x000c080001127983 */ /* 0x000ef00000300a00 */
        /* <DEDUP_REMOVED lines=11> */
[----:B-----5:R-:W-:Y:S03]  /*2bce0*/  HMMA.16816.F32 R20, R24, R22, R4 ;  /* 0x000000161814723c */ /* 0x020fe60000001804 */
[----:B------:R-:W2:Y:S04]  /*2bcf0*/  LDL.LU.64 R6, [R1+0xbe8] ;  /* 0x000be80001067983 */ /* 0x000ea80000300a00 */
[----:B------:R-:W5:-:S12]  /*2bd00*/  LDL.LU.64 R4, [R1+0xbe0] ;  /* 0x000be00001047983 */ /* 0x000f580000300a00 */
[----:B------:R-:W-:Y:S04]  /*2bd10*/  STL.64 [R1+0x490], R20 ;  /* 0x0004901401007387 */ /* 0x000fe80000100a00 */
[----:B------:R5:W-:Y:S02]  /*2bd20*/  STL.64 [R1+0x498], R22 ;  /* 0x0004981601007387 */ /* 0x000be40000100a00 */
[----:B-----5:R-:W-:Y:S01]  /*2bd30*/  IMAD.MOV.U32 R22, RZ, RZ, R5 ;  /* 0x000000ffff167224 */ /* 0x020fe200078e0005 */
[----:B------:R-:W-:Y:S02]  /*2bd40*/  MOV R23, R4 ;  /* 0x0000000400177202 */ /* 0x000fe40000000f00 */
        /* <DEDUP_REMOVED lines=74> */
[----:B------:R-:W4:Y:S04]  /*2c1f0*/  LDL.LU.64 R10, [R1+0xab8] ;  /* 0x000ab800010a7983 */ /* 0x000f280000300a00 */
[----:B------:R-:W4:-:S13]  /*2c200*/  LDL.LU.64 R8, [R1+0xab0] ;  /* 0x000ab00001087983 */ /* 0x000f1a0000300a00 */
[----:B------:R0:W-:Y:S04]  /*2c210*/  STL.64 [R1+0x600], R4 ;  /* 0x0006000401007387 */ /* 0x0001e80000100a00 */
[----:B------:R1:W-:Y:S04]  /*2c220*/  STL.64 [R1+0x608], R6 ;  /* 0x0006080601007387 */ /* 0x0003e80000100a00 */
[----:B0-----:R-:W2:Y:S04]  /*2c230*/  LDL.LU R5, [R1+0x670] ;  /* 0x0006700001057983 */ /* 0x001ea80000300800 */
[----:B------:R-:W5:Y:S04]  /*2c240*/  LDL.LU R4, [R1+0x4b4] ;  /* 0x0004b40001047983 */ /* 0x000f680000300800 */
[----:B-1----:R-:W2:Y:S04]  /*2c250*/  LDL.LU R6, [R1+0x4b8] ;  /* 0x0004b80001067983 */ /* 0x002ea80000300800 */
[----:B------:R-:W2:Y:S01]  /*2c260*/  LDL R7, [R1+0x4b0] ;  /* 0x0004b00001077983 */ /* 0x000ea20000100800 */
[----:B----4-:R-:W-:Y:S03]  /*2c270*/  HMMA.16816.F32 R8, R24, R14, R8 ;  /* 0x0000000e1808723c */ /* 0x010fe60000001808 */
[----:B------:R-:W3:Y:S04]  /*2c280*/  LDL.LU.64 R14, [R1+0xaa8] ;  /* 0x000aa800010e7983 */ /* 0x000ee80000300a00 */
[----:B------:R-:W3:-:S12]  /*2c290*/  LDL.LU.64 R12, [R1+0xaa0] ;  /* 0x000aa000010c7983 */ /* 0x000ed80000300a00 */
[----:B------:R-:W-:Y:S04]  /*2c2a0*/  STL.64 [R1+0x610], R8 ;  /* 0x0006100801007387 */ /* 0x000fe80000100a00 */
[----:B------:R0:W-:Y:S04]  /*2c2b0*/  STL.64 [R1+0x618], R10 ;  /* 0x0006180a01007387 */ /* 0x0001e80000100a00 */
[----:B0-----:R-:W2:Y:S04]  /*2c2c0*/  LDL.LU R11, [R1+0x520] ;  /* 0x00052000010b7983 */ /* 0x001ea80000300800 */
[----:B------:R-:W4:Y:S04]  /*2c2d0*/  LDL.LU R9, [R1+0x4bc] ;  /* 0x0004bc0001097983 */ /* 0x000f280000300800 */
[----:B------:R-:W4:Y:S01]  /*2c2e0*/  LDL.LU R10, [R1+0x674] ;  /* 0x00067400010a7983 */ /* 0x000f220000300800 */
[----:B---3--:R-:W-:Y:S03]  /*2c2f0*/  HMMA.16816.F32 R12, R24, R18, R12 ;  /* 0x00000012180c723c */ /* 0x008fe6000000180c */
[----:B------:R-:W3:Y:S04]  /*2c300*/  LDL.LU.64 R18, [R1+0xa98] ;  /* 0x000a980001127983 */ /* 0x000ee80000300a00 */
[----:B------:R-:W3:-:S12]  /*2c310*/  LDL.LU.64 R16, [R1+0xa90] ;  /* 0x000a900001107983 */ /* 0x000ed80000300a00 */
[----:B------:R-:W-:Y:S04]  /*2c320*/  STL.64 [R1+0x630], R12 ;  /* 0x0006300c01007387 */ /* 0x000fe80000100a00 */
[----:B------:R0:W-:Y:S04]  /*2c330*/  STL.64 [R1+0x638], R14 ;  /* 0x0006380e01007387 */ /* 0x0001e80000100a00 */
[----:B0-----:R-:W2:Y:S04]  /*2c340*/  LDL.LU R14, [R1+0x118] ;  /* 0x00011800010e7983 */ /* 0x001ea80000300800 */
[----:B------:R-:W2:Y:S01]  /*2c350*/  LDL.LU R15, [R1+0x11c] ;  /* 0x00011c00010f7983 */ /* 0x000ea20000300800 */
[----:B------:R-:W-:-:S03]  /*2c360*/  FADD R0, R28, R0 ;  /* 0x000000001c007221 */ /* 0x000fc60000000000 */
[----:B------:R-:W0:Y:S01]  /*2c370*/  SHFL.BFLY PT, R3, R2, 0x2, 0x1f ;  /* 0x0c401f0002037f89 */ /* 0x000e2200000e0000 */
[----:B---3--:R-:W-:Y:S03]  /*2c380*/  HMMA.16816.F32 R16, R24, R22, R16 ;  /* 0x000000161810723c */ /* 0x008fe60000001810 */
[----:B------:R-:W3:Y:S04]  /*2c390*/  LDL.LU.64 R22, [R1+0xa88] ;  /* 0x000a880001167983 */ /* 0x000ee80000300a00 */
[----:B------:R-:W3:Y:S04]  /*2c3a0*/  LDL.LU.64 R20, [R1+0xa80] ;  /* 0x000a800001147983 */ /* 0x000ee80000300a00 */
[----:B------:R-:W1:Y:S01]  /*2c3b0*/  SHFL.BFLY PT, R28, R0, 0x2, 0x1f ;  /* 0x0c401f00001c7f89 */ /* 0x000e6200000e0000 */
[----:B0-----:R-:W-:Y:S01]  /*2c3c0*/  FADD R2, R2, R3 ;  /* 0x0000000302027221 */ /* 0x001fe20000000000 */
[----:B-1----:R-:W-:-:S04]  /*2c3d0*/  FADD R0, R0, R28 ;  /* 0x0000001c00007221 */ /* 0x002fc80000000000 */
[----:B------:R-:W0:Y:S04]  /*2c3e0*/  SHFL.BFLY PT, R28, R2, 0x1, 0x1f ;  /* 0x0c201f00021c7f89 */ /* 0x000e2800000e0000 */
[----:B------:R-:W1:Y:S04]  /*2c3f0*/  SHFL.BFLY PT, R3, R0, 0x1, 0x1f ;  /* 0x0c201f0000037f89 */ /* 0x000e6800000e0000 */
[----:B------:R-:W-:Y:S04]  /*2c400*/  STL.64 [R1+0x620], R16 ;  /* 0x0006201001007387 */ /* 0x000fe80000100a00 */
[----:B------:R-:W-:Y:S01]  /*2c410*/  STL.64 [R1+0x628], R18 ;  /* 0x0006281201007387 */ /* 0x000fe20000100a00 */
[----:B0-----:R-:W-:-:S04]  /*2c420*/  FADD R2, R2, R28 ;  /* 0x0000001c02027221 */ /* 0x001fc80000000000 */
[----:B--2---:R-:W-:Y:S02]  /*2c430*/  FFMA R5, R11, R5, R2 ;  /* 0x000000050b057223 */ /* 0x004fe40000000002 */
[----:B------:R-:W5:Y:S01]  /*2c440*/  LDC R11, c[0x0][0x3d4] ;  /* 0x0000f500ff0b7b82 */ /* 0x000f620000000800 */
[----:B-1----:R-:W-:-:S04]  /*2c450*/  FADD R3, R0, R3 ;  /* 0x0000000300037221 */ /* 0x002fc80000000000 */
[----:B----4-:R-:W-:Y:S01]  /*2c460*/  FFMA R10, R9, R10, R3 ;  /* 0x0000000a090a7223 */ /* 0x010fe20000000003 */
[----:B------:R-:W-:Y:S01]  /*2c470*/  UIADD3 UR4, UPT, UPT, UR4, 0x80, URZ ;  /* 0x0000008004047890 */ /* 0x000fe2000fffe0ff */
[----:B-----5:R-:W-:-:S03]  /*2c480*/  IMAD R4, R11, 0x80, R4 ;  /* 0x000000800b047824 */ /* 0x020fc600078e0204 */
[----:B------:R-:W-:Y:S01]  /*2c490*/  UISETP.GE.AND UP0, UPT, UR4, UR11, UPT ;  /* 0x0000000b0400728c */ /* 0x000fe2000bf06270 */
[----:B---3--:R-:W-:-:S15]  /*2c4a0*/  HMMA.16816.F32 R12, R24, R14, R20 ;  /* 0x0000000e180c723c */ /* 0x008fde0000001814 */
[----:B------:R-:W-:-:S04]  /*2c4b0*/  NOP ;  /* 0x0000000000007918 */ /* 0x000fc80000000000 */
[----:B------:R-:W-:Y:S04]  /*2c4c0*/  STL.64 [R1+0x640], R12 ;  /* 0x0006400c01007387 */ /* 0x000fe80000100a00 */
[----:B------:R-:W-:Y:S04]  /*2c4d0*/  STL.64 [R1+0x648], R14 ;  /* 0x0006480e01007387 */ /* 0x000fe80000100a00 */
[----:B------:R0:W-:Y:S02]  /*2c4e0*/  STL [R1+0x670], R5 ;  /* 0x0006700501007387 */ /* 0x0001e40000100800 */
[----:B0-----:R-:W0:Y:S02]  /*2c4f0*/  LDC R5, c[0x0][0x3c4] ;  /* 0x0000f100ff057b82 */ /* 0x001e240000000800 */
[----:B------:R1:W-:Y:S04]  /*2c500*/  STL [R1+0x674], R10 ;  /* 0x0006740a01007387 */ /* 0x0003e80000100800 */
[----:B------:R1:W-:Y:S04]  /*2c510*/  STL [R1+0x2a4], R7 ;  /* 0x0002a40701007387 */ /* 0x0003e80000100800 */
[----:B------:R1:W-:Y:S01]  /*2c520*/  STL [R1+0x4b4], R4 ;  /* 0x0004b40401007387 */ /* 0x0003e20000100800 */
[----:B0-----:R-:W-:-:S05]  /*2c530*/  LEA R6, R5, R6, 0x7 ;  /* 0x0000000605067211 */ /* 0x001fca00078e38ff */
[----:B------:R1:W-:Y:S04]  /*2c540*/  STL [R1+0x4b8], R6 ;  /* 0x0004b80601007387 */ /* 0x0003e80000100800 */
[----:B------:R1:W-:Y:S01]  /*2c550*/  STL [R1+0x2a8], R29 ;  /* 0x0002a81d01007387 */ /* 0x0003e20000100800 */
[----:B------:R-:W-:Y:S05]  /*2c560*/  BRA.U !UP0, `(.L_x_1) ;  /* 0xfffffdc1088c7547 */ /* 0x000fea000b83ffff */
[----:B------:R-:W-:Y:S01]  /*2c570*/  IMAD.MOV.U32 R0, RZ, RZ, R7 ;  /* 0x000000ffff007224 */ /* 0x000fe200078e0007 */
[----:B------:R0:W-:Y:S04]  /*2c580*/  STL [R1+0x210], R29 ;  /* 0x0002101d01007387 */ /* 0x0001e80000100800 */
[----:B------:R0:W-:Y:S02]  /*2c590*/  STL [R1+0x214], R0 ;  /* 0x0002140001007387 */ /* 0x0001e40000100800 */
.L_x_0:
[----:B------:R-:W2:Y:S04]  /*2c5a0*/  LDL.LU R9, [R1+0x674] ;  /* 0x0006740001097983 */ /* 0x000ea80000300800 */
[----:B------:R-:W3:Y:S01]  /*2c5b0*/  LDL.LU R2, [R1+0x670] ;  /* 0x0006700001027983 */ /* 0x000ee20000300800 */
[----:B-1----:R-:W-:Y:S01]  /*2c5c0*/  MOV R7, 0x3dc6b27f ;  /* 0x3dc6b27f00077802 */ /* 0x002fe20000000f00 */
[----:B------:R-:W1:Y:S01]  /*2c5d0*/  S2UR UR5, SR_CgaCtaId ;  /* 0x00000000000579c3 */ /* 0x000e620000008800 */
[----:B------:R-:W-:-:S07]  /*2c5e0*/  UMOV UR4, 0x400 ;  /* 0x0000040000047882 */ /* 0x000fce0000000000 */
[----:B------:R-:W-:Y:S01]  /*2c5f0*/  BAR.SYNC.DEFER_BLOCKING 0x0 ;  /* 0x0000000000007b1d */ /* 0x000fe20000010000 */
[C---:B---3--:R-:W-:Y:S01]  /*2c600*/  FMUL R3, R2.reuse, 8388608 ;  /* 0x4b00000002037820 */ /* 0x048fe20000400000 */
[C---:B------:R-:W-:Y:S02]  /*2c610*/  FSETP.GEU.AND P0, PT, R2.reuse, 1.175494350822287508e-38, PT ;  /* 0x008000000200780b */ /* 0x040fe40003f0e000 */
[----:B------:R-:W-:Y:S02]  /*2c620*/  FSETP.GEU.AND P2, PT, |R2|, 1.175494350822287508e-38, PT ;  /* 0x008000000200780b */ /* 0x000fe40003f4e200 */
[----:B------:R-:W-:Y:S02]  /*2c630*/  FSEL R3, R3, R2, !P0 ;  /* 0x0000000203037208 */ /* 0x000fe40004000000 */
[----:B------:R-:W-:Y:S02]  /*2c640*/  FSEL R4, RZ, -23, P0 ;  /* 0xc1b80000ff047808 */ /* 0x000fe40000000000 */
[----:B0-----:R-:W-:-:S02]  /*2c650*/  IADD3 R0, PT, PT, R3, -0x3f3504f3, RZ ;  /* 0xc0cafb0d03007810 */ /* 0x001fc40007ffe0ff */
[----:B------:R-:W-:Y:S02]  /*2c660*/  ISETP.GE.U32.AND P0, PT, R3, 0x7f800000, PT ;  /* 0x7f8000000300780c */ /* 0x000fe40003f06070 */
[----:B------:R-:W-:-:S05]  /*2c670*/  LOP3.LUT R0, R0, 0xff800000, RZ, 0xc0, !PT ;  /* 0xff80000000007812 */ /* 0x000fca00078ec0ff */
[----:B------:R-:W-:Y:S01]  /*2c680*/  IMAD.IADD R5, R3, 0x1, -R0 ;  /* 0x0000000103057824 */ /* 0x000fe200078e0a00 */
[----:B------:R-:W-:-:S05]  /*2c690*/  I2FP.F32.S32 R0, R0 ;  /* 0x0000000000007245 */ /* 0x000fca0000201400 */
[----:B------:R-:W-:Y:S01]  /*2c6a0*/  FFMA.FTZ R6, R0, 1.1920928955078125e-07, R4 ;  /* 0x3400000000067823 */ /* 0x000fe20000010004 */
[----:B------:R-:W-:-:S04]  /*2c6b0*/  FADD R0, R5, -1 ;  /* 0xbf80000005007421 */ /* 0x000fc80000000000 */
[----:B------:R-:W-:-:S04]  /*2c6c0*/  FFMA.FTZ R4, R0, R7, -0.16845393180847167969 ;  /* 0xbe2c7f3000047423 */ /* 0x000fc80000010007 */
[----:B------:R-:W-:-:S04]  /*2c6d0*/  FFMA.FTZ R4, R0, R4, 0.1716887056827545166 ;  /* 0x3e2fcf2a00047423 */ /* 0x000fc80000010004 */
[----:B------:R-:W-:-:S04]  /*2c6e0*/  FFMA.FTZ R4, R0, R4, -0.17900948226451873779 ;  /* 0xbe374e4300047423 */ /* 0x000fc80000010004 */
[----:B------:R-:W-:-:S04]  /*2c6f0*/  FFMA.FTZ R4, R0, R4, 0.20512372255325317383 ;  /* 0x3e520bf400047423 */ /* 0x000fc80000010004 */
[----:B------:R-:W-:-:S04]  /*2c700*/  FFMA.FTZ R4, R0, R4, -0.24046532809734344482 ;  /* 0xbe763c8b00047423 */ /* 0x000fc80000010004 */
[----:B------:R-:W-:-:S04]  /*2c710*/  FFMA.FTZ R4, R0, R4, 0.28857114911079406738 ;  /* 0x3e93bf9900047423 */ /* 0x000fc80000010004 */
[----:B------:R-:W-:-:S04]  /*2c720*/  FFMA.FTZ R4, R0, R4, -0.36067417263984680176 ;  /* 0xbeb8aa4900047423 */ /* 0x000fc80000010004 */
[----:B------:R-:W-:-:S04]  /*2c730*/  FFMA.FTZ R4, R0, R4, 0.48089820146560668945 ;  /* 0x3ef6384a00047423 */ /* 0x000fc80000010004 */
[----:B------:R-:W-:-:S04]  /*2c740*/  FFMA.FTZ R4, R0, R4, -0.72134751081466674805 ;  /* 0xbf38aa3b00047423 */ /* 0x000fc80000010004 */
[----:B------:R-:W-:-:S04]  /*2c750*/  FMUL R4, R0, R4 ;  /* 0x0000000400047220 */ /* 0x000fc80000400000 */
[----:B------:R-:W-:-:S04]  /*2c760*/  FMUL R4, R0, R4 ;  /* 0x0000000400047220 */ /* 0x000fc80000400000 */
[----:B------:R-:W-:Y:S01]  /*2c770*/  FFMA.FTZ R0, R0, 1.4426950216293334961, R4 ;  /* 0x3fb8aa3b00007823 */ /* 0x000fe20000010004 */
[----:B------:R-:W-:-:S03]  /*2c780*/  @P0 IMAD.MOV.U32 R4, RZ, RZ, 0x7f800000 ;  /* 0x7f800000ff040424 */ /* 0x000fc600078e00ff */
[----:B------:R-:W-:Y:S01]  /*2c790*/  FADD R8, R6, R0 ;  /* 0x0000000006087221 */ /* 0x000fe20000000000 */
[----:B--2---:R-:W-:Y:S01]  /*2c7a0*/  MOV R0, R9 ;  /* 0x0000000900007202 */ /* 0x004fe20000000f00 */
[C---:B------:R-:W-:Y:S01]  /*2c7b0*/  @P0 FFMA.FTZ R8, R3.reuse, R4, +INF ;  /* 0x7f80000003080423 */ /* 0x040fe20000010004 */
[----:B------:R-:W-:Y:S02]  /*2c7c0*/  FSETP.NEU.AND P0, PT, R3, RZ, PT ;  /* 0x000000ff0300720b */ /* 0x000fe40003f0d000 */
[C---:B------:R-:W-:Y:S01]  /*2c7d0*/  FSETP.GEU.AND P1, PT, R0.reuse, 1.175494350822287508e-38, PT ;  /* 0x008000000000780b */ /* 0x040fe20003f2e000 */
[----:B------:R-:W-:Y:S01]  /*2c7e0*/  FMUL R3, R0, 8388608 ;  /* 0x4b00000000037820 */ /* 0x000fe20000400000 */
[----:B------:R-:W-:Y:S02]  /*2c7f0*/  STL [R1+0x20c], R8 ;  /* 0x00020c0801007387 */ /* 0x000fe40000100800 */
[----:B------:R-:W-:Y:S02]  /*2c800*/  FSEL R4, RZ, -23, P1 ;  /* 0xc1b80000ff047808 */ /* 0x000fe40000800000 */
[----:B------:R-:W-:-:S02]  /*2c810*/  FSEL R5, R3, R0, !P1 ;  /* 0x0000000003057208 */ /* 0x000fc40004800000 */
[----:B------:R-:W-:-:S03]  /*2c820*/  FSETP.GT.AND P1, PT, |R2|, 8.50705917302346158658e+37, PT ;  /* 0x7e8000000200780b */ /* 0x000fc60003f24200 */
[----:B------:R-:W-:Y:S01]  /*2c830*/  VIADD R3, R5, 0xc0cafb0d ;  /* 0xc0cafb0d05037836 */ /* 0x000fe20000000000 */
[----:B------:R0:W-:Y:S04]  /*2c840*/  STL [R1+0x88], R5 ;  /* 0x0000880501007387 */ /* 0x0001e80000100800 */
[----:B------:R-:W-:-:S05]  /*2c850*/  LOP3.LUT R3, R3, 0xff800000, RZ, 0xc0, !PT ;  /* 0xff80000003037812 */ /* 0x000fca00078ec0ff */
[----:B------:R-:W-:Y:S01]  /*2c860*/  @P1 FMUL R2, R2, 0.25 ;  /* 0x3e80000002021820 */ /* 0x000fe20000400000 */
[-C--:B0-----:R-:W-:Y:S02]  /*2c870*/  IADD3 R5, PT, PT, R5, -R3.reuse, RZ ;  /* 0x8000000305057210 */ /* 0x081fe40007ffe0ff */
[----:B------:R-:W-:Y:S01]  /*2c880*/  I2FP.F32.S32 R3, R3 ;  /* 0x0000000300037245 */ /* 0x000fe20000201400 */
[----:B------:R-:W-:-:S04]  /*2c890*/  @!P2 FMUL R2, R2, 16777216 ;  /* 0x4b8000000202a820 */ /* 0x000fc80000400000 */
[----:B------:R-:W-:Y:S01]  /*2c8a0*/  FFMA.FTZ R6, R3, 1.1920928955078125e-07, R4 ;  /* 0x3400000003067823 */ /* 0x000fe20000010004 */
[----:B------:R-:W-:Y:S01]  /*2c8b0*/  FADD R3, R5, -1 ;  /* 0xbf80000005037421 */ /* 0x000fe20000000000 */
[----:B------:R0:W2:Y:S03]  /*2c8c0*/  MUFU.RCP R10, R2 ;  /* 0x00000002000a7308 */ /* 0x0000a60000001000 */
        /* <DEDUP_REMOVED lines=11> */
[----:B------:R-:W-:-:S04]  /*2c980*/  FFMA.FTZ R3, R3, 1.4426950216293334961, R4 ;  /* 0x3fb8aa3b03037823 */ /* 0x000fc80000010004 */
[----:B------:R-:W-:-:S05]  /*2c990*/  FADD R3, R6, R3 ;  /* 0x0000000306037221 */ /* 0x000fca0000000000 */
[----:B------:R3:W-:Y:S04]  /*2c9a0*/  STL [R1+0x208], R3 ;  /* 0x0002080301007387 */ /* 0x0007e80000100800 */
[----:B---3--:R-:W3:Y:S04]  /*2c9b0*/  LDL.LU R3, [R1+0x2e0] ;  /* 0x0002e00001037983 */ /* 0x008ee80000300800 */
[----:B0-----:R-:W4:Y:S01]  /*2c9c0*/  LDL.LU R2, [R1+0x300] ;  /* 0x0003000001027983 */ /* 0x001f220000300800 */
[C---:B------:R-:W-:Y:S02]  /*2c9d0*/  FSETP.GT.AND P3, PT, |R0|.reuse, 8.50705917302346158658e+37, PT ;  /* 0x7e8000000000780b */ /* 0x040fe40003f64200 */
[C---:B------:R-:W-:Y:S01]  /*2c9e0*/  FSETP.GEU.AND P4, PT, |R0|.reuse, 1.175494350822287508e-38, PT ;  /* 0x008000000000780b */ /* 0x040fe20003f8e200 */
[----:B--2---:R0:W-:Y:S04]  /*2c9f0*/  STL [R1+0x80], R10 ;  /* 0x0000800a01007387 */ /* 0x0041e80000100800 */
[----:B------:R-:W2:Y:S04]  /*2ca00*/  LDL.LU R7, [R1+0x304] ;  /* 0x0003040001077983 */ /* 0x000ea80000300800 */
[----:B------:R-:W5:Y:S02]  /*2ca10*/  LDL.LU R6, [R1+0x308] ;  /* 0x0003080001067983 */ /* 0x000f640000300800 */
[----:B------:R-:W-:-:S02]  /*2ca20*/  @P3 FMUL R0, R0, 0.25 ;  /* 0x3e80000000003820 */ /* 0x000fc40000400000 */
[----:B------:R-:W2:Y:S02]  /*2ca30*/  LDL.LU R5, [R1+0x2e8] ;  /* 0x0002e80001057983 */ /* 0x000ea40000300800 */
[----:B------:R-:W-:-:S04]  /*2ca40*/  @!P4 FMUL R0, R0, 16777216 ;  /* 0x4b8000000000c820 */ /* 0x000fc80000400000 */
[----:B------:R0:W0:Y:S01]  /*2ca50*/  MUFU.RCP R15, R0 ;  /* 0x00000000000f7308 */ /* 0x0000220000001000 */
[----:B---3--:R-:W-:Y:S01]  /*2ca60*/  @P1 FMUL R3, R3, 0.25 ;  /* 0x3e80000003031820 */ /* 0x008fe20000400000 */
[----:B----4-:R-:W-:-:S03]  /*2ca70*/  @P1 FMUL R2, R2, 0.25 ;  /* 0x3e80000002021820 */ /* 0x010fc60000400000 */
[----:B------:R-:W-:Y:S01]  /*2ca80*/  @!P2 FMUL R3, R3, 16777216 ;  /* 0x4b8000000303a820 */ /* 0x000fe20000400000 */
[----:B------:R-:W-:-:S03]  /*2ca90*/  @!P2 FMUL R2, R2, 16777216 ;  /* 0x4b8000000202a820 */ /* 0x000fc60000400000 */
[C---:B------:R-:W-:Y:S01]  /*2caa0*/  FMUL R3, R10.reuse, R3 ;  /* 0x000000030a037220 */ /* 0x040fe20000400000 */
[----:B------:R-:W-:-:S05]  /*2cab0*/  FMUL R4, R10, R2 ;  /* 0x000000020a047220 */ /* 0x000fca0000400000 */
[----:B------:R-:W-:Y:S02]  /*2cac0*/  F2FP.F16.F32.PACK_AB R4, R3, R4 ;  /* 0x000000040304723e */ /* 0x000fe400000000ff */
[----:B------:R-:W3:Y:S04]  /*2cad0*/  LDL.LU R3, [R1+0x2ec] ;  /* 0x0002ec0001037983 */ /* 0x000ee80000300800 */
[----:B------:R-:W4:Y:S04]  /*2cae0*/  LDL.LU R2, [R1+0x30c] ;  /* 0x00030c0001027983 */ /* 0x000f280000300800 */
[----:B0-----:R-:W4:Y:S01]  /*2caf0*/  LDL.LU R0, [R1+0x2e4] ;  /* 0x0002e40001007983 */ /* 0x001f220000300800 */
[----:B------:R-:W0:Y:S01]  /*2cb00*/  S2R R9, SR_TID.X ;  /* 0x0000000000097919 */ /* 0x000e220000002100 */
[----:B--2---:R-:W-:Y:S01]  /*2cb10*/  @P3 FMUL R5, R5, 0.25 ;  /* 0x3e80000005053820 */ /* 0x004fe20000400000 */
[----:B-----5:R-:W-:Y:S01]  /*2cb20*/  @P3 FMUL R6, R6, 0.25 ;  /* 0x3e80000006063820 */ /* 0x020fe20000400000 */
[----:B------:R-:W-:-:S02]  /*2cb30*/  @P1 FMUL R7, R7, 0.25 ;  /* 0x3e80000007071820 */ /* 0x000fc40000400000 */
[----:B------:R-:W-:Y:S01]  /*2cb40*/  @!P4 FMUL R5, R5, 16777216 ;  /* 0x4b8000000505c820 */ /* 0x000fe20000400000 */
[----:B------:R-:W-:Y:S01]  /*2cb50*/  @!P4 FMUL R6, R6, 16777216 ;  /* 0x4b8000000606c820 */ /* 0x000fe20000400000 */
[----:B------:R-:W-:-:S03]  /*2cb60*/  @!P2 FMUL R7, R7, 16777216 ;  /* 0x4b8000000707a820 */ /* 0x000fc60000400000 */
[----:B------:R-:W-:Y:S01]  /*2cb70*/  FMUL R6, R15, R6 ;  /* 0x000000060f067220 */ /* 0x000fe20000400000 */
[----:B-1----:R-:W-:Y:S01]  /*2cb80*/  ULEA UR7, UR5, UR4, 0x18 ;  /* 0x0000000405077291 */ /* 0x002fe2000f8ec0ff */
[----:B------:R-:W-:Y:S01]  /*2cb90*/  STL [R1+0xd84], R15 ;  /* 0x000d840f01007387 */ /* 0x000fe20000100800 */
[----:B------:R-:W1:Y:S01]  /*2cba0*/  LDCU.64 UR4, c[0x0][0x3e0] ;  /* 0x00007c00ff0477ac */ /* 0x000e620008000a00 */
[----:B---3--:R-:W-:Y:S01]  /*2cbb0*/  @P3 FMUL R3, R3, 0.25 ;  /* 0x3e80000003033820 */ /* 0x008fe20000400000 */
[----:B----4-:R-:W-:-:S03]  /*2cbc0*/  @P3 FMUL R2, R2, 0.25 ;  /* 0x3e80000002023820 */ /* 0x010fc60000400000 */
[----:B------:R-:W-:Y:S01]  /*2cbd0*/  @!P4 FMUL R3, R3, 16777216 ;  /* 0x4b8000000303c820 */ /* 0x000fe20000400000 */
[----:B------:R-:W-:Y:S01]  /*2cbe0*/  @P1 FMUL R0, R0, 0.25 ;  /* 0x3e80000000001820 */ /* 0x000fe20000400000 */
[----:B------:R-:W-:Y:S02]  /*2cbf0*/  @!P4 FMUL R2, R2, 16777216 ;  /* 0x4b8000000202c820 */ /* 0x000fe40000400000 */
[C---:B------:R-:W-:Y:S01]  /*2cc00*/  FMUL R8, R15.reuse, R3 ;  /* 0x000000030f087220 */ /* 0x040fe20000400000 */
[C---:B------:R-:W-:Y:S01]  /*2cc10*/  FMUL R3, R15.reuse, R5 ;  /* 0x000000050f037220 */ /* 0x040fe20000400000 */
[----:B------:R-:W-:Y:S01]  /*2cc20*/  @!P2 FMUL R0, R0, 16777216 ;  /* 0x4b8000000000a820 */ /* 0x000fe20000400000 */
[C---:B------:R-:W-:Y:S01]  /*2cc30*/  FMUL R5, R10.reuse, R7 ;  /* 0x000000070a057220 */ /* 0x040fe20000400000 */
[----:B------:R-:W-:Y:S02]  /*2cc40*/  FMUL R7, R15, R2 ;  /* 0x000000020f077220 */ /* 0x000fe40000400000 */
[----:B------:R-:W-:Y:S01]  /*2cc50*/  FMUL R0, R10, R0 ;  /* 0x000000000a007220 */ /* 0x000fe20000400000 */
[----:B------:R-:W-:-:S02]  /*2cc60*/  F2FP.F16.F32.PACK_AB R6, R3, R6 ;  /* 0x000000060306723e */ /* 0x000fc400000000ff */
[C---:B0-----:R-:W-:Y:S02]  /*2cc70*/  LOP3.LUT R3, R9.reuse, 0x7, RZ, 0xc0, !PT ;  /* 0x0000000709037812 */ /* 0x041fe400078ec0ff */
[----:B------:R-:W-:Y:S01]  /*2cc80*/  F2FP.F16.F32.PACK_AB R7, R8, R7 ;  /* 0x000000070807723e */ /* 0x000fe200000000ff */
[C---:B------:R-:W-:Y:S01]  /*2cc90*/  IMAD.SHL.U32 R8, R9.reuse, 0x8, RZ ;  /* 0x0000000809087824 */ /* 0x040fe200078e00ff */
[----:B------:R-:W-:Y:S02]  /*2cca0*/  F2FP.F16.F32.PACK_AB R5, R0, R5 ;  /* 0x000000050005723e */ /* 0x000fe400000000ff */
[----:B------:R-:W-:Y:S02]  /*2ccb0*/  LOP3.LUT R10, R9, 0x8, RZ, 0xc0, !PT ;  /* 0x00000008090a7812 */ /* 0x000fe400078ec0ff */
[----:B------:R-:W-:Y:S02]  /*2ccc0*/  LEA R0, R3, UR7, 0x4 ;  /* 0x0000000703007c11 */ /* 0x000fe4000f8e20ff */
[----:B------:R-:W-:-:S02]  /*2ccd0*/  LOP3.LUT R8, R8, 0xf80, RZ, 0xc0, !PT ;  /* 0x00000f8008087812 */ /* 0x000fc400078ec0ff */
[----:B------:R-:W-:-:S05]  /*2cce0*/  LEA R2, R10, R0, 0x9 ;  /* 0x000000000a027211 */ /* 0x000fca00078e48ff */
[----:B------:R-:W-:Y:S01]  /*2ccf0*/  IMAD.IADD R8, R8, 0x1, R2 ;  /* 0x0000000108087824 */ /* 0x000fe200078e0202 */
[----:B------:R-:W-:Y:S01]  /*2cd00*/  SHF.L.U32 R2, R9, 0x2, RZ ;  /* 0x0000000209027819 */ /* 0x000fe200000006ff */
[----:B------:R-:W-:-:S03]  /*2cd10*/  IMAD R0, R3, -0x8, R0 ;  /* 0xfffffff803007824 */ /* 0x000fc600078e0200 */
[----:B------:R-:W-:Y:S01]  /*2cd20*/  LOP3.LUT R2, R2, 0x3c0, RZ, 0xc0, !PT ;  /* 0x000003c002027812 */ /* 0x000fe200078ec0ff */
[----:B------:R-:W-:Y:S04]  /*2cd30*/  STL [R1+0x50], R8 ;  /* 0x0000500801007387 */ /* 0x000fe80000100800 */
[----:B------:R-:W-:Y:S02]  /*2cd40*/  IMAD.IADD R2, R2, 0x1, R0 ;  /* 0x0000000102027824 */ /* 0x000fe400078e0200 */
[----:B------:R-:W2:Y:S04]  /*2cd50*/  LDL.LU R0, [R1+0x578] ;  /* 0x0005780001007983 */ /* 0x000ea80000300800 */
[----:B------:R0:W-:Y:S04]  /*2cd60*/  STL [R1+0x8c], R2 ;  /* 0x00008c0201007387 */ /* 0x0001e80000100800 */
[----:B0-----:R-:W3:Y:S04]  /*2cd70*/  LDL.LU R2, [R1+0x57c] ;  /* 0x00057c0001027983 */ /* 0x001ee80000300800 */
[----:B--2---:R0:W-:Y:S04]  /*2cd80*/  STL [R1+0x84], R0 ;  /* 0x0000840001007387 */ /* 0x0041e80000100800 */
[----:B0-----:R-:W2:Y:S04]  /*2cd90*/  LDL.LU R0, [R1+0x558] ;  /* 0x0005580001007983 */ /* 0x001ea80000300800 */
[----:B---3--:R0:W-:Y:S04]  /*2cda0*/  STL [R1+0x7c], R2 ;  /* 0x00007c0201007387 */ /* 0x0081e80000100800 */
        /* <DEDUP_REMOVED lines=51> */
[----:B---3--:R-:W-:Y:S04]  /*2d0e0*/  STL [R1+0x10], R2 ;  /* 0x0000100201007387 */ /* 0x008fe80000100800 */
[----:B------:R-:W3:Y:S04]  /*2d0f0*/  LDL.LU R15, [R1+0x53c] ;  /* 0x00053c00010f7983 */ /* 0x000ee80000300800 */
[----:B--2---:R0:W-:Y:S04]  /*2d100*/  STL [R1+0xc], R0 ;  /* 0x00000c0001007387 */ /* 0x0041e80000100800 */
[----:B---3--:R2:W-:Y:S04]  /*2d110*/  STL [R1+0xe74], R15 ;  /* 0x000e740f01007387 */ /* 0x0085e80000100800 */
[----:B0-----:R-:W3:Y:S04]  /*2d120*/  LDL.LU R0, [R1+0x548] ;  /* 0x0005480001007983 */ /* 0x001ee80000300800 */
[----:B--2---:R-:W2:Y:S04]  /*2d130*/  LDL.LU R15, [R1+0x54c] ;  /* 0x00054c00010f7983 */ /* 0x004ea80000300800 */
[----:B------:R-:W-:Y:S01]  /*2d140*/  STSM.16.M88.4 [R8], R4 ;  /* 0x0000000408007844 */ /* 0x000fe20000000200 */
[----:B------:R-:W-:Y:S06]  /*2d150*/  BAR.SYNC.DEFER_BLOCKING 0x0 ;  /* 0x0000000000007b1d */ /* 0x000fec0000010000 */
[----:B---3--:R0:W-:Y:S04]  /*2d160*/  STL [R1+0x4], R0 ;  /* 0x0000040001007387 */ /* 0x0081e80000100800 */
[----:B------:R-:W3:Y:S04]  /*2d170*/  LDL.LU R29, [R1+0x568] ;  /* 0x00056800011d7983 */ /* 0x000ee80000300800 */
[----:B------:R-:W4:Y:S04]  /*2d180*/  LDL.LU R28, [R1+0x56c] ;  /* 0x00056c00011c7983 */ /* 0x000f280000300800 */
        /* <DEDUP_REMOVED lines=14> */
[----:B0-----:R-:W5:Y:S04]  /*2d270*/  LDL.LU R0, [R1+0x5f8] ;  /* 0x0005f80001007983 */ /* 0x001f680000300800 */
        /* <DEDUP_REMOVED lines=10> */
[----:B------:R-:W5:Y:S01]  /*2d320*/  LDL.LU R12, [R1+0x63c] ;  /* 0x00063c00010c7983 */ /* 0x000f620000300800 */
[----:B--2---:R-:W-:Y:S01]  /*2d330*/  @P3 FMUL R15, R15, 0.25 ;  /* 0x3e8000000f0f3820 */ /* 0x004fe20000400000 */
[----:B---3--:R-:W-:Y:S01]  /*2d340*/  @P3 FMUL R29, R29, 0.25 ;  /* 0x3e8000001d1d3820 */ /* 0x008fe20000400000 */
[----:B----4-:R-:W-:Y:S01]  /*2d350*/  @P3 FMUL R28, R28, 0.25 ;  /* 0x3e8000001c1c3820 */ /* 0x010fe20000400000 */
[----:B-----5:R-:W-:Y:S01]  /*2d360*/  @P3 FMUL R27, R27, 0.25 ;  /* 0x3e8000001b1b3820 */ /* 0x020fe20000400000 */
[----:B------:R-:W-:Y:S01]  /*2d370*/  @P3 FMUL R26, R26, 0.25 ;  /* 0x3e8000001a1a3820 */ /* 0x000fe20000400000 */
        /* <DEDUP_REMOVED lines=19> */
[----:B------:R-:W-:-:S04]  /*2d4b0*/  @P3 FMUL R9, R9, 0.25 ;  /* 0x3e80000009093820 */ /* 0x000fc80000400000 */
[----:B------:R0:W-:Y:S01]  /*2d4c0*/  STL [R1+0xe04], R8 ;  /* 0x000e040801007387 */ /* 0x0001e20000100800 */
[----:B------:R-:W-:Y:S01]  /*2d4d0*/  @P3 FMUL R10, R10, 0.25 ;  /* 0x3e8000000a0a3820 */ /* 0x000fe20000400000 */
[----:B------:R-:W-:Y:S01]  /*2d4e0*/  @P3 FMUL R7, R7, 0.25 ;  /* 0x3e80000007073820 */ /* 0x000fe20000400000 */
[----:B------:R-:W-:Y:S01]  /*2d4f0*/  @P3 FMUL R11, R11, 0.25 ;  /* 0x3e8000000b0b3820 */ /* 0x000fe20000400000 */
[----:B0-----:R-:W2:Y:S01]  /*2d500*/  LDL R8, [R1+0x4] ;  /* 0x0000040001087983 */ /* 0x001ea20000100800 */
[----:B------:R-:W-:-:S03]  /*2d510*/  @P3 FMUL R12, R12, 0.25 ;  /* 0x3e8000000c0c3820 */ /* 0x000fc60000400000 */
[----:B------:R-:W-:Y:S04]  /*2d520*/  STL [R1+0xe08], R9 ;  /* 0x000e080901007387 */ /* 0x000fe80000100800 */
[----:B------:R-:W-:Y:S04]  /*2d530*/  STL [R1+0xe0c], R10 ;  /* 0x000e0c0a01007387 */ /* 0x000fe80000100800 */
[----:B------:R-:W-:Y:S04]  /*2d540*/  STL [R1+0xe10], R11 ;  /* 0x000e100b01007387 */ /* 0x000fe80000100800 */
[----:B------:R-:W-:Y:S04]  /*2d550*/  STL [R1+0xe14], R12 ;  /* 0x000e140c01007387 */ /* 0x000fe80000100800 */
[----:B------:R0:W-:Y:S04]  /*2d560*/  STL [R1+0xe00], R7 ;  /* 0x000e000701007387 */ /* 0x0001e80000100800 */
[----:B0-----:R-:W3:Y:S04]  /*2d570*/  LDL R7, [R1+0xc] ;  /* 0x00000c0001077983 */ /* 0x001ee80000100800 */
[----:B------:R-:W-:Y:S04]  /*2d580*/  STL [R1+0xe18], R6 ;  /* 0x000e180601007387 */ /* 0x000fe80000100800 */
        /* <DEDUP_REMOVED lines=21> */
[----:B------:R0:W-:Y:S04]  /*2d6e0*/  STL [R1], R15 ;  /* 0x0000000f01007387 */ /* 0x0001e80000100800 */
[----:B0-----:R-:W4:Y:S04]  /*2d6f0*/  LDL.LU R15, [R1+0xe74] ;  /* 0x000e7400010f7983 */ /* 0x001f280000300800 */
[----:B------:R-:W5:Y:S04]  /*2d700*/  LDL R29, [R1+0x14] ;  /* 0x00001400011d7983 */ /* 0x000f680000100800 */
[----:B-----5:R0:W-:Y:S01]  /*2d710*/  STL [R1+0xe70], R29 ;  /* 0x000e701d01007387 */ /* 0x0201e20000100800 */
[----:B--2---:R-:W-:-:S03]  /*2d720*/  @P3 FMUL R8, R8, 0.25 ;  /* 0x3e80000008083820 */ /* 0x004fc60000400000 */
[----:B------:R-:W2:Y:S04]  /*2d730*/  LDL R28, [R1+0x18] ;  /* 0x00001800011c7983 */ /* 0x000ea80000100800 */
[----:B------:R-:W5:Y:S04]  /*2d740*/  LDL R27, [R1+0x1c] ;  /* 0x00001c00011b7983 */ /* 0x000f680000100800 */
[----:B0-----:R-:W2:Y:S04]  /*2d750*/  LDL R29, [R1+0x10] ;  /* 0x00001000011d7983 */ /* 0x001ea80000100800 */
[----:B------:R-:W3:Y:S04]  /*2d760*/  LDL R26, [R1+0x20] ;  /* 0x00002000011a7983 */ /* 0x000ee80000100800 */
[----:B------:R0:W-:Y:S04]  /*2d770*/  @P3 STL [R1+0x4], R8 ;  /* 0x0000040801003387 */ /* 0x0001e80000100800 */
[----:B------:R-:W3:Y:S04]  /*2d780*/  LDL R25, [R1+0x24] ;  /* 0x0000240001197983 */ /* 0x000ee80000100800 */
[----:B------:R-:W3:Y:S04]  /*2d790*/  LDL R24, [R1+0x28] ;  /* 0x0000280001187983 */ /* 0x000ee80000100800 */
[----:B------:R-:W5:Y:S04]  /*2d7a0*/  LDL R23, [R1+0x2c] ;  /* 0x00002c0001177983 */ /* 0x000f680000100800 */
        /* <DEDUP_REMOVED lines=19> */
[----:B0-----:R-:W5:Y:S01]  /*2d8e0*/  LDL R8, [R1+0x84] ;  /* 0x0000840001087983 */ /* 0x001f620000100800 */
[----:B--2---:R-:W-:-:S05]  /*2d8f0*/  @P3 FMUL R29, R29, 0.25 ;  /* 0x3e8000001d1d3820 */ /* 0x004fca0000400000 */
[----:B------:R0:W-:Y:S04]  /*2d900*/  @P3 STL [R1+0x10], R29 ;  /* 0x0000101d01003387 */ /* 0x0001e80000100800 */
[----:B0-----:R-:W2:Y:S01]  /*2d910*/  LDL.LU R29, [R1+0xe70] ;  /* 0x000e7000011d7983 */ /* 0x001ea20000300800 */
[----:B----4-:R-:W-:Y:S01]  /*2d920*/  @P3 FMUL R15, R15, 0.25 ;  /* 0x3e8000000f0f3820 */ /* 0x010fe20000400000 */
[----:B---3--:R-:W-:Y:S01]  /*2d930*/  @P3 FMUL R7, R7, 0.25 ;  /* 0x3e80000007073820 */ /* 0x008fe20000400000 */
[----:B------:R-:W-:Y:S01]  /*2d940*/  @P3 FMUL R28, R28, 0.25 ;  /* 0x3e8000001c1c3820 */ /* 0x000fe20000400000 */
        /* <DEDUP_REMOVED lines=25> */
[----:B--2---:R-:W-:-:S05]  /*2dae0*/  @P3 FMUL R29, R29, 0.25 ;  /* 0x3e8000001d1d3820 */ /* 0x004fca0000400000 */
[----:B------:R0:W-:Y:S04]  /*2daf0*/  @P3 STL [R1+0x14], R29 ;  /* 0x0000141d01003387 */ /* 0x0001e80000100800 */
[----:B0-----:R-:W2:Y:S04]  /*2db00*/  LDL.LU R29, [R1+0xe6c] ;  /* 0x000e6c00011d7983 */ /* 0x001ea80000300800 */
[----:B------:R-:W-:Y:S04]  /*2db10*/  STL [R1+0x8], R15 ;  /* 0x0000080f01007387 */ /* 0x000fe80000100800 */
[----:B------:R-:W-:Y:S04]  /*2db20*/  @P3 STL [R1+0xc], R7 ;  /* 0x00000c0701003387 */ /* 0x000fe80000100800 */
[----:B------:R0:W-:Y:S04]  /*2db30*/  @P3 STL [R1+0x18], R28 ;  /* 0x0000181c01003387 */ /* 0x0001e80000100800 */
[----:B0-----:R-:W3:Y:S04]  /*2db40*/  LDL.LU R28, [R1+0xe68] ;  /* 0x000e6800011c7983 */ /* 0x001ee80000300800 */
[----:B------:R0:W-:Y:S04]  /*2db50*/  @P3 STL [R1+0x1c], R27 ;  /* 0x00001c1b01003387 */ /* 0x0001e80000100800 */
[----:B0-----:R-:W4:Y:S04]  /*2db60*/  LDL.LU R27, [R1+0xe64] ;  /* 0x000e6400011b7983 */ /* 0x001f280000300800 */
[----:B------:R0:W-:Y:S04]  /*2db70*/  @P3 STL [R1+0x20], R26 ;  /* 0x0000201a01003387 */ /* 0x0001e80000100800 */
[----:B0-----:R-:W5:Y:S04]  /*2db80*/  LDL.LU R26, [R1+0xe60] ;  /* 0x000e6000011a7983 */ /* 0x001f680000300800 */
[----:B------:R0:W-:Y:S04]  /*2db90*/  @P3 STL [R1+0x24], R25 ;  /* 0x0000241901003387 */ /* 0x0001e80000100800 */
[----:B0-----:R-:W2:Y:S04]  /*2dba0*/  LDL.LU R25, [R1+0xe5c] ;  /* 0x000e5c0001197983 */ /* 0x001ea80000300800 */
        /* <DEDUP_REMOVED lines=43> */
[----:B0-----:R-:W2:Y:S02]  /*2de60*/  LDL.LU R8, [R1+0xe04] ;  /* 0x000e040001087983 */ /* 0x001ea40000300800 */
[----:B--2---:R-:W-:-:S05]  /*2de70*/  @!P4 FMUL R8, R8, 16777216 ;  /* 0x4b8000000808c820 */ /* 0x004fca0000400000 */
[----:B------:R0:W-:Y:S02]  /*2de80*/  STL [R1+0xd88], R8 ;  /* 0x000d880801007387 */ /* 0x0001e40000100800 */
[----:B0-----:R-:W-:Y:S02]  /*2de90*/  MOV R8, R7 ;  /* 0x0000000700087202 */ /* 0x001fe40000000f00 */
[----:B------:R-:W2:Y:S01]  /*2dea0*/  LDL.LU R7, [R1+0xe00] ;  /* 0x000e000001077983 */ /* 0x000ea20000300800 */
[----:B------:R-:W-:Y:S01]  /*2deb0*/  @!P4 FMUL R9, R9, 16777216 ;  /* 0x4b8000000909c820 */ /* 0x000fe20000400000 */
[----:B------:R-:W-:Y:S01]  /*2dec0*/  @!P4 FMUL R10, R10, 16777216 ;  /* 0x4b8000000a0ac820 */ /* 0x000fe20000400000 */
[----:B------:R-:W-:Y:S01]  /*2ded0*/  @!P4 FMUL R11, R11, 16777216 ;  /* 0x4b8000000b0bc820 */ /* 0x000fe20000400000 */
[----:B------:R-:W-:Y:S02]  /*2dee0*/  @!P4 FMUL R12, R12, 16777216 ;  /* 0x4b8000000c0cc820 */ /* 0x000fe40000400000 */
[----:B------:R0:W-:Y:S01]  /*2def0*/  STL [R1+0xd8c], R9 ;  /* 0x000d8c0901007387 */ /* 0x0001e20000100800 */
[----:B------:R-:W-:Y:S01]  /*2df00*/  @!P4 FMUL R6, R6, 16777216 ;  /* 0x4b8000000606c820 */ /* 0x000fe20000400000 */
[----:B------:R-:W-:Y:S01]  /*2df10*/  @!P4 FMUL R5, R5, 16777216 ;  /* 0x4b8000000505c820 */ /* 0x000fe20000400000 */
[----:B------:R-:W-:Y:S01]  /*2df20*/  @!P4 FMUL R4, R4, 16777216 ;  /* 0x4b8000000404c820 */ /* 0x000fe20000400000 */
[----:B------:R-:W-:Y:S01]  /*2df30*/  @!P4 FMUL R3, R3, 16777216 ;  /* 0x4b8000000303c820 */ /* 0x000fe20000400000 */
[----:B------:R-:W-:Y:S01]  /*2df40*/  @!P4 FMUL R2, R2, 16777216 ;  /* 0x4b8000000202c820 */ /* 0x000fe20000400000 */
[----:B0-----:R-:W2:Y:S04]  /*2df50*/  LDL R9, [R1+0x4] ;  /* 0x0000040001097983 */ /* 0x001ea80000100800 */
[----:B------:R0:W-:Y:S01]  /*2df60*/  STL [R1+0xd90], R10 ;  /* 0x000d900a01007387 */ /* 0x0001e20000100800 */
[----:B------:R-:W-:Y:S01]  /*2df70*/  @!P4 FMUL R0, R0, 16777216 ;  /* 0x4b8000000000c820 */ /* 0x000fe20000400000 */
[----:B------:R-:W-:Y:S01]  /*2df80*/  @!P4 FMUL R13, R13, 16777216 ;  /* 0x4b8000000d0dc820 */ /* 0x000fe20000400000 */
[----:B------:R-:W-:Y:S01]  /*2df90*/  @!P4 FMUL R14, R14, 16777216 ;  /* 0x4b8000000e0ec820 */ /* 0x000fe20000400000 */
[----:B0-----:R-:W2:Y:S04]  /*2dfa0*/  LDL R10, [R1] ;  /* 0x00000000010a7983 */ /* 0x001ea80000100800 */
[----:B------:R-:W-:Y:S04]  /*2dfb0*/  STL [R1+0xd94], R11 ;  /* 0x000d940b01007387 */ /* 0x000fe80000100800 */
[----:B------:R-:W-:Y:S01]  /*2dfc0*/  STL [R1+0xd98], R12 ;  /* 0x000d980c01007387 */ /* 0x000fe20000100800 */
[----:B------:R-:W-:Y:S01]  /*2dfd0*/  @!P4 FMUL R16, R16, 16777216 ;  /* 0x4b8000001010c820 */ /* 0x000fe20000400000 */
        /* <DEDUP_REMOVED lines=9> */
[----:B-----5:R-:W-:Y:S01]  /*2e070*/  @!P4 FMUL R26, R26, 16777216 ;  /* 0x4b8000001a1ac820 */ /* 0x020fe20000400000 */
[----:B----4-:R-:W-:Y:S01]  /*2e080*/  @!P4 FMUL R27, R27, 16777216 ;  /* 0x4b8000001b1bc820 */ /* 0x010fe20000400000 */
[----:B---3--:R-:W-:Y:S01]  /*2e090*/  @!P4 FMUL R28, R28, 16777216 ;  /* 0x4b8000001c1cc820 */ /* 0x008fe20000400000 */
[----:B------:R-:W-:Y:S01]  /*2e0a0*/  @!P4 FMUL R29, R29, 16777216 ;  /* 0x4b8000001d1dc820 */ /* 0x000fe20000400000 */
[----:B--2---:R-:W-:-:S05]  /*2e0b0*/  @!P4 FMUL R7, R7, 16777216 ;  /* 0x4b8000000707c820 */ /* 0x004fca0000400000 */
        /* <DEDUP_REMOVED lines=22> */
[----:B------:R0:W-:Y:S04]  /*2e220*/  STL [R1+0xdf4], R29 ;  /* 0x000df41d01007387 */ /* 0x0001e80000100800 */
[----:B0-----:R-:W2:Y:S01]  /*2e230*/  LDL R29, [R1+0x10] ;  /* 0x00001000011d7983 */ /* 0x001ea20000100800 */
[----:B------:R-:W-:Y:S01]  /*2e240*/  @!P4 FMUL R10, R10, 16777216 ;  /* 0x4b8000000a0ac820 */ /* 0x000fe20000400000 */
[----:B------:R-:W-:-:S02]  /*2e250*/  @!P4 FMUL R9, R9, 16777216 ;  /* 0x4b8000000909c820 */ /* 0x000fc40000400000 */
[----:B--2---:R0:W-:Y:S04]  /*2e260*/  STL [R1+0xdf8], R29 ;  /* 0x000df81d01007387 */ /* 0x0041e80000100800 */
[----:B------:R-:W-:Y:S01]  /*2e270*/  @!P4 STL [R1], R10 ;  /* 0x0000000a0100c387 */ /* 0x000fe20000100800 */
[----:B0-----:R-:W-:-:S03]  /*2e280*/  IMAD.MOV.U32 R29, RZ, RZ, R8 ;  /* 0x000000ffff1d7224 */ /* 0x001fc600078e0008 */
[----:B------:R-:W-:Y:S04]  /*2e290*/  @!P4 STL [R1+0x4], R9 ;  /* 0x000004090100c387 */ /* 0x000fe80000100800 */
[----:B------:R0:W-:Y:S04]  /*2e2a0*/  STL [R1+0xdfc], R29 ;  /* 0x000dfc1d01007387 */ /* 0x0001e80000100800 */
[----:B------:R-:W2:Y:S04]  /*2e2b0*/  LDL R28, [R1+0x14] ;  /* 0x00001400011c7983 */ /* 0x000ea80000100800 */
[----:B------:R-:W3:Y:S01]  /*2e2c0*/  LDL R27, [R1+0x18] ;  /* 0x00001800011b7983 */ /* 0x000ee20000100800 */
[----:B0-----:R-:W-:-:S03]  /*2e2d0*/  MOV R29, R15 ;  /* 0x0000000f001d7202 */ /* 0x001fc60000000f00 */
[----:B------:R-:W4:Y:S02]  /*2e2e0*/  LDL R26, [R1+0x1c] ;  /* 0x00001c00011a7983 */ /* 0x000f240000100800 */
[----:B------:R-:W-:Y:S02]  /*2e2f0*/  @!P4 FMUL R29, R29, 16777216 ;  /* 0x4b8000001d1dc820 */ /* 0x000fe40000400000 */
[----:B------:R-:W5:Y:S04]  /*2e300*/  LDL R25, [R1+0x20] ;  /* 0x0000200001197983 */ /* 0x000f680000100800 */
[----:B------:R-:W2:Y:S04]  /*2e310*/  LDL R24, [R1+0x24] ;  /* 0x0000240001187983 */ /* 0x000ea80000100800 */
        /* <DEDUP_REMOVED lines=23> */
[----:B------:R0:W-:Y:S04]  /*2e490*/  @!P4 STL [R1+0x8], R29 ;  /* 0x0000081d0100c387 */ /* 0x0001e80000100800 */
[----:B0-----:R-:W2:Y:S02]  /*2e4a0*/  LDL.LU R29, [R1+0xdfc] ;  /* 0x000dfc00011d7983 */ /* 0x001ea40000300800 */
[----:B--2---:R-:W-:-:S05]  /*2e4b0*/  @!P4 FMUL R29, R29, 16777216 ;  /* 0x4b8000001d1dc820 */ /* 0x004fca0000400000 */
[----:B------:R0:W-:Y:S04]  /*2e4c0*/  @!P4 STL [R1+0xc], R29 ;  /* 0x00000c1d0100c387 */ /* 0x0001e80000100800 */
[----:B0-----:R-:W2:Y:S01]  /*2e4d0*/  LDL.LU R29, [R1+0xdf8] ;  /* 0x000df800011d7983 */ /* 0x001ea20000300800 */
[----:B------:R-:W-:Y:S01]  /*2e4e0*/  @!P4 FMUL R28, R28, 16777216 ;  /* 0x4b8000001c1cc820 */ /* 0x000fe20000400000 */
[----:B---3--:R-:W-:Y:S01]  /*2e4f0*/  @!P4 FMUL R27, R27, 16777216 ;  /* 0x4b8000001b1bc820 */ /* 0x008fe20000400000 */
[----:B----4-:R-:W-:Y:S01]  /*2e500*/  @!P4 FMUL R26, R26, 16777216 ;  /* 0x4b8000001a1ac820 */ /* 0x010fe20000400000 */
[----:B-----5:R-:W-:Y:S01]  /*2e510*/  @!P4 FMUL R25, R25, 16777216 ;  /* 0x4b8000001919c820 */ /* 0x020fe20000400000 */
        /* <DEDUP_REMOVED lines=23> */
[----:B------:R-:W-:Y:S01]  /*2e690*/  ISETP.GE.U32.AND P3, PT, R15, 0x7f800000, PT ;  /* 0x7f8000000f00780c */ /* 0x000fe20003f66070 */
[----:B--2---:R-:W-:-:S05]  /*2e6a0*/  @!P4 FMUL R29, R29, 16777216 ;  /* 0x4b8000001d1dc820 */ /* 0x004fca0000400000 */
[----:B------:R0:W-:Y:S04]  /*2e6b0*/  @!P4 STL [R1+0x10], R29 ;  /* 0x0000101d0100c387 */ /* 0x0001e80000100800 */
[----:B0-----:R-:W2:Y:S04]  /*2e6c0*/  LDL.LU R29, [R1+0xdf4] ;  /* 0x000df400011d7983 */ /* 0x001ea80000300800 */
[----:B------:R0:W-:Y:S04]  /*2e6d0*/  @!P4 STL [R1+0x14], R28 ;  /* 0x0000141c0100c387 */ /* 0x0001e80000100800 */
[----:B0-----:R-:W3:Y:S04]  /*2e6e0*/  LDL.LU R28, [R1+0xdf0] ;  /* 0x000df000011c7983 */ /* 0x001ee80000300800 */
[----:B------:R0:W-:Y:S04]  /*2e6f0*/  @!P4 STL [R1+0x18], R27 ;  /* 0x0000181b0100c387 */ /* 0x0001e80000100800 */
[----:B0-----:R-:W4:Y:S04]  /*2e700*/  LDL.LU R27, [R1+0xdec] ;  /* 0x000dec00011b7983 */ /* 0x001f280000300800 */
[----:B------:R0:W-:Y:S04]  /*2e710*/  @!P4 STL [R1+0x1c], R26 ;  /* 0x00001c1a0100c387 */ /* 0x0001e80000100800 */
[----:B0-----:R-:W5:Y:S04]  /*2e720*/  LDL.LU R26, [R1+0xde8] ;  /* 0x000de800011a7983 */ /* 0x001f680000300800 */
[----:B------:R0:W-:Y:S04]  /*2e730*/  @!P4 STL [R1+0x20], R25 ;  /* 0x000020190100c387 */ /* 0x0001e80000100800 */
[----:B0-----:R-:W2:Y:S04]  /*2e740*/  LDL.LU R25, [R1+0xde4] ;  /* 0x000de40001197983 */ /* 0x001ea80000300800 */
        /* <DEDUP_REMOVED lines=46> */
[----:B------:R-:W2:Y:S02]  /*2ea30*/  LDL.LU R15, [R1+0xd84] ;  /* 0x000d8400010f7983 */ /* 0x000ea40000300800 */
[C---:B--2---:R-:W-:Y:S01]  /*2ea40*/  FMUL R8, R15.reuse, R8 ;  /* 0x000000080f087220 */ /* 0x044fe20000400000 */
[----:B------:R-:W-:-:S04]  /*2ea50*/  FMUL R10, R15, R10 ;  /* 0x0000000a0f0a7220 */ /* 0x000fc80000400000 */
[----:B------:R0:W-:Y:S02]  /*2ea60*/  STL [R1+0x200], R8 ;  /* 0x0002000801007387 */ /* 0x0001e40000100800 */
[C---:B0-----:R-:W-:Y:S02]  /*2ea70*/  FMUL R8, R15.reuse, R9 ;  /* 0x000000090f087220 */ /* 0x041fe40000400000 */
[----:B------:R-:W2:Y:S04]  /*2ea80*/  LDL.LU R9, [R1+0x8] ;  /* 0x0000080001097983 */ /* 0x000ea80000300800 */
[----:B------:R0:W-:Y:S04]  /*2ea90*/  STL [R1+0x1fc], R8 ;  /* 0x0001fc0801007387 */ /* 0x0001e80000100800 */
[----:B0-----:R-:W2:Y:S04]  /*2eaa0*/  LDL.LU R8, [R1+0xc] ;  /* 0x00000c0001087983 */ /* 0x001ea80000300800 */
[----:B------:R0:W-:Y:S02]  /*2eab0*/  STL [R1+0x1f8], R10 ;  /* 0x0001f80a01007387 */ /* 0x0001e40000100800 */
[----:B0-----:R-:W-:-:S02]  /*2eac0*/  FMUL R10, R15, R11 ;  /* 0x0000000b0f0a7220 */ /* 0x001fc40000400000 */
[----:B------:R-:W2:Y:S04]  /*2ead0*/  LDL.LU R11, [R1+0x4] ;  /* 0x00000400010b7983 */ /* 0x000ea80000300800 */
[----:B------:R0:W-:Y:S02]  /*2eae0*/  STL [R1+0x1f4], R10 ;  /* 0x0001f40a01007387 */ /* 0x0001e40000100800 */
[C---:B0-----:R-:W-:Y:S02]  /*2eaf0*/  FMUL R10, R15.reuse, R12 ;  /* 0x0000000c0f0a7220 */ /* 0x041fe40000400000 */
[----:B------:R-:W2:Y:S01]  /*2eb00*/  LDL.LU R12, [R1] ;  /* 0x00000000010c7983 */ /* 0x000ea20000300800 */
[C---:B------:R-:W-:Y:S01]  /*2eb10*/  FMUL R7, R15.reuse, R7 ;  /* 0x000000070f077220 */ /* 0x040fe20000400000 */
[C---:B------:R-:W-:Y:S01]  /*2eb20*/  FMUL R6, R15.reuse, R6 ;  /* 0x000000060f067220 */ /* 0x040fe20000400000 */
[C---:B------:R-:W-:Y:S01]  /*2eb30*/  FMUL R5, R15.reuse, R5 ;  /* 0x000000050f057220 */ /* 0x040fe20000400000 */
[C---:B------:R-:W-:Y:S01]  /*2eb40*/  FMUL R4, R15.reuse, R4 ;  /* 0x000000040f047220 */ /* 0x040fe20000400000 */
[----:B------:R-:W-:Y:S01]  /*2eb50*/  STL [R1+0x1f0], R10 ;  /* 0x0001f00a01007387 */ /* 0x000fe20000100800 */
[C---:B------:R-:W-:Y:S01]  /*2eb60*/  FMUL R3, R15.reuse, R3 ;  /* 0x000000030f037220 */ /* 0x040fe20000400000 */
[----:B------:R-:W-:-:S02]  /*2eb70*/  FMUL R2, R15, R2 ;  /* 0x000000020f027220 */ /* 0x000fc40000400000 */
[----:B------:R-:W-:Y:S01]  /*2eb80*/  STL [R1+0x1ec], R7 ;  /* 0x0001ec0701007387 */ /* 0x000fe20000100800 */
[----:B------:R-:W-:-:S03]  /*2eb90*/  FMUL R0, R15, R0 ;  /* 0x000000000f007220 */ /* 0x000fc60000400000 */
[----:B------:R-:W-:Y:S04]  /*2eba0*/  STL [R1+0x1e8], R6 ;  /* 0x0001e80601007387 */ /* 0x000fe80000100800 */
[----:B------:R-:W-:Y:S04]  /*2ebb0*/  STL [R1+0x1e4], R5 ;  /* 0x0001e40501007387 */ /* 0x000fe80000100800 */
[----:B------:R-:W-:Y:S04]  /*2ebc0*/  STL [R1+0x1e0], R4 ;  /* 0x0001e00401007387 */ /* 0x000fe80000100800 */
[----:B------:R0:W-:Y:S04]  /*2ebd0*/  STL [R1+0x1dc], R3 ;  /* 0x0001dc0301007387 */ /* 0x0001e80000100800 */
[----:B------:R1:W-:Y:S01]  /*2ebe0*/  STL [R1+0x1d8], R2 ;  /* 0x0001d80201007387 */ /* 0x0003e20000100800 */
[----:B0-----:R-:W-:-:S03]  /*2ebf0*/  FMUL R3, R15, R13 ;  /* 0x0000000d0f037220 */ /* 0x001fc60000400000 */
[----:B------:R0:W-:Y:S01]  /*2ec00*/  STL [R1+0x1d4], R0 ;  /* 0x0001d40001007387 */ /* 0x0001e20000100800 */
[----:B-1----:R-:W-:-:S03]  /*2ec10*/  FMUL R2, R15, R14 ;  /* 0x0000000e0f027220 */ /* 0x002fc60000400000 */
[----:B------:R1:W-:Y:S04]  /*2ec20*/  STL [R1+0x1d0], R3 ;  /* 0x0001d00301007387 */ /* 0x0003e80000100800 */
[----:B------:R3:W-:Y:S01]  /*2ec30*/  STL [R1+0x1cc], R2 ;  /* 0x0001cc0201007387 */ /* 0x0007e20000100800 */
[C---:B0-----:R-:W-:Y:S01]  /*2ec40*/  FMUL R0, R15.reuse, R16 ;  /* 0x000000100f007220 */ /* 0x041fe20000400000 */
[----:B-1----:R-:W-:-:S04]  /*2ec50*/  FMUL R3, R15, R17 ;  /* 0x000000110f037220 */ /* 0x002fc80000400000 */
[----:B------:R0:W-:Y:S01]  /*2ec60*/  STL [R1+0x1c8], R0 ;  /* 0x0001c80001007387 */ /* 0x0001e20000100800 */
[----:B---3--:R-:W-:-:S03]  /*2ec70*/  FMUL R2, R15, R18 ;  /* 0x000000120f027220 */ /* 0x008fc60000400000 */
        /* <DEDUP_REMOVED lines=15> */
[----:B-----5:R-:W-:-:S04]  /*2ed70*/  FMUL R3, R15, R26 ;  /* 0x0000001a0f037220 */ /* 0x020fc80000400000 */
[----:B------:R0:W-:Y:S01]  /*2ed80*/  STL [R1+0x1a4], R0 ;  /* 0x0001a40001007387 */ /* 0x0001e20000100800 */
[----:B----4-:R-:W-:-:S03]  /*2ed90*/  FMUL R2, R15, R27 ;  /* 0x0000001b0f027220 */ /* 0x010fc60000400000 */
[----:B------:R-:W-:Y:S04]  /*2eda0*/  STL [R1+0x1a0], R3 ;  /* 0x0001a00301007387 */ /* 0x000fe80000100800 */
[----:B------:R-:W3:Y:S01]  /*2edb0*/  LDL.LU R10, [R1+0x10] ;  /* 0x00001000010a7983 */ /* 0x000ee20000300800 */
[----:B0-----:R-:W-:-:S03]  /*2edc0*/  FMUL R0, R15, R28 ;  /* 0x0000001c0f007220 */ /* 0x001fc60000400000 */
[----:B------:R0:W-:Y:S04]  /*2edd0*/  STL [R1+0x19c], R2 ;  /* 0x00019c0201007387 */ /* 0x0001e80000100800 */
[----:B------:R-:W-:Y:S01]  /*2ede0*/  STL [R1+0x198], R0 ;  /* 0x0001980001007387 */ /* 0x000fe20000100800 */
[----:B0-----:R-:W-:-:S05]  /*2edf0*/  FMUL R2, R15, R29 ;  /* 0x0000001d0f027220 */ /* 0x001fca0000400000 */
[----:B------:R2:W-:Y:S02]  /*2ee00*/  STL [R1+0x194], R2 ;  /* 0x0001940201007387 */ /* 0x0005e40000100800 */
[C---:B--2---:R-:W-:Y:S01]  /*2ee10*/  FMUL R2, R15.reuse, R9 ;  /* 0x000000090f027220 */ /* 0x044fe20000400000 */
[C---:B------:R-:W-:Y:S01]  /*2ee20*/  FMUL R3, R15.reuse, R11 ;  /* 0x0000000b0f037220 */ /* 0x040fe20000400000 */
[----:B------:R-:W-:-:S05]  /*2ee30*/  FMUL R0, R15, R12 ;  /* 0x0000000c0f007220 */ /* 0x000fca0000400000 */
[----:B------:R0:W-:Y:S04]  /*2ee40*/  STL [R1+0x190], R0 ;  /* 0x0001900001007387 */ /* 0x0001e80000100800 */
[----:B------:R-:W-:Y:S04]  /*2ee50*/  STL [R1+0x17c], R3 ;  /* 0x00017c0301007387 */ /* 0x000fe80000100800 */
[----:B------:R-:W2:Y:S04]  /*2ee60*/  LDL.LU R9, [R1+0x14] ;  /* 0x0000140001097983 */ /* 0x000ea80000300800 */
[----:B------:R-:W-:Y:S04]  /*2ee70*/  STL [R1+0x178], R2 ;  /* 0x0001780201007387 */ /* 0x000fe80000100800 */
[----:B------:R-:W4:Y:S01]  /*2ee80*/  LDL.LU R29, [R1+0x1c] ;  /* 0x00001c00011d7983 */ /* 0x000f220000300800 */
[----:B0-----:R-:W-:-:S05]  /*2ee90*/  FMUL R0, R15, R8 ;  /* 0x000000080f007220 */ /* 0x001fca0000400000 */
[----:B------:R-:W-:Y:S04]  /*2eea0*/  STL [R1+0x174], R0 ;  /* 0x0001740001007387 */ /* 0x000fe80000100800 */
[----:B----4-:R0:W-:Y:S04]  /*2eeb0*/  STL [R1+0xd80], R29 ;  /* 0x000d801d01007387 */ /* 0x0101e80000100800 */
        /* <DEDUP_REMOVED lines=16> */
[----:B---3--:R-:W-:-:S03]  /*2efc0*/  FMUL R10, R15, R10 ;  /* 0x0000000a0f0a7220 */ /* 0x008fc60000400000 */
[----:B------:R-:W3:Y:S04]  /*2efd0*/  LDL.LU R0, [R1+0x60] ;  /* 0x0000600001007983 */ /* 0x000ee80000300800 */
[----:B------:R-:W3:Y:S04]  /*2efe0*/  LDL.LU R2, [R1+0x64] ;  /* 0x0000640001027983 */ /* 0x000ee80000300800 */
[----:B------:R-:W5:Y:S04]  /*2eff0*/  LDL.LU R3, [R1+0x68] ;  /* 0x0000680001037983 */ /* 0x000f680000300800 */
[----:B------:R-:W5:Y:S01]  /*2f000*/  LDL.LU R4, [R1+0x6c] ;  /* 0x00006c0001047983 */ /* 0x000f620000300800 */
[----:B--2---:R-:W-:-:S03]  /*2f010*/  FMUL R9, R15, R9 ;  /* 0x000000090f097220 */ /* 0x004fc60000400000 */
[----:B------:R-:W2:Y:S04]  /*2f020*/  LDL.LU R5, [R1+0x70] ;  /* 0x0000700001057983 */ /* 0x000ea80000300800 */
[----:B------:R-:W2:Y:S04]  /*2f030*/  LDL.LU R8, [R1+0x74] ;  /* 0x0000740001087983 */ /* 0x000ea80000300800 */
[----:B------:R-:W2:Y:S04]  /*2f040*/  LDL.LU R6, [R1+0x78] ;  /* 0x0000780001067983 */ /* 0x000ea80000300800 */
[----:B------:R-:W2:Y:S04]  /*2f050*/  LDL.LU R7, [R1+0x7c] ;  /* 0x00007c0001077983 */ /* 0x000ea80000300800 */
[----:B------:R0:W-:Y:S04]  /*2f060*/  STL [R1+0x170], R10 ;  /* 0x0001700a01007387 */ /* 0x0001e80000100800 */
[----:B------:R-:W2:Y:S04]  /*2f070*/  LDL.LU R12, [R1+0x84] ;  /* 0x00008400010c7983 */ /* 0x000ea80000300800 */
[----:B------:R1:W2:Y:S04]  /*2f080*/  LDL R11, [R1+0x208] ;  /* 0x00020800010b7983 */ /* 0x0002a80000100800 */
[----:B0-----:R-:W2:Y:S04]  /*2f090*/  LDL.LU R10, [R1+0x88] ;  /* 0x00008800010a7983 */ /* 0x001ea80000300800 */
[----:B------:R0:W-:Y:S04]  /*2f0a0*/  STL [R1+0x15c], R9 ;  /* 0x00015c0901007387 */ /* 0x0001e80000100800 */
[----:B0-----:R-:W2:Y:S01]  /*2f0b0*/  LDL.LU R9, [R1+0x8c] ;  /* 0x00008c0001097983 */ /* 0x001ea20000300800 */
[----:B----4-:R-:W-:-:S05]  /*2f0c0*/  FMUL R29, R15, R29 ;  /* 0x0000001d0f1d7220 */ /* 0x010fca0000400000 */
[----:B------:R0:W-:Y:S04]  /*2f0d0*/  STL [R1+0x158], R29 ;  /* 0x0001581d01007387 */ /* 0x0001e80000100800 */
[----:B0-----:R-:W4:Y:S01]  /*2f0e0*/  LDL.LU R29, [R1+0xd80] ;  /* 0x000d8000011d7983 */ /* 0x001f220000300800 */
[C---:B---3--:R-:W-:Y:S01]  /*2f0f0*/  FMUL R2, R15.reuse, R2 ;  /* 0x000000020f027220 */ /* 0x048fe20000400000 */
[----:B----4-:R-:W-:-:S05]  /*2f100*/  FMUL R29, R15, R29 ;  /* 0x0000001d0f1d7220 */ /* 0x010fca0000400000 */
[----:B------:R5:W-:Y:S02]  /*2f110*/  STL [R1+0x154], R29 ;  /* 0x0001541d01007387 */ /* 0x000be40000100800 */
[C---:B-----5:R-:W-:Y:S01]  /*2f120*/  FMUL R29, R15.reuse, R28 ;  /* 0x0000001c0f1d7220 */ /* 0x060fe20000400000 */
[C---:B------:R-:W-:Y:S01]  /*2f130*/  FMUL R28, R15.reuse, R27 ;  /* 0x0000001b0f1c7220 */ /* 0x040fe20000400000 */
[C---:B------:R-:W-:Y:S01]  /*2f140*/  FMUL R27, R15.reuse, R26 ;  /* 0x0000001a0f1b7220 */ /* 0x040fe20000400000 */
[C---:B------:R-:W-:Y:S01]  /*2f150*/  FMUL R26, R15.reuse, R25 ;  /* 0x000000190f1a7220 */ /* 0x040fe20000400000 */
[C---:B------:R-:W-:Y:S01]  /*2f160*/  FMUL R25, R15.reuse, R24 ;  /* 0x000000180f197220 */ /* 0x040fe20000400000 */
[----:B------:R-:W-:Y:S01]  /*2f170*/  STL [R1+0x150], R29 ;  /* 0x0001501d01007387 */ /* 0x000fe20000100800 */
        /* <DEDUP_REMOVED lines=20> */
[----:B------:R-:W-:Y:S04]  /*2f2c0*/  STL [R1+0x12c], R20 ;  /* 0x00012c1401007387 */ /* 0x000fe80000100800 */
[----:B------:R-:W-:Y:S04]  /*2f2d0*/  STL [R1+0x128], R19 ;  /* 0x0001281301007387 */ /* 0x000fe80000100800 */
[----:B------:R-:W-:Y:S04]  /*2f2e0*/  STL [R1+0x124], R18 ;  /* 0x0001241201007387 */ /* 0x000fe80000100800 */
[----:B------:R-:W-:Y:S01]  /*2f2f0*/  STL [R1+0x120], R17 ;  /* 0x0001201101007387 */ /* 0x000fe20000100800 */
[----:B------:R-:W-:-:S03]  /*2f300*/  FMUL R3, R15, R4 ;  /* 0x000000040f037220 */ /* 0x000fc60000400000 */
[----:B------:R-:W-:Y:S04]  /*2f310*/  STL [R1+0x11c], R16 ;  /* 0x00011c1001007387 */ /* 0x000fe80000100800 */
[----:B------:R-:W-:Y:S04]  /*2f320*/  STL [R1+0x118], R14 ;  /* 0x0001180e01007387 */ /* 0x000fe80000100800 */
[----:B------:R-:W-:Y:S04]  /*2f330*/  STL [R1+0x110], R13 ;  /* 0x0001100d01007387 */ /* 0x000fe80000100800 */
[----:B------:R2:W-:Y:S04]  /*2f340*/  STL [R1+0x100], R2 ;  /* 0x0001000201007387 */ /* 0x0005e80000100800 */
[----:B------:R0:W-:Y:S01]  /*2f350*/  STL [R1+0xfc], R0 ;  /* 0x0000fc0001007387 */ /* 0x0001e20000100800 */
[----:B--2---:R-:W-:-:S03]  /*2f360*/  FMUL R2, R15, R5 ;  /* 0x000000050f027220 */ /* 0x004fc60000400000 */
[----:B------:R2:W-:Y:S01]  /*2f370*/  STL [R1+0xf8], R3 ;  /* 0x0000f80301007387 */ /* 0x0005e20000100800 */
[----:B0-----:R-:W-:-:S03]  /*2f380*/  FMUL R0, R15, R8 ;  /* 0x000000080f007220 */ /* 0x001fc60000400000 */
[----:B------:R-:W-:Y:S04]  /*2f390*/  STL [R1+0xf4], R2 ;  /* 0x0000f40201007387 */ /* 0x000fe80000100800 */
[----:B------:R0:W-:Y:S01]  /*2f3a0*/  STL [R1+0xe4], R0 ;  /* 0x0000e40001007387 */ /* 0x0001e20000100800 */
[C---:B--2---:R-:W-:Y:S01]  /*2f3b0*/  FMUL R3, R15.reuse, R6 ;  /* 0x000000060f037220 */ /* 0x044fe20000400000 */
[----:B0-----:R-:W-:-:S04]  /*2f3c0*/  FMUL R0, R15, R7 ;  /* 0x000000070f007220 */ /* 0x001fc80000400000 */
[----:B------:R-:W-:Y:S04]  /*2f3d0*/  STL [R1+0xdc], R3 ;  /* 0x0000dc0301007387 */ /* 0x000fe80000100800 */
[----:B------:R0:W-:Y:S01]  /*2f3e0*/  STL [R1+0xd8], R0 ;  /* 0x0000d80001007387 */ /* 0x0001e20000100800 */
[----:B------:R-:W-:Y:S01]  /*2f3f0*/  FMUL R2, R15, R12 ;  /* 0x0000000c0f027220 */ /* 0x000fe20000400000 */
[----:B0-----:R-:W-:-:S04]  /*2f400*/  @P3 IMAD.MOV.U32 R0, RZ, RZ, 0x7f800000 ;  /* 0x7f800000ff003424 */ /* 0x001fc800078e00ff */
[----:B------:R-:W-:Y:S01]  /*2f410*/  @P3 FFMA.FTZ R11, R10, R0, +INF ;  /* 0x7f8000000a0b3423 */ /* 0x000fe20000010000 */
[----:B------:R0:W-:Y:S04]  /*2f420*/  STL [R1+0xd0], R2 ;  /* 0x0000d00201007387 */ /* 0x0001e80000100800 */
[----:B------:R-:W-:Y:S04]  /*2f430*/  @P3 STL [R1+0x208], R11 ;  /* 0x0002080b01003387 */ /* 0x000fe80000100800 */
[----:B0-----:R-:W2:Y:S01]  /*2f440*/  LDL.LU R2, [R1+0x570] ;  /* 0x0005700001027983 */ /* 0x001ea20000300800 */
[----:B------:R-:W0:Y:S02]  /*2f450*/  S2R R8, SR_TID.X ;  /* 0x0000000000087919 */ /* 0x000e240000002100 */
[----:B0-----:R-:W-:-:S04]  /*2f460*/  LOP3.LUT R8, R8, 0x8, RZ, 0xc0, !PT ;  /* 0x0000000808087812 */ /* 0x001fc800078ec0ff */
[----:B------:R-:W-:-:S05]  /*2f470*/  LEA.HI R0, R8, R9, RZ, 0x1f ;  /* 0x0000000908007211 */ /* 0x000fca00078ff8ff */
        /* <DEDUP_REMOVED lines=35> */
[----:B------:R-:W2:Y:S04]  /*2f6b0*/  LDL.LU R29, [R1+0x410] ;  /* 0x00041000011d7983 */ /* 0x000ea80000300800 */
[----:B---3--:R3:W-:Y:S04]  /*2f6c0*/  STL [R1+0x34], R0 ;  /* 0x0000340001007387 */ /* 0x0087e80000100800 */
[----:B--2---:R2:W-:Y:S04]  /*2f6d0*/  STL [R1+0xd4c], R29 ;  /* 0x000d4c1d01007387 */ /* 0x0045e80000100800 */
[----:B------:R-:W4:Y:S04]  /*2f6e0*/  LDL.LU R28, [R1+0x414] ;  /* 0x00041400011c7983 */ /* 0x000f280000300800 */
[----:B----4-:R4:W-:Y:S04]  /*2f6f0*/  STL [R1+0xd50], R28 ;  /* 0x000d501c01007387 */ /* 0x0109e80000100800 */
[----:B------:R-:W5:Y:S04]  /*2f700*/  LDL.LU R27, [R1+0x420] ;  /* 0x00042000011b7983 */ /* 0x000f680000300800 */
[----:B-----5:R5:W-:Y:S04]  /*2f710*/  STL [R1+0xd54], R27 ;  /* 0x000d541b01007387 */ /* 0x020be80000100800 */
[----:B------:R-:W2:Y:S04]  /*2f720*/  LDL.LU R26, [R1+0x424] ;  /* 0x00042400011a7983 */ /* 0x000ea80000300800 */
[----:B--2---:R2:W-:Y:S04]  /*2f730*/  STL [R1+0xd58], R26 ;  /* 0x000d581a01007387 */ /* 0x0045e80000100800 */
[----:B------:R-:W2:Y:S04]  /*2f740*/  LDL.LU R25, [R1+0x470] ;  /* 0x0004700001197983 */ /* 0x000ea80000300800 */
[----:B--2---:R2:W-:Y:S04]  /*2f750*/  STL [R1+0xd5c], R25 ;  /* 0x000d5c1901007387 */ /* 0x0045e80000100800 */
[----:B------:R-:W2:Y:S04]  /*2f760*/  LDL.LU R24, [R1+0x474] ;  /* 0x0004740001187983 */ /* 0x000ea80000300800 */
[----:B--2---:R2:W-:Y:S04]  /*2f770*/  STL [R1+0xd60], R24 ;  /* 0x000d601801007387 */ /* 0x0045e80000100800 */
[----:B------:R-:W2:Y:S04]  /*2f780*/  LDL.LU R23, [R1+0x490] ;  /* 0x0004900001177983 */ /* 0x000ea80000300800 */
[----:B--2---:R2:W-:Y:S04]  /*2f790*/  STL [R1+0xd64], R23 ;  /* 0x000d641701007387 */ /* 0x0045e80000100800 */
[----:B------:R-:W2:Y:S04]  /*2f7a0*/  LDL.LU R22, [R1+0x494] ;  /* 0x0004940001167983 */ /* 0x000ea80000300800 */
[----:B--2---:R-:W-:Y:S04]  /*2f7b0*/  STL [R1+0xd68], R22 ;  /* 0x000d681601007387 */ /* 0x004fe80000100800 */
[----:B------:R-:W2:Y:S04]  /*2f7c0*/  LDL.LU R21, [R1+0x4a0] ;  /* 0x0004a00001157983 */ /* 0x000ea80000300800 */
[----:B--2---:R-:W-:Y:S04]  /*2f7d0*/  STL [R1+0xd6c], R21 ;  /* 0x000d6c1501007387 */ /* 0x004fe80000100800 */
[----:B------:R-:W2:Y:S04]  /*2f7e0*/  LDL.LU R20, [R1+0x4a4] ;  /* 0x0004a40001147983 */ /* 0x000ea80000300800 */
[----:B--2---:R-:W-:Y:S04]  /*2f7f0*/  STL [R1+0xd70], R20 ;  /* 0x000d701401007387 */ /* 0x004fe80000100800 */
[----:B------:R-:W2:Y:S04]  /*2f800*/  LDL.LU R19, [R1+0x530] ;  /* 0x0005300001137983 */ /* 0x000ea80000300800 */
[----:B--2---:R-:W-:Y:S04]  /*2f810*/  STL [R1+0xd74], R19 ;  /* 0x000d741301007387 */ /* 0x004fe80000100800 */
[----:B------:R-:W2:Y:S04]  /*2f820*/  LDL.LU R18, [R1+0x534] ;  /* 0x0005340001127983 */ /* 0x000ea80000300800 */
[----:B--2---:R2:W-:Y:S04]  /*2f830*/  STL [R1+0xd78], R18 ;  /* 0x000d781201007387 */ /* 0x0045e80000100800 */
[----:B------:R-:W2:Y:S01]  /*2f840*/  LDL.LU R17, [R1+0x540] ;  /* 0x0005400001117983 */ /* 0x000ea20000300800 */
[----:B------:R-:W-:-:S03]  /*2f850*/  FSETP.NEU.AND P3, PT, R10, RZ, PT ;  /* 0x000000ff0a00720b */ /* 0x000fc60003f6d000 */
[----:B--2---:R2:W-:Y:S04]  /*2f860*/  STL [R1+0xd7c], R17 ;  /* 0x000d7c1101007387 */ /* 0x0045e80000100800 */
[----:B------:R-:W2:Y:S04]  /*2f870*/  LDL.LU R16, [R1+0x544] ;  /* 0x0005440001107983 */ /* 0x000ea80000300800 */
        /* <DEDUP_REMOVED lines=13> */
[----:B0-----:R-:W2:Y:S04]  /*2f950*/  LDL.LU R2, [R1+0x5c4] ;  /* 0x0005c40001027983 */ /* 0x001ea80000300800 */
[----:B---3--:R-:W3:Y:S04]  /*2f960*/  LDL.LU R0, [R1+0x5d0] ;  /* 0x0005d00001007983 */ /* 0x008ee80000300800 */
[----:B------:R-:W3:Y:S04]  /*2f970*/  LDL.LU R29, [R1+0x5d4] ;  /* 0x0005d400011d7983 */ /* 0x000ee80000300800 */
[----:B----4-:R-:W4:Y:S04]  /*2f980*/  LDL.LU R28, [R1+0x5f0] ;  /* 0x0005f000011c7983 */ /* 0x010f280000300800 */
[----:B-----5:R-:W5:Y:S04]  /*2f990*/  LDL.LU R27, [R1+0x5f4] ;  /* 0x0005f400011b7983 */ /* 0x020f680000300800 */
[----:B------:R-:W5:Y:S04]  /*2f9a0*/  LDL.LU R26, [R1+0x600] ;  /* 0x00060000011a7983 */ /* 0x000f680000300800 */
[----:B------:R-:W5:Y:S04]  /*2f9b0*/  LDL.LU R25, [R1+0x604] ;  /* 0x0006040001197983 */ /* 0x000f680000300800 */
[----:B------:R-:W5:Y:S04]  /*2f9c0*/  LDL.LU R24, [R1+0x610] ;  /* 0x0006100001187983 */ /* 0x000f680000300800 */
[----:B------:R-:W5:Y:S04]  /*2f9d0*/  LDL.LU R23, [R1+0x614] ;  /* 0x0006140001177983 */ /* 0x000f680000300800 */
[----:B------:R-:W5:Y:S04]  /*2f9e0*/  LDL.LU R18, [R1+0x640] ;  /* 0x0006400001127983 */ /* 0x000f680000300800 */
[----:B--2---:R-:W2:Y:S04]  /*2f9f0*/  LDL.LU R17, [R1+0x644] ;  /* 0x0006440001117983 */ /* 0x004ea80000300800 */
[----:B------:R-:W2:Y:S04]  /*2fa00*/  LDL.LU R20, [R1+0x620] ;  /* 0x0006200001147983 */ /* 0x000ea80000300800 */
[----:B------:R-:W2:Y:S04]  /*2fa10*/  LDL.LU R19, [R1+0x624] ;  /* 0x0006240001137983 */ /* 0x000ea80000300800 */
[----:B------:R-:W2:Y:S04]  /*2fa20*/  LDL.LU R22, [R1+0x630] ;  /* 0x0006300001167983 */ /* 0x000ea80000300800 */
[----:B------:R-:W2:Y:S01]  /*2fa30*/  LDL.LU R21, [R1+0x634] ;  /* 0x0006340001157983 */ /* 0x000ea20000300800 */
[----:B---3--:R-:W-:Y:S01]  /*2fa40*/  @P1 FMUL R0, R0, 0.25 ;  /* 0x3e80000000001820 */ /* 0x008fe20000400000 */
[----:B------:R-:W-:Y:S01]  /*2fa50*/  @P1 FMUL R29, R29, 0.25 ;  /* 0x3e8000001d1d1820 */ /* 0x000fe20000400000 */
[----:B----4-:R-:W-:Y:S01]  /*2fa60*/  @P1 FMUL R28, R28, 0.25 ;  /* 0x3e8000001c1c1820 */ /* 0x010fe20000400000 */
[----:B-----5:R-:W-:Y:S01]  /*2fa70*/  @P1 FMUL R27, R27, 0.25 ;  /* 0x3e8000001b1b1820 */ /* 0x020fe20000400000 */
[----:B------:R-:W-:Y:S01]  /*2fa80*/  @P1 FMUL R26, R26, 0.25 ;  /* 0x3e8000001a1a1820 */ /* 0x000fe20000400000 */
[----:B------:R-:W-:Y:S01]  /*2fa90*/  @P1 FMUL R18, R18, 0.25 ;  /* 0x3e80000012121820 */ /* 0x000fe20000400000 */
[----:B--2---:R-:W-:Y:S01]  /*2faa0*/  @P1 FMUL R17, R17, 0.25 ;  /* 0x3e80000011111820 */ /* 0x004fe20000400000 */
[----:B------:R-:W-:-:S04]  /*2fab0*/  @P1 FMUL R20, R20, 0.25 ;  /* 0x3e80000014141820 */ /* 0x000fc80000400000 */
[----:B------:R0:W-:Y:S01]  /*2fac0*/  STL [R1+0x30], R17 ;  /* 0x0000301101007387 */ /* 0x0001e20000100800 */
[----:B------:R-:W-:Y:S01]  /*2fad0*/  @P1 FMUL R19, R19, 0.25 ;  /* 0x3e80000013131820 */ /* 0x000fe20000400000 */
[----:B------:R-:W-:Y:S02]  /*2fae0*/  @P1 FMUL R23, R23, 0.25 ;  /* 0x3e80000017171820 */ /* 0x000fe40000400000 */
[----:B0-----:R-:W2:Y:S01]  /*2faf0*/  LDL.LU R17, [R1+0xd7c] ;  /* 0x000d7c0001117983 */ /* 0x001ea20000300800 */
[----:B------:R-:W-:-:S03]  /*2fb00*/  @P1 FMUL R21, R21, 0.25 ;  /* 0x3e80000015151820 */ /* 0x000fc60000400000 */
[----:B------:R0:W-:Y:S01]  /*2fb10*/  STL [R1+0x2c], R18 ;  /* 0x00002c1201007387 */ /* 0x0001e20000100800 */
[----:B------:R-:W-:Y:S01]  /*2fb20*/  @P1 FMUL R22, R22, 0.25 ;  /* 0x3e80000016161820 */ /* 0x000fe20000400000 */
[----:B------:R-:W-:Y:S02]  /*2fb30*/  @P1 FMUL R24, R24, 0.25 ;  /* 0x3e80000018181820 */ /* 0x000fe40000400000 */
[----:B0-----:R-:W3:Y:S04]  /*2fb40*/  LDL.LU R18, [R1+0xd78] ;  /* 0x000d780001127983 */ /* 0x001ee80000300800 */
[----:B------:R0:W-:Y:S01]  /*2fb50*/  STL [R1+0x28], R19 ;  /* 0x0000281301007387 */ /* 0x0001e20000100800 */
[----:B------:R-:W-:-:S03]  /*2fb60*/  @P1 FMUL R25, R25, 0.25 ;  /* 0x3e80000019191820 */ /* 0x000fc60000400000 */
[----:B0-----:R-:W4:Y:S04]  /*2fb70*/  LDL.LU R19, [R1+0xd74] ;  /* 0x000d740001137983 */ /* 0x001f280000300800 */
[----:B------:R0:W-:Y:S04]  /*2fb80*/  STL [R1+0x24], R20 ;  /* 0x0000241401007387 */ /* 0x0001e80000100800 */
[----:B0-----:R-:W5:Y:S04]  /*2fb90*/  LDL.LU R20, [R1+0xd70] ;  /* 0x000d700001147983 */ /* 0x001f680000300800 */
[----:B------:R0:W-:Y:S04]  /*2fba0*/  STL [R1+0x20], R21 ;  /* 0x0000201501007387 */ /* 0x0001e80000100800 */
[----:B0-----:R-:W2:Y:S04]  /*2fbb0*/  LDL.LU R21, [R1+0xd6c] ;  /* 0x000d6c0001157983 */ /* 0x001ea80000300800 */
        /* <DEDUP_REMOVED lines=14> */
[----:B------:R0:W-:Y:S04]  /*2fca0*/  STL [R1], R29 ;  /* 0x0000001d01007387 */ /* 0x0001e80000100800 */
[----:B0-----:R-:W2:Y:S04]  /*2fcb0*/  LDL.LU R29, [R1+0xd4c] ;  /* 0x000d4c00011d7983 */ /* 0x001ea80000300800 */
[----:B------:R0:W-:Y:S04]  /*2fcc0*/  STL [R1+0xcd0], R0 ;  /* 0x000cd00001007387 */ /* 0x0001e80000100800 */
[----:B0-----:R-:W2:Y:S04]  /*2fcd0*/  LDL R0, [R1] ;  /* 0x0000000001007983 */ /* 0x001ea80000100800 */
[----:B--2---:R0:W-:Y:S04]  /*2fce0*/  STL [R1+0xcd4], R0 ;  /* 0x000cd40001007387 */ /* 0x0041e80000100800 */
[----:B0-----:R-:W2:Y:S04]  /*2fcf0*/  LDL R0, [R1+0x4] ;  /* 0x0000040001007983 */ /* 0x001ea80000100800 */
        /* <DEDUP_REMOVED lines=57> */
[----:B0-----:R-:W2:Y:S02]  /*30090*/  LDL R0, [R1+0x34] ;  /* 0x0000340001007983 */ /* 0x001ea40000100800 */
[----:B--2---:R-:W-:-:S05]  /*300a0*/  @P1 FMUL R0, R0, 0.25 ;  /* 0x3e80000000001820 */ /* 0x004fca0000400000 */
[----:B------:R0:W-:Y:S04]  /*300b0*/  @P1 STL [R1+0x34], R0 ;  /* 0x0000340001001387 */ /* 0x0001e80000100800 */
[----:B0-----:R-:W2:Y:S02]  /*300c0*/  LDL.LU R0, [R1+0xd48] ;  /* 0x000d480001007983 */ /* 0x001ea40000300800 */
        /* <DEDUP_REMOVED lines=51> */
[----:B--2---:R-:W-:-:S05]  /*30400*/  @!P2 FMUL R0, R0, 16777216 ;  /* 0x4b8000000000a820 */ /* 0x004fca0000400000 */
[----:B------:R0:W-:Y:S04]  /*30410*/  @!P2 STL [R1+0x30], R0 ;  /* 0x000030000100a387 */ /* 0x0001e80000100800 */
        /* <DEDUP_REMOVED lines=35> */
[----:B------:R0:W-:Y:S04]  /*30650*/  @!P2 STL [R1], R0 ;  /* 0x000000000100a387 */ /* 0x0001e80000100800 */
[----:B0-----:R-:W2:Y:S02]  /*30660*/  LDL.LU R0, [R1+0xcd0] ;  /* 0x000cd00001007983 */ /* 0x001ea40000300800 */
[----:B--2---:R-:W-:-:S05]  /*30670*/  @!P2 FMUL R0, R0, 16777216 ;  /* 0x4b8000000000a820 */ /* 0x004fca0000400000 */
[----:B------:R0:W-:Y:S04]  /*30680*/  STL [R1+0xc54], R0 ;  /* 0x000c540001007387 */ /* 0x0001e80000100800 */
[----:B0-----:R-:W2:Y:S04]  /*30690*/  LDL.LU R0, [R1] ;  /* 0x0000000001007983 */ /* 0x001ea80000300800 */
[----:B--2---:R0:W-:Y:S04]  /*306a0*/  STL [R1+0xc58], R0 ;  /* 0x000c580001007387 */ /* 0x0041e80000100800 */
[----:B0-----:R-:W2:Y:S04]  /*306b0*/  LDL.LU R0, [R1+0x4] ;  /* 0x0000040001007983 */ /* 0x001ea80000300800 */
        /* <DEDUP_REMOVED lines=55> */
[----:B0-----:R-:W2:Y:S01]  /*30a30*/  LDL R0, [R1+0x38] ;  /* 0x0000380001007983 */ /* 0x001ea20000100800 */
[----:B-----5:R-:W-:-:S03]  /*30a40*/  @P1 FMUL R20, R20, 0.25 ;  /* 0x3e80000014141820 */ /* 0x020fc60000400000 */
[----:B--2---:R0:W-:Y:S04]  /*30a50*/  STL [R1+0xccc], R0 ;  /* 0x000ccc0001007387 */ /* 0x0041e80000100800 */
[----:B0-----:R-:W2:Y:S01]  /*30a60*/  LDL R0, [R1+0x34] ;  /* 0x0000340001007983 */ /* 0x001ea20000100800 */
[----:B------:R-:W-:-:S05]  /*30a70*/  @!P2 FMUL R20, R20, 16777216 ;  /* 0x4b8000001414a820 */ /* 0x000fca0000400000 */
[----:B------:R0:W-:Y:S04]  /*30a80*/  STL [R1+0xc50], R20 ;  /* 0x000c501401007387 */ /* 0x0001e80000100800 */
[----:B0-----:R-:W5:Y:S01]  /*30a90*/  LDL R20, [R1+0x80] ;  /* 0x0000800001147983 */ /* 0x001f620000100800 */
        /* <DEDUP_REMOVED lines=53> */
[----:B0-----:R-:W5:Y:S02]  /*30df0*/  LDL.LU R0, [R1+0xc88] ;  /* 0x000c880001007983 */ /* 0x001f640000300800 */
[----:B-----5:R-:W-:-:S05]  /*30e00*/  FMUL R0, R20, R0 ;  /* 0x0000000014007220 */ /* 0x020fca0000400000 */
[----:B------:R0:W-:Y:S04]  /*30e10*/  STL [R1+0x18c], R0 ;  /* 0x00018c0001007387 */ /* 0x0001e80000100800 */
[----:B0-----:R-:W2:Y:S02]  /*30e20*/  LDL.LU R0, [R1+0xc84] ;  /* 0x000c840001007983 */ /* 0x001ea40000300800 */
[----:B--2---:R-:W-:-:S05]  /*30e30*/  FMUL R0, R20, R0 ;  /* 0x0000000014007220 */ /* 0x004fca0000400000 */
        /* <DEDUP_REMOVED lines=34> */
[----:B0-----:R-:W2:Y:S01]  /*31060*/  LDL.LU R0, [R1+0xc54] ;  /* 0x000c540001007983 */ /* 0x001ea20000300800 */
[----:B------:R-:W-:Y:S01]  /*31070*/  @P1 FMUL R2, R2, 0.25 ;  /* 0x3e80000002021820 */ /* 0x000fe20000400000 */
[----:B------:R-:W-:Y:S01]  /*31080*/  @P1 FMUL R3, R3, 0.25 ;  /* 0x3e80000003031820 */ /* 0x000fe20000400000 */
[----:B------:R-:W-:Y:S02]  /*31090*/  @P1 FMUL R4, R4, 0.25 ;  /* 0x3e80000004041820 */ /* 0x000fe40000400000 */
[----:B------:R-:W-:Y:S01]  /*310a0*/  @!P2 FMUL R2, R2, 16777216 ;  /* 0x4b8000000202a820 */ /* 0x000fe20000400000 */
[----:B------:R-:W-:Y:S01]  /*310b0*/  @!P2 FMUL R3, R3, 16777216 ;  /* 0x4b8000000303a820 */ /* 0x000fe20000400000 */
[----:B------:R-:W-:Y:S01]  /*310c0*/  @P1 FMUL R5, R5, 0.25 ;  /* 0x3e80000005051820 */ /* 0x000fe20000400000 */
[----:B------:R-:W-:Y:S01]  /*310d0*/  @P1 FMUL R6, R6, 0.25 ;  /* 0x3e80000006061820 */ /* 0x000fe20000400000 */
[----:B------:R-:W-:Y:S01]  /*310e0*/  @!P2 FMUL R4, R4, 16777216 ;  /* 0x4b8000000404a820 */ /* 0x000fe20000400000 */
[----:B------:R-:W-:Y:S01]  /*310f0*/  @P1 FMUL R7, R7, 0.25 ;  /* 0x3e80000007071820 */ /* 0x000fe20000400000 */
[----:B------:R-:W-:Y:S01]  /*31100*/  FMUL R3, R20, R3 ;  /* 0x0000000314037220 */ /* 0x000fe20000400000 */
[----:B------:R-:W-:Y:S01]  /*31110*/  @!P2 FMUL R5, R5, 16777216 ;  /* 0x4b8000000505a820 */ /* 0x000fe20000400000 */
[----:B------:R-:W-:Y:S01]  /*31120*/  @!P2 FMUL R6, R6, 16777216 ;  /* 0x4b8000000606a820 */ /* 0x000fe20000400000 */
[----:B------:R-:W-:Y:S01]  /*31130*/  @P1 FMUL R8, R8, 0.25 ;  /* 0x3e80000008081820 */ /* 0x000fe20000400000 */
[----:B------:R-:W-:Y:S01]  /*31140*/  @P1 FMUL R9, R9, 0.25 ;  /* 0x3e80000009091820 */ /* 0x000fe20000400000 */
[----:B------:R-:W-:Y:S01]  /*31150*/  @!P2 FMUL R7, R7, 16777216 ;  /* 0x4b8000000707a820 */ /* 0x000fe20000400000 */
[----:B------:R-:W-:Y:S01]  /*31160*/  @P1 FMUL R10, R10, 0.25 ;  /* 0x3e8000000a0a1820 */ /* 0x000fe20000400000 */
        /* <DEDUP_REMOVED lines=9> */
[----:B------:R-:W-:-:S03]  /*31200*/  @!P2 FMUL R13, R13, 16777216 ;  /* 0x4b8000000d0da820 */ /* 0x000fc60000400000 */
[----:B------:R-:W-:Y:S01]  /*31210*/  @!P2 FMUL R14, R14, 16777216 ;  /* 0x4b8000000e0ea820 */ /* 0x000fe20000400000 */
[----:B--2---:R-:W-:-:S05]  /*31220*/  FMUL R0, R20, R0 ;  /* 0x0000000014007220 */ /* 0x004fca0000400000 */
[----:B------:R0:W-:Y:S02]  /*31230*/  STL [R1+0xec], R0 ;  /* 0x0000ec0001007387 */ /* 0x0001e40000100800 */
[C---:B0-----:R-:W-:Y:S01]  /*31240*/  FMUL R0, R20.reuse, R2 ;  /* 0x0000000214007220 */ /* 0x041fe20000400000 */
[----:B------:R-:W-:-:S04]  /*31250*/  FMUL R2, R20, R4 ;  /* 0x0000000414027220 */ /* 0x000fc80000400000 */
[----:B------:R0:W-:Y:S04]  /*31260*/  STL [R1+0xe8], R0 ;  /* 0x0000e80001007387 */ /* 0x0001e80000100800 */
[----:B------:R2:W-:Y:S04]  /*31270*/  STL [R1+0xe0], R3 ;  /* 0x0000e00301007387 */ /* 0x0005e80000100800 */
[----:B------:R5:W-:Y:S01]  /*31280*/  STL [R1+0xd4], R2 ;  /* 0x0000d40201007387 */ /* 0x000be20000100800 */
[C---:B0-----:R-:W-:Y:S01]  /*31290*/  FMUL R0, R20.reuse, R5 ;  /* 0x0000000514007220 */ /* 0x041fe20000400000 */
[----:B--2---:R-:W-:-:S04]  /*312a0*/  FMUL R3, R20, R6 ;  /* 0x0000000614037220 */ /* 0x004fc80000400000 */
[----:B------:R0:W-:Y:S01]  /*312b0*/  STL [R1+0xcc], R0 ;  /* 0x0000cc0001007387 */ /* 0x0001e20000100800 */
[----:B-----5:R-:W-:-:S03]  /*312c0*/  FMUL R2, R20, R7 ;  /* 0x0000000714027220 */ /* 0x020fc60000400000 */
        /* <DEDUP_REMOVED lines=12> */
[----:B------:R-:W-:Y:S01]  /*31390*/  STL [R1+0xb0], R3 ;  /* 0x0000b00301007387 */ /* 0x000fe20000100800 */
[----:B0-----:R-:W-:-:S03]  /*313a0*/  FMUL R0, R20, R14 ;  /* 0x0000000e14007220 */ /* 0x001fc60000400000 */
[----:B------:R-:W2:Y:S04]  /*313b0*/  LDL.LU R20, [R1+0xc50] ;  /* 0x000c500001147983 */ /* 0x000ea80000300800 */
[----:B------:R0:W-:Y:S04]  /*313c0*/  STL [R1+0xac], R2 ;  /* 0x0000ac0201007387 */ /* 0x0001e80000100800 */
[----:B------:R-:W0:Y:S01]  /*313d0*/  LDL.LU R14, [R1+0x80] ;  /* 0x00008000010e7983 */ /* 0x000e220000300800 */
[----:B------:R-:W-:Y:S01]  /*313e0*/  @P1 FMUL R15, R15, 0.25 ;  /* 0x3e8000000f0f1820 */ /* 0x000fe20000400000 */
[----:B------:R-:W-:Y:S01]  /*313f0*/  @P1 FMUL R16, R16, 0.25 ;  /* 0x3e80000010101820 */ /* 0x000fe20000400000 */
[----:B------:R-:W-:-:S02]  /*31400*/  @P1 FMUL R17, R17, 0.25 ;  /* 0x3e80000011111820 */ /* 0x000fc40000400000 */
[----:B------:R-:W-:Y:S01]  /*31410*/  @!P2 FMUL R15, R15, 16777216 ;  /* 0x4b8000000f0fa820 */ /* 0x000fe20000400000 */
[----:B---3--:R-:W-:Y:S01]  /*31420*/  @P1 FMUL R18, R18, 0.25 ;  /* 0x3e80000012121820 */ /* 0x008fe20000400000 */
[----:B------:R-:W-:Y:S01]  /*31430*/  @!P2 FMUL R16, R16, 16777216 ;  /* 0x4b8000001010a820 */ /* 0x000fe20000400000 */
[----:B------:R-:W-:Y:S01]  /*31440*/  @!P2 FMUL R17, R17, 16777216 ;  /* 0x4b8000001111a820 */ /* 0x000fe20000400000 */
[----:B------:R3:W-:Y:S01]  /*31450*/  STL [R1+0xa8], R0 ;  /* 0x0000a80001007387 */ /* 0x0007e20000100800 */
[----:B------:R-:W-:Y:S01]  /*31460*/  @!P2 FMUL R18, R18, 16777216 ;  /* 0x4b8000001212a820 */ /* 0x000fe20000400000 */
[----:B----4-:R-:W-:Y:S01]  /*31470*/  @P1 FMUL R19, R19, 0.25 ;  /* 0x3e80000013131820 */ /* 0x010fe20000400000 */
[----:B------:R-:W-:Y:S01]  /*31480*/  @P1 FMUL R21, R21, 0.25 ;  /* 0x3e80000015151820 */ /* 0x000fe20000400000 */
[----:B------:R-:W-:Y:S02]  /*31490*/  @P1 FMUL R22, R22, 0.25 ;  /* 0x3e80000016161820 */ /* 0x000fe40000400000 */
[----:B------:R-:W-:Y:S01]  /*314a0*/  @!P2 FMUL R19, R19, 16777216 ;  /* 0x4b8000001313a820 */ /* 0x000fe20000400000 */
[----:B------:R-:W-:Y:S01]  /*314b0*/  @!P2 FMUL R21, R21, 16777216 ;  /* 0x4b8000001515a820 */ /* 0x000fe20000400000 */
[----:B------:R-:W-:Y:S01]  /*314c0*/  @!P2 FMUL R22, R22, 16777216 ;  /* 0x4b8000001616a820 */ /* 0x000fe20000400000 */
[C---:B0-----:R-:W-:Y:S01]  /*314d0*/  FMUL R2, R14.reuse, R15 ;  /* 0x0000000f0e027220 */ /* 0x041fe20000400000 */
[C---:B---3--:R-:W-:Y:S01]  /*314e0*/  FMUL R0, R14.reuse, R16 ;  /* 0x000000100e007220 */ /* 0x048fe20000400000 */
[----:B------:R-:W-:-:S03]  /*314f0*/  FMUL R3, R14, R17 ;  /* 0x000000110e037220 */ /* 0x000fc60000400000 */
[----:B------:R0:W-:Y:S04]  /*31500*/  STL [R1+0xa4], R2 ;  /* 0x0000a40201007387 */ /* 0x0001e80000100800 */
[----:B------:R3:W-:Y:S01]  /*31510*/  STL [R1+0xa0], R0 ;  /* 0x0000a00001007387 */ /* 0x0007e20000100800 */
[----:B0-----:R-:W-:-:S03]  /*31520*/  FMUL R2, R14, R18 ;  /* 0x000000120e027220 */ /* 0x001fc60000400000 */
[----:B------:R2:W-:Y:S04]  /*31530*/  STL [R1+0x9c], R3 ;  /* 0x00009c0301007387 */ /* 0x0005e80000100800 */
[----:B------:R-:W4:Y:S04]  /*31540*/  LDL.LU R18, [R1+0x34] ;  /* 0x0000340001127983 */ /* 0x000f280000300800 */
[----:B------:R0:W-:Y:S04]  /*31550*/  STL [R1+0x98], R2 ;  /* 0x0000980201007387 */ /* 0x0001e80000100800 */
[----:B------:R-:W5:Y:S01]  /*31560*/  LDL.LU R15, [R1+0x38] ;  /* 0x00003800010f7983 */ /* 0x000f620000300800 */
[C---:B---3--:R-:W-:Y:S01]  /*31570*/  FMUL R0, R14.reuse, R19 ;  /* 0x000000130e007220 */ /* 0x048fe20000400000 */
[C---:B--2---:R-:W-:Y:S01]  /*31580*/  FMUL R3, R14.reuse, R20 ;  /* 0x000000140e037220 */ /* 0x044fe20000400000 */
[----:B------:R-:W-:Y:S01]  /*31590*/  @P1 FMUL R23, R23, 0.25 ;  /* 0x3e80000017171820 */ /* 0x000fe20000400000 */
[----:B0-----:R-:W-:-:S02]  /*315a0*/  FMUL R2, R14, R21 ;  /* 0x000000150e027220 */ /* 0x001fc40000400000 */
[----:B------:R0:W-:Y:S01]  /*315b0*/  STL [R1+0x94], R0 ;  /* 0x0000940001007387 */ /* 0x0001e20000100800 */
[----:B------:R-:W-:-:S03]  /*315c0*/  @!P2 FMUL R23, R23, 16777216 ;  /* 0x4b8000001717a820 */ /* 0x000fc60000400000 */
[----:B------:R-:W-:Y:S04]  /*315d0*/  STL [R1+0x90], R3 ;  /* 0x0000900301007387 */ /* 0x000fe80000100800 */
[----:B------:R-:W2:Y:S01]  /*315e0*/  LDL.LU R6, [R1+0x3c] ;  /* 0x00003c0001067983 */ /* 0x000ea20000300800 */
[----:B0-----:R-:W-:-:S03]  /*315f0*/  FMUL R0, R14, R22 ;  /* 0x000000160e007220 */ /* 0x001fc60000400000 */
[----:B------:R0:W-:Y:S01]  /*31600*/  STL [R1+0x8c], R2 ;  /* 0x00008c0201007387 */ /* 0x0001e20000100800 */
[----:B------:R-:W-:-:S03]  /*31610*/  @P1 FMUL R24, R24, 0.25 ;  /* 0x3e80000018181820 */ /* 0x000fc60000400000 */
[----:B------:R-:W3:Y:S01]  /*31620*/  LDL.LU R4, [R1+0x40] ;  /* 0x0000400001047983 */ /* 0x000ee20000300800 */
[----:B------:R-:W-:-:S03]  /*31630*/  @P1 FMUL R25, R25, 0.25 ;  /* 0x3e80000019191820 */ /* 0x000fc60000400000 */
[----:B------:R1:W-:Y:S01]  /*31640*/  STL [R1+0x88], R0 ;  /* 0x0000880001007387 */ /* 0x0003e20000100800 */
[----:B0-----:R-:W-:-:S03]  /*31650*/  FMUL R2, R14, R23 ;  /* 0x000000170e027220 */ /* 0x001fc60000400000 */
[----:B------:R-:W3:Y:S01]  /*31660*/  LDL.LU R5, [R1+0x44] ;  /* 0x0000440001057983 */ /* 0x000ee20000300800 */
[----:B------:R-:W-:Y:S01]  /*31670*/  @P1 FMUL R26, R26, 0.25 ;  /* 0x3e8000001a1a1820 */ /* 0x000fe20000400000 */
[----:B------:R-:W-:Y:S02]  /*31680*/  @P1 FMUL R27, R27, 0.25 ;  /* 0x3e8000001b1b1820 */ /* 0x000fe40000400000 */
[----:B-1----:R-:W3:Y:S01]  /*31690*/  LDL.LU R0, [R1+0x48] ;  /* 0x0000480001007983 */ /* 0x002ee20000300800 */
[----:B------:R-:W-:-:S03]  /*316a0*/  @!P2 FMUL R24, R24, 16777216 ;  /* 0x4b8000001818a820 */ /* 0x000fc60000400000 */
[----:B------:R-:W3:Y:S01]  /*316b0*/  LDL.LU R9, [R1+0x4c] ;  /* 0x00004c0001097983 */ /* 0x000ee20000300800 */
[----:B------:R-:W-:-:S03]  /*316c0*/  @!P2 FMUL R25, R25, 16777216 ;  /* 0x4b8000001919a820 */ /* 0x000fc60000400000 */
[----:B------:R-:W3:Y:S01]  /*316d0*/  LDL.LU R8, [R1+0x54] ;  /* 0x0000540001087983 */ /* 0x000ee20000300800 */
[----:B------:R-:W-:-:S03]  /*316e0*/  @!P2 FMUL R26, R26, 16777216 ;  /* 0x4b8000001a1aa820 */ /* 0x000fc60000400000 */
[----:B------:R0:W-:Y:S01]  /*316f0*/  STL [R1+0x84], R2 ;  /* 0x0000840201007387 */ /* 0x0001e20000100800 */
[----:B------:R-:W-:Y:S01]  /*31700*/  @!P2 FMUL R27, R27, 16777216 ;  /* 0x4b8000001b1ba820 */ /* 0x000fe20000400000 */
[C---:B------:R-:W-:Y:S01]  /*31710*/  FMUL R23, R14.reuse, R24 ;  /* 0x000000180e177220 */ /* 0x040fe20000400000 */
[C---:B------:R-:W-:Y:S01]  /*31720*/  FMUL R22, R14.reuse, R25 ;  /* 0x000000190e167220 */ /* 0x040fe20000400000 */
[C---:B------:R-:W-:Y:S01]  /*31730*/  FMUL R25, R14.reuse, R26 ;  /* 0x0000001a0e197220 */ /* 0x040fe20000400000 */
[----:B0-----:R-:W3:Y:S04]  /*31740*/  LDL.LU R2, [R1+0x58] ;  /* 0x0000580001027983 */ /* 0x001ee80000300800 */
[----:B------:R-:W3:Y:S04]  /*31750*/  LDL.LU R3, [R1+0x5c] ;  /* 0x00005c0001037983 */ /* 0x000ee80000300800 */
[----:B------:R-:W3:Y:S01]  /*31760*/  LDL.LU R13, [R1+0x60] ;  /* 0x00006000010d7983 */ /* 0x000ee20000300800 */
[----:B------:R-:W-:-:S03]  /*31770*/  FMUL R24, R14, R27 ;  /* 0x0000001b0e187220 */ /* 0x000fc60000400000 */
[----:B------:R-:W3:Y:S04]  /*31780*/  LDL.LU R17, [R1+0x70] ;  /* 0x0000700001117983 */ /* 0x000ee80000300800 */
[----:B------:R-:W3:Y:S04]  /*31790*/  LDL.LU R16, [R1+0x74] ;  /* 0x0000740001107983 */ /* 0x000ee80000300800 */
[----:B------:R-:W3:Y:S04]  /*317a0*/  LDL.LU R11, [R1+0x7c] ;  /* 0x00007c00010b7983 */ /* 0x000ee80000300800 */
[----:B------:R-:W3:Y:S04]  /*317b0*/  LDL.LU R10, [R1+0x78] ;  /* 0x00007800010a7983 */ /* 0x000ee80000300800 */
[----:B------:R-:W3:Y:S04]  /*317c0*/  LDL.LU R12, [R1+0x64] ;  /* 0x00006400010c7983 */ /* 0x000ee80000300800 */
[----:B------:R-:W3:Y:S04]  /*317d0*/  LDL.LU R7, [R1+0x68] ;  /* 0x0000680001077983 */ /* 0x000ee80000300800 */
[----:B------:R-:W-:Y:S04]  /*317e0*/  STL [R1+0xc20], R23 ;  /* 0x000c201701007387 */ /* 0x000fe80000100800 */
[----:B------:R-:W-:Y:S04]  /*317f0*/  STL [R1+0xc48], R25 ;  /* 0x000c481901007387 */ /* 0x000fe80000100800 */
[----:B------:R0:W-:Y:S04]  /*31800*/  STL [R1+0xc4c], R24 ;  /* 0x000c4c1801007387 */ /* 0x0001e80000100800 */
[----:B0-----:R-:W3:Y:S04]  /*31810*/  LDL.LU R24, [R1+0x6c] ;  /* 0x00006c0001187983 */ /* 0x001ee80000300800 */
[----:B------:R-:W3:Y:S01]  /*31820*/  LDL.LU R25, [R1+0xdc] ;  /* 0x0000dc0001197983 */ /* 0x000ee20000300800 */
[----:B----4-:R-:W-:-:S03]  /*31830*/  FMUL R21, R14, R18 ;  /* 0x000000120e157220 */ /* 0x010fc60000400000 */
[----:B------:R-:W4:Y:S04]  /*31840*/  LDL.LU R18, [R1+0xd0] ;  /* 0x0000d00001127983 */ /* 0x000f280000300800 */
[----:B------:R-:W4:Y:S01]  /*31850*/  LDL.LU R19, [R1+0xd8] ;  /* 0x0000d80001137983 */ /* 0x000f220000300800 */
[----:B-----5:R-:W-:-:S03]  /*31860*/  FMUL R20, R14, R15 ;  /* 0x0000000f0e147220 */ /* 0x020fc60000400000 */
[----:B------:R-:W5:Y:S04]  /*31870*/  LDL.LU R15, [R1+0xf8] ;  /* 0x0000f800010f7983 */ /* 0x000f680000300800 */
[----:B------:R-:W5:Y:S01]  /*31880*/  LDL R23, [R1+0x50] ;  /* 0x0000500001177983 */ /* 0x000f620000100800 */
[----:B------:R-:W0:Y:S01]  /*31890*/  S2R R26, SR_TID.X ;  /* 0x00000000001a7919 */ /* 0x000e220000002100 */
[----:B------:R-:W-:Y:S01]  /*318a0*/  @P1 FMUL R28, R28, 0.25 ;  /* 0x3e8000001c1c1820 */ /* 0x000fe20000400000 */
[----:B------:R-:W-:-:S03]  /*318b0*/  @P1 FMUL R29, R29, 0.25 ;  /* 0x3e8000001d1d1820 */ /* 0x000fc60000400000 */
[----:B------:R-:W-:Y:S01]  /*318c0*/  @!P2 FMUL R28, R28, 16777216 ;  /* 0x4b8000001c1ca820 */ /* 0x000fe20000400000 */
[----:B------:R-:W-:Y:S01]  /*318d0*/  @!P2 FMUL R29, R29, 16777216 ;  /* 0x4b8000001d1da820 */ /* 0x000fe20000400000 */
[C---:B--2---:R-:W-:Y:S02]  /*318e0*/  FMUL R6, R14.reuse, R6 ;  /* 0x000000060e067220 */ /* 0x044fe40000400000 */
[C---:B------:R-:W-:Y:S01]  /*318f0*/  FMUL R28, R14.reuse, R28 ;  /* 0x0000001c0e1c7220 */ /* 0x040fe20000400000 */
[C---:B------:R-:W-:Y:S01]  /*31900*/  FMUL R29, R14.reuse, R29 ;  /* 0x0000001d0e1d7220 */ /* 0x040fe20000400000 */
[C---:B---3--:R-:W-:Y:S01]  /*31910*/  FMUL R4, R14.reuse, R4 ;  /* 0x000000040e047220 */ /* 0x048fe20000400000 */
[C---:B------:R-:W-:Y:S01]  /*31920*/  FMUL R5, R14.reuse, R5 ;  /* 0x000000050e057220 */ /* 0x040fe20000400000 */
        /* <DEDUP_REMOVED lines=10> */
[----:B------:R-:W-:-:S04]  /*319d0*/  FMUL R12, R14, R12 ;  /* 0x0000000c0e0c7220 */ /* 0x000fc80000400000 */
[----:B------:R-:W-:Y:S01]  /*319e0*/  F2FP.F16.F32.PACK_AB R17, R17, R10 ;  /* 0x0000000a1111723e */ /* 0x000fe200000000ff */
[----:B------:R-:W-:Y:S01]  /*319f0*/  FMUL R7, R14, R7 ;  /* 0x000000070e077220 */ /* 0x000fe20000400000 */
[----:B0-----:R-:W-:Y:S02]  /*31a00*/  LOP3.LUT R10, R26, 0x1ff, RZ, 0xc0, !PT ;  /* 0x000001ff1a0a7812 */ /* 0x001fe400078ec0ff */
[----:B------:R-:W-:Y:S01]  /*31a10*/  F2FP.F16.F32.PACK_AB R16, R16, R11 ;  /* 0x0000000b1010723e */ /* 0x000fe200000000ff */
[----:B------:R-:W-:-:S05]  /*31a20*/  FMUL R14, R14, R24 ;  /* 0x000000180e0e7220 */ /* 0x000fca0000400000 */
[----:B------:R-:W-:Y:S02]  /*31a30*/  F2FP.F16.F32.PACK_AB R12, R12, R14 ;  /* 0x0000000e0c0c723e */ /* 0x000fe400000000ff */
[----:B------:R-:W-:Y:S02]  /*31a40*/  LEA R14, R10, UR7, 0x4 ;  /* 0x000000070a0e7c11 */ /* 0x000fe4000f8e20ff */
[----:B----4-:R-:W-:Y:S01]  /*31a50*/  F2FP.F16.F32.PACK_AB R18, R25, R18 ;  /* 0x000000121912723e */ /* 0x010fe200000000ff */
[----:B-----5:R0:W-:Y:S04]  /*31a60*/  STL.64 [R1+0xc40], R22 ;  /* 0x000c401601007387 */ /* 0x0201e80000100a00 */
[----:B0-----:R-:W2:Y:S04]  /*31a70*/  LDL.LU R22, [R1+0xf4] ;  /* 0x0000f40001167983 */ /* 0x001ea80000300800 */
[----:B------:R-:W3:Y:S04]  /*31a80*/  LDL.LU R23, [R1+0x100] ;  /* 0x0001000001177983 */ /* 0x000ee80000300800 */
[----:B------:R0:W-:Y:S04]  /*31a90*/  STL.64 [R1+0xc38], R20 ;  /* 0x000c381401007387 */ /* 0x0001e80000100a00 */
[----:B0-----:R-:W4:Y:S04]  /*31aa0*/  LDL.LU R20, [R1+0xe4] ;  /* 0x0000e40001147983 */ /* 0x001f280000300800 */
[----:B------:R-:W2:Y:S04]  /*31ab0*/  LDL.LU R21, [R1+0xfc] ;  /* 0x0000fc0001157983 */ /* 0x000ea80000300800 */
[----:B------:R-:W5:Y:S04]  /*31ac0*/  LDL.LU R27, [R1+0x128] ;  /* 0x00012800011b7983 */ /* 0x000f680000300800 */
[----:B------:R-:W5:Y:S04]  /*31ad0*/  LDL.LU R24, [R1+0xc4c] ;  /* 0x000c4c0001187983 */ /* 0x000f680000300800 */
[----:B------:R-:W5:Y:S04]  /*31ae0*/  LDL.LU R11, [R1+0x118] ;  /* 0x00011800010b7983 */ /* 0x000f680000300800 */
[----:B------:R-:W5:Y:S04]  /*31af0*/  LDL.LU R25, [R1+0xc48] ;  /* 0x000c480001197983 */ /* 0x000f680000300800 */
[----:B------:R-:W5:Y:S01]  /*31b00*/  LDL.LU R10, [R1+0x110] ;  /* 0x00011000010a7983 */ /* 0x000f620000300800 */
[----:B------:R-:W-:-:S02]  /*31b10*/  F2FP.F16.F32.PACK_AB R13, R13, R7 ;  /* 0x000000070d0d723e */ /* 0x000fc400000000ff */
[----:B---3--:R-:W-:Y:S02]  /*31b20*/  F2FP.F16.F32.PACK_AB R15, R23, R15 ;  /* 0x0000000f170f723e */ /* 0x008fe400000000ff */
[----:B----4-:R-:W-:Y:S02]  /*31b30*/  F2FP.F16.F32.PACK_AB R19, R20, R19 ;  /* 0x000000131413723e */ /* 0x010fe400000000ff */
[----:B--2---:R-:W-:Y:S01]  /*31b40*/  F2FP.F16.F32.PACK_AB R14, R21, R22 ;  /* 0x00000016150e723e */ /* 0x004fe200000000ff */
[----:B-----5:R0:W-:Y:S02]  /*31b50*/  STL.64 [R1+0xc30], R10 ;  /* 0x000c300a01007387 */ /* 0x0201e40000100a00 */
[----:B0-----:R-:W-:-:S04]  /*31b60*/  LOP3.LUT R11, R26, 0x1ff, RZ, 0xc0, !PT ;  /* 0x000001ff1a0b7812 */ /* 0x001fc800078ec0ff */
[----:B------:R-:W-:-:S05]  /*31b70*/  LEA R11, R11, UR7, 0x4 ;  /* 0x000000070b0b7c11 */ /* 0x000fca000f8e20ff */
[----:B------:R-:W0:Y:S04]  /*31b80*/  LDS.128 R20, [R11] ;  /* 0x000000000b147984 */ /* 0x000e280000000c00 */
[----:B------:R-:W-:Y:S04]  /*31b90*/  STL.64 [R1+0xc28], R8 ;  /* 0x000c280801007387 */ /* 0x000fe80000100a00 */
[----:B------:R-:W2:Y:S01]  /*31ba0*/  LDL.LU R7, [R1+0x130] ;  /* 0x0001300001077983 */ /* 0x000ea20000300800 */
[----:B------:R-:W-:Y:S06]  /*31bb0*/  BAR.SYNC.DEFER_BLOCKING 0x0 ;  /* 0x0000000000007b1d */ /* 0x000fec0000010000 */
[----:B0-----:R-:W-:Y:S04]  /*31bc0*/  STL.64 [R1+0x10], R20 ;  /* 0x0000101401007387 */ /* 0x001fe80000100a00 */
[----:B------:R0:W-:Y:S04]  /*31bd0*/  STL.64 [R1+0x18], R22 ;  /* 0x0000181601007387 */ /* 0x0001e80000100a00 */
[----:B0-----:R-:W3:Y:S04]  /*31be0*/  LDL.LU.64 R22, [R1+0xc40] ;  /* 0x000c400001167983 */ /* 0x001ee80000300a00 */
[----:B------:R-:W4:Y:S04]  /*31bf0*/  LDL.LU.64 R20, [R1+0xc38] ;  /* 0x000c380001147983 */ /* 0x000f280000300a00 */
[----:B---3--:R0:W-:Y:S01]  /*31c00*/  STSM.16.M88.4 [R23], R16 ;  /* 0x0000001017007844 */ /* 0x0081e20000000200 */
[----:B------:R-:W-:Y:S06]  /*31c10*/  BAR.SYNC.DEFER_BLOCKING 0x0 ;  /* 0x0000000000007b1d */ /* 0x000fec0000010000 */
[----:B0-----:R-:W3:Y:S04]  /*31c20*/  LDL.LU R16, [R1+0x11c] ;  /* 0x00011c0001107983 */ /* 0x001ee80000300800 */
[----:B------:R-:W5:Y:S04]  /*31c30*/  LDL.LU R17, [R1+0x120] ;  /* 0x0001200001117983 */ /* 0x000f680000300800 */
[----:B------:R-:W3:Y:S04]  /*31c40*/  LDL.LU R18, [R1+0x12c] ;  /* 0x00012c0001127983 */ /* 0x000ee80000300800 */
[----:B------:R-:W0:Y:S04]  /*31c50*/  LDS.128 R8, [R11] ;  /* 0x000000000b087984 */ /* 0x000e280000000c00 */
[----:B------:R-:W3:Y:S01]  /*31c60*/  LDL.LU R19, [R1+0x124] ;  /* 0x0001240001137983 */ /* 0x000ee20000300800 */
[----:B------:R-:W-:Y:S06]  /*31c70*/  BAR.SYNC.DEFER_BLOCKING 0x0 ;  /* 0x0000000000007b1d */ /* 0x000fec0000010000 */
[----:B0-----:R-:W-:Y:S04]  /*31c80*/  STL.64 [R1], R8 ;  /* 0x0000000801007387 */ /* 0x001fe80000100a00 */
[----:B------:R0:W-:Y:S04]  /*31c90*/  STL.64 [R1+0x8], R10 ;  /* 0x0000080a01007387 */ /* 0x0001e80000100a00 */
[----:B0-----:R-:W4:Y:S04]  /*31ca0*/  LDL.LU.64 R10, [R1+0xc30] ;  /* 0x000c3000010a7983 */ /* 0x001f280000300a00 */
[----:B------:R0:W-:Y:S01]  /*31cb0*/  STSM.16.M88.4 [R23], R12 ;  /* 0x0000000c17007844 */ /* 0x0001e20000000200 */
[----:B------:R-:W-:-:S03]  /*31cc0*/  F2FP.F16.F32.PACK_AB R5, R6, R5 ;  /* 0x000000050605723e */ /* 0x000fc600000000ff */
[----:B------:R-:W5:Y:S01]  /*31cd0*/  LDL.LU.64 R8, [R1+0xc28] ;  /* 0x000c280001087983 */ /* 0x000f620000300a00 */
[----:B0-----:R-:W-:-:S03]  /*31ce0*/  LOP3.LUT R13, R26, 0x1ff, RZ, 0xc0, !PT ;  /* 0x000001ff1a0d7812 */ /* 0x001fc600078ec0ff */
[----:B------:R-:W5:Y:S01]  /*31cf0*/  LDL.LU R23, [R1+0xc20] ;  /* 0x000c200001177983 */ /* 0x000f620000300800 */
[----:B------:R-:W-:-:S03]  /*31d00*/  LEA R13, R13, UR7, 0x4 ;  /* 0x000000070d0d7c11 */ /* 0x000fc6000f8e20ff */
[----:B------:R-:W5:Y:S01]  /*31d10*/  LDL.LU R14, [R1+0x134] ;  /* 0x00013400010e7983 */ /* 0x000f620000300800 */
[----:B--2---:R-:W-:-:S03]  /*31d20*/  F2FP.F16.F32.PACK_AB R7, R7, R27 ;  /* 0x0000001b0707723e */ /* 0x004fc600000000ff */
[----:B------:R-:W2:Y:S04]  /*31d30*/  LDL.LU R15, [R1+0x138] ;  /* 0x00013800010f7983 */ /* 0x000ea80000300800 */
[----:B------:R-:W2:Y:S04]  /*31d40*/  LDL.LU R26, [R1+0x144] ;  /* 0x00014400011a7983 */ /* 0x000ea80000300800 */
[----:B------:R-:W2:Y:S01]  /*31d50*/  LDL.LU R27, [R1+0x148] ;  /* 0x00014800011b7983 */ /* 0x000ea20000300800 */
[----:B------:R-:W-:Y:S01]  /*31d60*/  BAR.SYNC.DEFER_BLOCKING 0x0 ;  /* 0x0000000000007b1d */ /* 0x000fe20000010000 */
[----:B---3--:R-:W-:-:S02]  /*31d70*/  F2FP.F16.F32.PACK_AB R6, R18, R19 ;  /* 0x000000131206723e */ /* 0x008fc400000000ff */
[----:B----4-:R-:W-:Y:S02]  /*31d80*/  F2FP.F16.F32.PACK_AB R10, R16, R10 ;  /* 0x0000000a100a723e */ /* 0x010fe400000000ff */
[----:B-----5:R-:W-:Y:S02]  /*31d90*/  F2FP.F16.F32.PACK_AB R11, R17, R11 ;  /* 0x0000000b110b723e */ /* 0x020fe400000000ff */
[----:B------:R-:W0:Y:S04]  /*31da0*/  LDS.128 R16, [R13] ;  /* 0x000000000d107984 */ /* 0x000e280000000c00 */
[----:B0-----:R-:W-:Y:S04]  /*31db0*/  STL [R1+0xbc4], R17 ;  /* 0x000bc41101007387 */ /* 0x001fe80000100800 */
[----:B------:R0:W-:Y:S04]  /*31dc0*/  STL [R1+0xbc0], R18 ;  /* 0x000bc01201007387 */ /* 0x0001e80000100800 */
[----:B0-----:R-:W3:Y:S01]  /*31dd0*/  LDL.LU R18, [R1+0x50] ;  /* 0x0000500001127983 */ /* 0x001ee20000300800 */
[----:B------:R-:W-:-:S02]  /*31de0*/  F2FP.F16.F32.PACK_AB R8, R8, R3 ;  /* 0x000000030808723e */ /* 0x000fc400000000ff */
[----:B------:R-:W-:Y:S01]  /*31df0*/  F2FP.F16.F32.PACK_AB R9, R9, R2 ;  /* 0x000000020909723e */ /* 0x000fe200000000ff */
[----:B------:R-:W-:Y:S06]  /*31e00*/  BAR.SYNC.DEFER_BLOCKING 0x0 ;  /* 0x0000000000007b1d */ /* 0x000fec0000010000 */
[----:B------:R-:W-:Y:S04]  /*31e10*/  STL [R1+0xbbc], R19 ;  /* 0x000bbc1301007387 */ /* 0x000fe80000100800 */
[----:B---3--:R-:W-:Y:S01]  /*31e20*/  STSM.16.M88.4 [R18], R8 ;  /* 0x0000000812007844 */ /* 0x008fe20000000200 */
[----:B------:R-:W-:Y:S06]  /*31e30*/  BAR.SYNC.DEFER_BLOCKING 0x0 ;  /* 0x0000000000007b1d */ /* 0x000fec0000010000 */
[----:B------:R-:W0:Y:S04]  /*31e40*/  LDS.128 R8, [R13] ;  /* 0x000000000d087984 */ /* 0x000e280000000c00 */
[----:B0-----:R0:W-:Y:S04]  /*31e50*/  STL.64 [R1+0x20], R8 ;  /* 0x0000200801007387 */ /* 0x0011e80000100a00 */
[----:B------:R1:W-:Y:S04]  /*31e60*/  STL.64 [R1+0x28], R10 ;  /* 0x0000280a01007387 */ /* 0x0003e80000100a00 */
[----:B0-----:R-:W3:Y:S04]  /*31e70*/  LDL.LU R8, [R1+0x84] ;  /* 0x0000840001087983 */ /* 0x001ee80000300800 */
[----:B------:R-:W3:Y:S04]  /*31e80*/  LDL.LU R9, [R1+0x88] ;  /* 0x0000880001097983 */ /* 0x000ee80000300800 */
[----:B-1----:R-:W4:Y:S04]  /*31e90*/  LDL.LU R10, [R1+0x154] ;  /* 0x00015400010a7983 */ /* 0x002f280000300800 */
[----:B------:R-:W4:Y:S01]  /*31ea0*/  LDL.LU R11, [R1+0x158] ;  /* 0x00015800010b7983 */ /* 0x000f220000300800 */
[----:B------:R-:W-:Y:S01]  /*31eb0*/  F2FP.F16.F32.PACK_AB R4, R4, R0 ;  /* 0x000000000404723e */ /* 0x000fe200000000ff */
[----:B------:R-:W-:Y:S06]  /*31ec0*/  BAR.SYNC.DEFER_BLOCKING 0x0 ;  /* 0x0000000000007b1d */ /* 0x000fec0000010000 */
[----:B----4-:R0:W-:Y:S04]  /*31ed0*/  STL.64 [R1+0xc18], R10 ;  /* 0x000c180a01007387 */ /* 0x0101e80000100a00 */
[----:B0-----:R-:W4:Y:S04]  /*31ee0*/  LDL.LU R10, [R1+0x14c] ;  /* 0x00014c00010a7983 */ /* 0x001f280000300800 */
[----:B------:R-:W5:Y:S04]  /*31ef0*/  LDL.LU R11, [R1+0x150] ;  /* 0x00015000010b7983 */ /* 0x000f680000300800 */
[----:B---3--:R0:W-:Y:S04]  /*31f00*/  STL.64 [R1+0xc10], R8 ;  /* 0x000c100801007387 */ /* 0x0081e80000100a00 */
[----:B0-----:R-:W3:Y:S04]  /*31f10*/  LDL.LU R8, [R1+0x13c] ;  /* 0x00013c0001087983 */ /* 0x001ee80000300800 */
[----:B------:R-:W2:Y:S04]  /*31f20*/  LDL.LU R9, [R1+0x140] ;  /* 0x0001400001097983 */ /* 0x000ea80000300800 */
[----:B------:R0:W-:Y:S01]  /*31f30*/  STSM.16.M88.4 [R18], R4 ;  /* 0x0000000412007844 */ /* 0x0001e20000000200 */
[----:B------:R-:W-:-:S03]  /*31f40*/  F2FP.F16.F32.PACK_AB R12, R29, R20 ;  /* 0x000000141d0c723e */ /* 0x000fc600000000ff */
[----:B------:R-:W5:Y:S04]  /*31f50*/  LDL.LU R19, [R1+0x17c] ;  /* 0x00017c0001137983 */ /* 0x000f680000300800 */
[----:B------:R-:W5:Y:S01]  /*31f60*/  LDL.LU R0, [R1+0x174] ;  /* 0x0001740001007983 */ /* 0x000f620000300800 */
[----:B------:R-:W-:-:S03]  /*31f70*/  F2FP.F16.F32.PACK_AB R13, R28, R21 ;  /* 0x000000151c0d723e */ /* 0x000fc600000000ff */
[----:B------:R-:W5:Y:S04]  /*31f80*/  LDL.LU R2, [R1+0x190] ;  /* 0x0001900001027983 */ /* 0x000f680000300800 */
[----:B------:R-:W5:Y:S01]  /*31f90*/  LDL.LU R3, [R1+0x178] ;  /* 0x0001780001037983 */ /* 0x000f620000300800 */
[----:B------:R-:W-:-:S03]  /*31fa0*/  F2FP.F16.F32.PACK_AB R24, R22, R24 ;  /* 0x000000181618723e */ /* 0x000fc600000000ff */
[----:B------:R-:W5:Y:S01]  /*31fb0*/  LDL.LU R29, [R1+0x15c] ;  /* 0x00015c00011d7983 */ /* 0x000f620000300800 */
[----:B------:R-:W-:-:S03]  /*31fc0*/  F2FP.F16.F32.PACK_AB R25, R23, R25 ;  /* 0x000000191719723e */ /* 0x000fc600000000ff */
[----:B------:R-:W5:Y:S04]  /*31fd0*/  LDL.LU R20, [R1+0x94] ;  /* 0x0000940001147983 */ /* 0x000f680000300800 */
[----:B------:R-:W5:Y:S04]  /*31fe0*/  LDL.LU R21, [R1+0xa0] ;  /* 0x0000a00001157983 */ /* 0x000f680000300800 */
[----:B------:R-:W5:Y:S04]  /*31ff0*/  LDL.LU R28, [R1+0x98] ;  /* 0x00009800011c7983 */ /* 0x000f680000300800 */
[----:B------:R-:W5:Y:S04]  /*32000*/  LDL.LU R22, [R1+0x9c] ;  /* 0x00009c0001167983 */ /* 0x000f680000300800 */
[----:B------:R-:W5:Y:S01]  /*32010*/  LDL.LU R23, [R1+0x170] ;  /* 0x0001700001177983 */ /* 0x000f620000300800 */
[----:B------:R-:W-:Y:S01]  /*32020*/  BAR.SYNC.DEFER_BLOCKING 0x0 ;  /* 0x0000000000007b1d */ /* 0x000fe20000010000 */
[----:B--2---:R-:W-:-:S05]  /*32030*/  F2FP.F16.F32.PACK_AB R15, R9, R15 ;  /* 0x0000000f090f723e */ /* 0x004fca00000000ff */
[----:B------:R-:W0:Y:S01]  /*32040*/  S2R R9, SR_TID.X ;  /* 0x0000000000097919 */ /* 0x000e220000002100 */
[----:B---3--:R-:W-:Y:S02]  /*32050*/  F2FP.F16.F32.PACK_AB R14, R8, R14 ;  /* 0x0000000e080e723e */ /* 0x008fe400000000ff */
[----:B----4-:R-:W-:Y:S02]  /*32060*/  F2FP.F16.F32.PACK_AB R26, R10, R26 ;  /* 0x0000001a0a1a723e */ /* 0x010fe400000000ff */
[----:B-----5:R-:W-:Y:S02]  /*32070*/  F2FP.F16.F32.PACK_AB R27, R11, R27 ;  /* 0x0000001b0b1b723e */ /* 0x020fe400000000ff */
[----:B0-----:R-:W-:-:S04]  /*32080*/  LOP3.LUT R7, R9, 0x1ff, RZ, 0xc0, !PT ;  /* 0x000001ff09077812 */ /* 0x001fc800078ec0ff */
[----:B------:R-:W-:-:S05]  /*32090*/  LEA R7, R7, UR7, 0x4 ;  /* 0x0000000707077c11 */ /* 0x000fca000f8e20ff */
[----:B------:R-:W0:Y:S01]  /*320a0*/  LDS.128 R8, [R7] ;  /* 0x0000000007087984 */ /* 0x000e220000000c00 */
[----:B------:R-:W-:Y:S06]  /*320b0*/  BAR.SYNC.DEFER_BLOCKING 0x0 ;  /* 0x0000000000007b1d */ /* 0x000fec0000010000 */
[----:B0-----:R-:W-:Y:S04]  /*320c0*/  STL.64 [R1+0x30], R8 ;  /* 0x0000300801007387 */ /* 0x001fe80000100a00 */
[----:B------:R0:W-:Y:S04]  /*320d0*/  STL.64 [R1+0x38], R10 ;  /* 0x0000380a01007387 */ /* 0x0001e80000100a00 */
[----:B0-----:R-:W2:Y:S04]  /*320e0*/  LDL.LU.64 R10, [R1+0xc18] ;  /* 0x000c1800010a7983 */ /* 0x001ea80000300a00 */
[----:B------:R-:W3:Y:S04]  /*320f0*/  LDL.LU.64 R8, [R1+0xc10] ;  /* 0x000c100001087983 */ /* 0x000ee80000300a00 */
[----:B------:R0:W-:Y:S01]  /*32100*/  STSM.16.M88.4 [R18], R12 ;  /* 0x0000000c12007844 */ /* 0x0001e20000000200 */
[----:B------:R-:W-:Y:S06]  /*32110*/  BAR.SYNC.DEFER_BLOCKING 0x0 ;  /* 0x0000000000007b1d */ /* 0x000fec0000010000 */
[----:B0-----:R-:W3:Y:S04]  /*32120*/  LDL.LU R14, [R1+0x8c] ;  /* 0x00008c00010e7983 */ /* 0x001ee80000300800 */
[----:B------:R-:W4:Y:S04]  /*32130*/  LDL.LU R15, [R1+0x90] ;  /* 0x00009000010f7983 */ /* 0x000f280000300800 */
[----:B------:R-:W0:Y:S01]  /*32140*/  LDS.128 R4, [R7] ;  /* 0x0000000007047984 */ /* 0x000e220000000c00 */
[----:B------:R-:W-:Y:S01]  /*32150*/  BAR.SYNC.DEFER_BLOCKING 0x0 ;  /* 0x0000000000007b1d */ /* 0x000fe20000010000 */
[----:B------:R-:W-:-:S02]  /*32160*/  F2FP.F16.F32.PACK_AB R21, R21, R28 ;  /* 0x0000001c1515723e */ /* 0x000fc400000000ff */
[----:B------:R-:W-:Y:S02]  /*32170*/  F2FP.F16.F32.PACK_AB R20, R22, R20 ;  /* 0x000000141614723e */ /* 0x000fe400000000ff */
[----:B------:R-:W-:Y:S01]  /*32180*/  F2FP.F16.F32.PACK_AB R22, R19, R0 ;  /* 0x000000001316723e */ /* 0x000fe200000000ff */
[----:B------:R-:W-:Y:S04]  /*32190*/  STSM.16.M88.4 [R18], R24 ;  /* 0x0000001812007844 */ /* 0x000fe80000000200 */
[----:B0-----:R-:W-:Y:S04]  /*321a0*/  STL [R1+0xbb8], R7 ;  /* 0x000bb80701007387 */ /* 0x001fe80000100800 */
[----:B------:R-:W-:Y:S04]  /*321b0*/  STL.64 [R1+0xbd0], R6 ;  /* 0x000bd00601007387 */ /* 0x000fe80000100a00 */
[----:B------:R0:W-:Y:S04]  /*321c0*/  STL.64 [R1+0xbc8], R4 ;  /* 0x000bc80401007387 */ /* 0x0001e80000100a00 */
[----:B0-----:R-:W5:Y:S04]  /*321d0*/  LDL.LU R4, [R1+0x19c] ;  /* 0x00019c0001047983 */ /* 0x001f680000300800 */
[----:B------:R-:W5:Y:S01]  /*321e0*/  LDL.LU R28, [R1+0x194] ;  /* 0x00019400011c7983 */ /* 0x000f620000300800 */
[----:B--2---:R-:W-:-:S02]  /*321f0*/  F2FP.F16.F32.PACK_AB R10, R29, R10 ;  /* 0x0000000a1d0a723e */ /* 0x004fc400000000ff */
[----:B------:R-:W0:Y:S01]  /*32200*/  S2R R29, SR_TID.X ;  /* 0x00000000001d7919 */ /* 0x000e220000002100 */
[----:B------:R-:W-:Y:S02]  /*32210*/  F2FP.F16.F32.PACK_AB R11, R23, R11 ;  /* 0x0000000b170b723e */ /* 0x000fe400000000ff */
[----:B------:R-:W-:Y:S01]  /*32220*/  F2FP.F16.F32.PACK_AB R23, R2, R3 ;  /* 0x000000030217723e */ /* 0x000fe200000000ff */
[----:B------:R-:W-:Y:S06]  /*32230*/  BAR.SYNC.DEFER_BLOCKING 0x0 ;  /* 0x0000000000007b1d */ /* 0x000fec0000010000 */
[----:B------:R-:W2:Y:S04]  /*32240*/  LDL.LU R2, [R1+0x1a0] ;  /* 0x0001a00001027983 */ /* 0x000ea80000300800 */
[----:B------:R-:W2:Y:S04]  /*32250*/  LDL.LU R3, [R1+0x198] ;  /* 0x0001980001037983 */ /* 0x000ea80000300800 */
[----:B------:R-:W2:Y:S04]  /*32260*/  LDL.LU R24, [R1+0xb4] ;  /* 0x0000b40001187983 */ /* 0x000ea80000300800 */
[----:B------:R-:W2:Y:S04]  /*32270*/  LDL.LU R25, [R1+0xb8] ;  /* 0x0000b80001197983 */ /* 0x000ea80000300800 */
[----:B------:R-:W2:Y:S04]  /*32280*/  LDL.LU R26, [R1+0x1a4] ;  /* 0x0001a400011a7983 */ /* 0x000ea80000300800 */
[----:B------:R-:W2:Y:S01]  /*32290*/  LDL.LU R27, [R1+0x1a8] ;  /* 0x0001a800011b7983 */ /* 0x000ea20000300800 */
[----:B0-----:R-:W-:-:S03]  /*322a0*/  LOP3.LUT R7, R29, 0x1ff, RZ, 0xc0, !PT ;  /* 0x000001ff1d077812 */ /* 0x001fc600078ec0ff */
[----:B------:R-:W2:Y:S04]  /*322b0*/  LDL.LU R5, [R1+0xc8] ;  /* 0x0000c80001057983 */ /* 0x000ea80000300800 */
[----:B------:R-:W2:Y:S04]  /*322c0*/  LDL.LU R29, [R1+0x1bc] ;  /* 0x0001bc00011d7983 */ /* 0x000ea80000300800 */
[----:B------:R-:W2:Y:S01]  /*322d0*/  LDL.LU R19, [R1+0x1b4] ;  /* 0x0001b40001137983 */ /* 0x000ea20000300800 */
[----:B------:R-:W-:Y:S02]  /*322e0*/  LEA R7, R7, UR7, 0x4 ;  /* 0x0000000707077c11 */ /* 0x000fe4000f8e20ff */
[----:B---3--:R-:W-:Y:S01]  /*322f0*/  F2FP.F16.F32.PACK_AB R8, R14, R8 ;  /* 0x000000080e08723e */ /* 0x008fe200000000ff */
[----:B------:R-:W3:Y:S01]  /*32300*/  LDL.LU R6, [R1+0x1c0] ;  /* 0x0001c00001067983 */ /* 0x000ee20000300800 */
[----:B----4-:R-:W-:-:S03]  /*32310*/  F2FP.F16.F32.PACK_AB R9, R15, R9 ;  /* 0x000000090f09723e */ /* 0x010fc600000000ff */
[----:B------:R-:W0:Y:S01]  /*32320*/  LDS.128 R12, [R7] ;  /* 0x00000000070c7984 */ /* 0x000e220000000c00 */
[----:B------:R-:W-:Y:S06]  /*32330*/  BAR.SYNC.DEFER_BLOCKING 0x0 ;  /* 0x0000000000007b1d */ /* 0x000fec0000010000 */
[----:B------:R-:W3:Y:S04]  /*32340*/  LDL.LU R0, [R1+0x1b8] ;  /* 0x0001b80001007983 */ /* 0x000ee80000300800 */
[----:B------:R-:W-:Y:S01]  /*32350*/  STSM.16.M88.4 [R18], R8 ;  /* 0x0000000812007844 */ /* 0x000fe20000000200 */
[----:B------:R-:W-:Y:S06]  /*32360*/  BAR.SYNC.DEFER_BLOCKING 0x0 ;  /* 0x0000000000007b1d */ /* 0x000fec0000010000 */
[----:B------:R-:W1:Y:S02]  /*32370*/  LDS.128 R8, [R7] ;  /* 0x0000000007087984 */ /* 0x000e640000000c00 */
[----:B------:R-:W-:Y:S06]  /*32380*/  BAR.SYNC.DEFER_BLOCKING 0x0 ;  /* 0x0000000000007b1d */ /* 0x000fec0000010000 */
[----:B0-----:R0:W-:Y:S04]  /*32390*/  STL.64 [R1+0xbe0], R14 ;  /* 0x000be00e01007387 */ /* 0x0011e80000100a00 */
[----:B0-----:R-:W4:Y:S04]  /*323a0*/  LDL.LU R14, [R1+0xb0] ;  /* 0x0000b000010e7983 */ /* 0x001f280000300800 */
[----:B------:R-:W4:Y:S04]  /*323b0*/  LDL.LU R15, [R1+0xa8] ;  /* 0x0000a800010f7983 */ /* 0x000f280000300800 */
[----:B------:R0:W-:Y:S04]  /*323c0*/  STL.64 [R1+0xbd8], R12 ;  /* 0x000bd80c01007387 */ /* 0x0001e80000100a00 */
[----:B------:R-:W-:Y:S04]  /*323d0*/  STSM.16.M88.4 [R18], R20 ;  /* 0x0000001412007844 */ /* 0x000fe80000000200 */
[----:B0-----:R-:W3:Y:S04]  /*323e0*/  LDL.LU R12, [R1+0xa4] ;  /* 0x0000a400010c7983 */ /* 0x001ee80000300800 */
[----:B------:R-:W3:Y:S04]  /*323f0*/  LDL.LU R13, [R1+0xd4] ;  /* 0x0000d400010d7983 */ /* 0x000ee80000300800 */
[----:B-1----:R0:W-:Y:S04]  /*32400*/  STL.64 [R1+0xbf0], R10 ;  /* 0x000bf00a01007387 */ /* 0x0021e80000100a00 */
[----:B0-----:R-:W3:Y:S04]  /*32410*/  LDL.LU R10, [R1+0xcc] ;  /* 0x0000cc00010a7983 */ /* 0x001ee80000300800 */
[----:B------:R-:W3:Y:S04]  /*32420*/  LDL.LU R11, [R1+0xc4] ;  /* 0x0000c400010b7983 */ /* 0x000ee80000300800 */
[----:B------:R0:W-:Y:S04]  /*32430*/  STL.64 [R1+0xbe8], R8 ;  /* 0x000be80801007387 */ /* 0x0001e80000100a00 */
[----:B0-----:R-:W3:Y:S04]  /*32440*/  LDL.LU R9, [R1+0xac] ;  /* 0x0000ac0001097983 */ /* 0x001ee80000300800 */
[----:B------:R-:W3:Y:S04]  /*32450*/  LDL.LU R8, [R1+0x1b0] ;  /* 0x0001b00001087983 */ /* 0x000ee80000300800 */
[----:B--2---:R0:W-:Y:S04]  /*32460*/  STL.64 [R1+0xc08], R18 ;  /* 0x000c081201007387 */ /* 0x0041e80000100a00 */
[----:B0-----:R-:W2:Y:S04]  /*32470*/  LDL.LU R18, [R1+0xc0] ;  /* 0x0000c00001127983 */ /* 0x001ea80000300800 */
[----:B------:R-:W2:Y:S04]  /*32480*/  LDL.LU R19, [R1+0x1ac] ;  /* 0x0001ac0001137983 */ /* 0x000ea80000300800 */
[----:B------:R0:W-:Y:S04]  /*32490*/  STL.64 [R1+0xc00], R16 ;  /* 0x000c001001007387 */ /* 0x0001e80000100a00 */
[----:B0-----:R-:W2:Y:S01]  /*324a0*/  LDL.LU R17, [R1+0xbc] ;  /* 0x0000bc0001117983 */ /* 0x001ea20000300800 */
[----:B------:R-:W-:-:S02]  /*324b0*/  F2FP.F16.F32.PACK_AB R23, R2, R3 ;  /* 0x000000030217723e */ /* 0x000fc400000000ff */
[----:B-----5:R-:W-:Y:S02]  /*324c0*/  F2FP.F16.F32.PACK_AB R22, R4, R28 ;  /* 0x0000001c0416723e */ /* 0x020fe400000000ff */
[----:B----4-:R-:W-:Y:S02]  /*324d0*/  F2FP.F16.F32.PACK_AB R21, R14, R15 ;  /* 0x0000000f0e15723e */ /* 0x010fe400000000ff */
[----:B---3--:R-:W-:Y:S02]  /*324e0*/  F2FP.F16.F32.PACK_AB R20, R9, R12 ;  /* 0x0000000c0914723e */ /* 0x008fe400000000ff */
[----:B------:R-:W3:Y:S04]  /*324f0*/  LDL.LU R9, [R1+0xec] ;  /* 0x0000ec0001097983 */ /* 0x000ee80000300800 */
[----:B------:R-:W3:Y:S04]  /*32500*/  LDL.LU R12, [R1+0xe0] ;  /* 0x0000e000010c7983 */ /* 0x000ee80000300800 */
[----:B------:R-:W4:Y:S04]  /*32510*/  LDL.LU R2, [R1+0xf0] ;  /* 0x0000f00001027983 */ /* 0x000f280000300800 */
[----:B------:R-:W4:Y:S04]  /*32520*/  LDL.LU R3, [R1+0xe8] ;  /* 0x0000e80001037983 */ /* 0x000f280000300800 */
[----:B------:R-:W5:Y:S04]  /*32530*/  LDL.LU R14, [R1+0x1cc] ;  /* 0x0001cc00010e7983 */ /* 0x000f680000300800 */
[----:B------:R-:W5:Y:S04]  /*32540*/  LDL.LU R15, [R1+0x1c4] ;  /* 0x0001c400010f7983 */ /* 0x000f680000300800 */
[----:B------:R-:W3:Y:S04]  /*32550*/  LDL.LU R4, [R1+0x1d0] ;  /* 0x0001d00001047983 */ /* 0x000ee80000300800 */
[----:B------:R-:W3:Y:S01]  /*32560*/  LDL.LU R28, [R1+0x1c8] ;  /* 0x0001c800011c7983 */ /* 0x000ee20000300800 */
[----:B--2---:R-:W-:-:S02]  /*32570*/  F2FP.F16.F32.PACK_AB R25, R18, R25 ;  /* 0x000000191219723e */ /* 0x004fc400000000ff */
[----:B------:R-:W-:Y:S02]  /*32580*/  F2FP.F16.F32.PACK_AB R26, R19, R26 ;  /* 0x0000001a131a723e */ /* 0x000fe400000000ff */
[----:B------:R-:W-:Y:S01]  /*32590*/  F2FP.F16.F32.PACK_AB R24, R17, R24 ;  /* 0x000000181118723e */ /* 0x000fe200000000ff */
[----:B------:R-:W-:Y:S06]  /*325a0*/  BAR.SYNC.DEFER_BLOCKING 0x0 ;  /* 0x0000000000007b1d */ /* 0x000fec0000010000 */
[----:B------:R-:W0:Y:S04]  /*325b0*/  LDS.128 R16, [R7] ;  /* 0x0000000007107984 */ /* 0x000e280000000c00 */
[----:B0-----:R-:W-:Y:S04]  /*325c0*/  STL.64 [R1+0x40], R16 ;  /* 0x0000401001007387 */ /* 0x001fe80000100a00 */
[----:B------:R0:W-:Y:S04]  /*325d0*/  STL.64 [R1+0x48], R18 ;  /* 0x0000481201007387 */ /* 0x0001e80000100a00 */
[----:B0-----:R-:W2:Y:S01]  /*325e0*/  LDL.LU.64 R18, [R1+0xc08] ;  /* 0x000c080001127983 */ /* 0x001ea20000300a00 */
[----:B------:R-:W-:Y:S06]  /*325f0*/  BAR.SYNC.DEFER_BLOCKING 0x0 ;  /* 0x0000000000007b1d */ /* 0x000fec0000010000 */
[----:B------:R-:W3:Y:S04]  /*32600*/  LDL.LU.64 R16, [R1+0xc00] ;  /* 0x000c000001107983 */ /* 0x000ee80000300a00 */
[----:B--2---:R-:W-:Y:S01]  /*32610*/  STSM.16.M88.4 [R18], R20 ;  /* 0x0000001412007844 */ /* 0x004fe20000000200 */
[----:B------:R-:W-:Y:S06]  /*32620*/  BAR.SYNC.DEFER_BLOCKING 0x0 ;  /* 0x0000000000007b1d */ /* 0x000fec0000010000 */
[----:B------:R-:W0:Y:S04]  /*32630*/  LDS.128 R20, [R7] ;  /* 0x0000000007147984 */ /* 0x000e280000000c00 */
[----:B0-----:R0:W-:Y:S04]  /*32640*/  STL.64 [R1+0x60], R20 ;  /* 0x0000601401007387 */ /* 0x0011e80000100a00 */
[----:B------:R1:W-:Y:S01]  /*32650*/  STL.64 [R1+0x68], R22 ;  /* 0x0000681601007387 */ /* 0x0003e20000100a00 */
[----:B0-----:R-:W-:-:S02]  /*32660*/  F2FP.F16.F32.PACK_AB R21, R13, R5 ;  /* 0x000000050d15723e */ /* 0x001fc400000000ff */
[----:B-1----:R-:W-:Y:S02]  /*32670*/  F2FP.F16.F32.PACK_AB R22, R29, R19 ;  /* 0x000000131d16723e */ /* 0x002fe400000000ff */
[----:B------:R-:W2:Y:S01]  /*32680*/  LDL.LU R29, [R1+0x10c] ;  /* 0x00010c00011d7983 */ /* 0x000ea20000300800 */
[----:B------:R-:W-:-:S03]  /*32690*/  F2FP.F16.F32.PACK_AB R23, R6, R0 ;  /* 0x000000000617723e */ /* 0x000fc600000000ff */
[----:B------:R-:W2:Y:S01]  /*326a0*/  LDL.LU R19, [R1+0x104] ;  /* 0x0001040001137983 */ /* 0x000ea20000300800 */
[----:B------:R-:W-:-:S03]  /*326b0*/  F2FP.F16.F32.PACK_AB R20, R10, R11 ;  /* 0x0000000b0a14723e */ /* 0x000fc600000000ff */
[----:B------:R-:W2:Y:S04]  /*326c0*/  LDL.LU R5, [R1+0x114] ;  /* 0x0001140001057983 */ /* 0x000ea80000300800 */
[----:B------:R-:W2:Y:S04]  /*326d0*/  LDL.LU R6, [R1+0x108] ;  /* 0x0001080001067983 */ /* 0x000ea80000300800 */
[----:B------:R-:W2:Y:S04]  /*326e0*/  LDL.LU R10, [R1+0x1dc] ;  /* 0x0001dc00010a7983 */ /* 0x000ea80000300800 */
[----:B------:R-:W2:Y:S01]  /*326f0*/  LDL.LU R11, [R1+0x1d4] ;  /* 0x0001d400010b7983 */ /* 0x000ea20000300800 */
[----:B------:R-:W-:Y:S01]  /*32700*/  BAR.SYNC.DEFER_BLOCKING 0x0 ;  /* 0x0000000000007b1d */ /* 0x000fe20000010000 */
[----:B------:R-:W-:-:S05]  /*32710*/  F2FP.F16.F32.PACK_AB R27, R8, R27 ;  /* 0x0000001b081b723e */ /* 0x000fca00000000ff */
[----:B------:R3:W-:Y:S02]  /*32720*/  STSM.16.M88.4 [R18], R24 ;  /* 0x0000001812007844 */ /* 0x0007e40000000200 */
[----:B---3--:R-:W-:Y:S02]  /*32730*/  F2FP.F16.F32.PACK_AB R24, R9, R12 ;  /* 0x0000000c0918723e */ /* 0x008fe400000000ff */
[----:B-----5:R-:W-:Y:S01]  /*32740*/  F2FP.F16.F32.PACK_AB R26, R14, R15 ;  /* 0x0000000f0e1a723e */ /* 0x020fe200000000ff */
[----:B------:R-:W-:Y:S06]  /*32750*/  BAR.SYNC.DEFER_BLOCKING 0x0 ;  /* 0x0000000000007b1d */ /* 0x000fec0000010000 */
[----:B--2---:R-:W-:Y:S04]  /*32760*/  STL.64 [R1+0xbf8], R10 ;  /* 0x000bf80a01007387 */ /* 0x004fe80000100a00 */
[----:B------:R-:W0:Y:S01]  /*32770*/  LDS.128 R8, [R7] ;  /* 0x0000000007087984 */ /* 0x000e220000000c00 */
[----:B------:R-:W-:Y:S06]  /*32780*/  BAR.SYNC.DEFER_BLOCKING 0x0 ;  /* 0x0000000000007b1d */ /* 0x000fec0000010000 */
[----:B------:R-:W2:Y:S04]  /*32790*/  LDL.LU R13, [R1+0x1e0] ;  /* 0x0001e000010d7983 */ /* 0x000ea80000300800 */
[----:B------:R-:W2:Y:S04]  /*327a0*/  LDL.LU R0, [R1+0x1d8] ;  /* 0x0001d80001007983 */ /* 0x000ea80000300800 */
[----:B------:R-:W3:Y:S04]  /*327b0*/  LDL.LU R12, [R1+0x1e4] ;  /* 0x0001e400010c7983 */ /* 0x000ee80000300800 */
[----:B------:R-:W5:Y:S04]  /*327c0*/  LDL.LU R14, [R1+0x1f0] ;  /* 0x0001f000010e7983 */ /* 0x000f680000300800 */
[----:B------:R1:W-:Y:S04]  /*327d0*/  STSM.16.M88.4 [R18], R20 ;  /* 0x0000001412007844 */ /* 0x0003e80000000200 */
[----:B0-----:R-:W-:Y:S04]  /*327e0*/  STL.64 [R1+0x140], R8 ;  /* 0x0001400801007387 */ /* 0x001fe80000100a00 */
[----:B------:R-:W-:Y:S01]  /*327f0*/  STL.64 [R1+0x148], R10 ;  /* 0x0001480a01007387 */ /* 0x000fe20000100a00 */
[----:B------:R-:W-:Y:S06]  /*32800*/  BAR.SYNC.DEFER_BLOCKING 0x0 ;  /* 0x0000000000007b1d */ /* 0x000fec0000010000 */
[----:B------:R-:W5:Y:S04]  /*32810*/  LDL.LU R15, [R1+0x1e8] ;  /* 0x0001e800010f7983 */ /* 0x000f680000300800 */
[----:B-1----:R-:W3:Y:S04]  /*32820*/  LDL.LU R20, [R1+0x160] ;  /* 0x0001600001147983 */ /* 0x002ee80000300800 */
[----:B------:R-:W3:Y:S04]  /*32830*/  LDL.LU R21, [R1+0x16c] ;  /* 0x00016c0001157983 */ /* 0x000ee80000300800 */
[----:B------:R-:W3:Y:S04]  /*32840*/  LDL.LU R22, [R1+0x164] ;  /* 0x0001640001167983 */ /* 0x000ee80000300800 */
[----:B------:R-:W0:Y:S04]  /*32850*/  LDS.128 R8, [R7] ;  /* 0x0000000007087984 */ /* 0x000e280000000c00 */
[----:B------:R-:W3:Y:S04]  /*32860*/  LDL.LU R23, [R1+0x1ec] ;  /* 0x0001ec0001177983 */ /* 0x000ee80000300800 */
[----:B0-----:R-:W-:Y:S04]  /*32870*/  STL.64 [R1+0x130], R8 ;  /* 0x0001300801007387 */ /* 0x001fe80000100a00 */
[----:B------:R0:W-:Y:S04]  /*32880*/  STL.64 [R1+0x138], R10 ;  /* 0x0001380a01007387 */ /* 0x0001e80000100a00 */
[----:B0-----:R-:W3:Y:S01]  /*32890*/  LDL.LU.64 R10, [R1+0xbf8] ;  /* 0x000bf800010a7983 */ /* 0x001ee20000300a00 */
[----:B----4-:R-:W-:-:S02]  /*328a0*/  F2FP.F16.F32.PACK_AB R25, R2, R3 ;  /* 0x000000030219723e */ /* 0x010fc400000000ff */
[----:B------:R-:W-:Y:S01]  /*328b0*/  F2FP.F16.F32.PACK_AB R27, R4, R28 ;  /* 0x0000001c041b723e */ /* 0x000fe200000000ff */
[----:B------:R-:W-:Y:S08]  /*328c0*/  BAR.SYNC.DEFER_BLOCKING 0x0 ;  /* 0x0000000000007b1d */ /* 0x000ff00000010000 */
[----:B------:R-:W0:Y:S01]  /*328d0*/  LDC.64 R2, c[0x0][0x398] ;  /* 0x0000e600ff027b82 */ /* 0x000e220000000a00 */
[----:B------:R1:W-:Y:S02]  /*328e0*/  STSM.16.M88.4 [R18], R24 ;  /* 0x0000001812007844 */ /* 0x0003e40000000200 */
[----:B-1----:R-:W-:-:S02]  /*328f0*/  F2FP.F16.F32.PACK_AB R24, R29, R19 ;  /* 0x000000131d18723e */ /* 0x002fc400000000ff */
[----:B------:R-:W4:Y:S01]  /*32900*/  LDL.LU R29, [R1+0x18c] ;  /* 0x00018c00011d7983 */ /* 0x000f220000300800 */
[----:B------:R-:W-:-:S03]  /*32910*/  F2FP.F16.F32.PACK_AB R25, R5, R6 ;  /* 0x000000060519723e */ /* 0x000fc600000000ff */
[----:B------:R-:W4:Y:S04]  /*32920*/  LDL.LU R19, [R1+0x184] ;  /* 0x0001840001137983 */ /* 0x000f280000300800 */
[----:B------:R-:W4:Y:S04]  /*32930*/  LDL.LU R5, [R1+0x200] ;  /* 0x0002000001057983 */ /* 0x000f280000300800 */
[----:B------:R-:W4:Y:S01]  /*32940*/  LDL.LU R6, [R1+0x1f8] ;  /* 0x0001f80001067983 */ /* 0x000f220000300800 */
[----:B------:R-:W1:Y:S01]  /*32950*/  S2R R28, SR_TID.X ;  /* 0x00000000001c7919 */ /* 0x000e620000002100 */
[----:B------:R-:W0:Y:S01]  /*32960*/  S2R R4, SR_CTAID.X ;  /* 0x0000000000047919 */ /* 0x000e220000002500 */
[----:B------:R-:W-:Y:S01]  /*32970*/  UIMAD UR4, UR6, UR4, URZ ;  /* 0x00000004060472a4 */ /* 0x000fe2000f8e02ff */
[----:B-1----:R-:W-:-:S04]  /*32980*/  LOP3.LUT R28, R28, 0xff, RZ, 0xc0, !PT ;  /* 0x000000ff1c1c7812 */ /* 0x002fc800078ec0ff */
[----:B0-----:R-:W-:-:S05]  /*32990*/  LEA R4, R4, R28, 0x8 ;  /* 0x0000001c04047211 */ /* 0x001fca00078e40ff */
[----:B------:R-:W-:Y:S01]  /*329a0*/  IMAD R28, R4, UR5, RZ ;  /* 0x00000005041c7c24 */ /* 0x000fe2000f8e02ff */
[----:B--2---:R-:W-:Y:S02]  /*329b0*/  F2FP.F16.F32.PACK_AB R27, R13, R0 ;  /* 0x000000000d1b723e */ /* 0x004fe400000000ff */
[----:B---3--:R-:W-:Y:S01]  /*329c0*/  F2FP.F16.F32.PACK_AB R26, R10, R11 ;  /* 0x0000000b0a1a723e */ /* 0x008fe200000000ff */
[----:B------:R-:W-:Y:S01]  /*329d0*/  BAR.SYNC.DEFER_BLOCKING 0x0 ;  /* 0x0000000000007b1d */ /* 0x000fe20000010000 */
[----:B------:R-:W-:-:S07]  /*329e0*/  F2FP.F16.F32.PACK_AB R21, R21, R22 ;  /* 0x000000161515723e */ /* 0x000fce00000000ff */
[----:B------:R-:W0:Y:S01]  /*329f0*/  LDC R4, c[0x0][0x3e8] ;  /* 0x0000fa00ff047b82 */ /* 0x000e220000000800 */
[----:B------:R-:W1:Y:S07]  /*32a00*/  LDS.128 R8, [R7] ;  /* 0x0000000007087984 */ /* 0x000e6e0000000c00 */
[----:B------:R-:W-:Y:S06]  /*32a10*/  BAR.SYNC.DEFER_BLOCKING 0x0 ;  /* 0x0000000000007b1d */ /* 0x000fec0000010000 */
[----:B------:R-:W-:Y:S04]  /*32a20*/  STSM.16.M88.4 [R18], R24 ;  /* 0x0000001812007844 */ /* 0x000fe80000000200 */
[----:B-1----:R-:W-:Y:S04]  /*32a30*/  STL.64 [R1+0x150], R8 ;  /* 0x0001500801007387 */ /* 0x002fe80000100a00 */
[----:B------:R1:W-:Y:S04]  /*32a40*/  STL.64 [R1+0x158], R10 ;  /* 0x0001580a01007387 */ /* 0x0003e80000100a00 */
[----:B-1----:R-:W2:Y:S04]  /*32a50*/  LDL.LU.64 R10, [R1+0xbf0] ;  /* 0x000bf000010a7983 */ /* 0x002ea80000300a00 */
[----:B------:R-:W3:Y:S04]  /*32a60*/  LDL.LU.64 R8, [R1+0xbe8] ;  /* 0x000be80001087983 */ /* 0x000ee80000300a00 */
[----:B------:R-:W2:Y:S04]  /*32a70*/  LDL.LU R24, [R1+0x168] ;  /* 0x0001680001187983 */ /* 0x000ea80000300800 */
[----:B------:R-:W3:Y:S04]  /*32a80*/  LDL.LU R25, [R1+0x180] ;  /* 0x0001800001197983 */ /* 0x000ee80000300800 */
[----:B------:R-:W3:Y:S04]  /*32a90*/  LDL.LU R26, [R1+0x1fc] ;  /* 0x0001fc00011a7983 */ /* 0x000ee80000300800 */
[----:B------:R-:W3:Y:S01]  /*32aa0*/  LDL.LU R27, [R1+0x1f4] ;  /* 0x0001f400011b7983 */ /* 0x000ee20000300800 */
[----:B------:R-:W-:Y:S01]  /*32ab0*/  USHF.L.U32 UR5, UR4, 0x1, URZ ;  /* 0x0000000104057899 */ /* 0x000fe200080006ff */
[----:B------:R-:W-:Y:S01]  /*32ac0*/  IMAD.SHL.U32 R0, R28, 0x2, RZ ;  /* 0x000000021c007824 */ /* 0x000fe200078e00ff */
[----:B------:R-:W-:Y:S04]  /*32ad0*/  BAR.SYNC.DEFER_BLOCKING 0x0 ;  /* 0x0000000000007b1d */ /* 0x000fe80000010000 */
[----:B------:R-:W-:Y:S01]  /*32ae0*/  IADD3 R0, P1, P2, R0, UR5, R2 ;  /* 0x0000000500007c10 */ /* 0x000fe2000fa3e002 */
[----:B------:R-:W-:-:S02]  /*32af0*/  IMAD.HI R2, R28, 0x2, RZ ;  /* 0x000000021c027827 */ /* 0x000fc400078e02ff */
[----:B------:R-:W4:Y:S01]  /*32b00*/  LDL.LU R28, [R1+0x188] ;  /* 0x00018800011c7983 */ /* 0x000f220000300800 */
[----:B------:R-:W1:Y:S01]  /*32b10*/  S2R R13, SR_TID.X ;  /* 0x00000000000d7919 */ /* 0x000e620000002100 */
[----:B------:R-:W-:Y:S02]  /*32b20*/  F2FP.F16.F32.PACK_AB R22, R23, R12 ;  /* 0x0000000c1716723e */ /* 0x000fe400000000ff */
[----:B-----5:R-:W-:Y:S01]  /*32b30*/  F2FP.F16.F32.PACK_AB R23, R14, R15 ;  /* 0x0000000f0e17723e */ /* 0x020fe200000000ff */
[----:B------:R-:W-:-:S06]  /*32b40*/  UIMAD.WIDE UR4, UR4, 0x2, URZ ;  /* 0x00000002040478a5 */ /* 0x000fcc000f8e02ff */
[----:B------:R-:W-:-:S05]  /*32b50*/  IADD3.X R2, PT, PT, R2, UR5, R3, P1, P2 ;  /* 0x0000000502027c10 */ /* 0x000fca0008fe4403 */
[----:B------:R-:W5:Y:S01]  /*32b60*/  LDCU UR4, c[0x0][0x3ec] ;  /* 0x00007d80ff0477ac */ /* 0x000f620008000800 */
[----:B--2---:R-:W-:Y:S02]  /*32b70*/  F2FP.F16.F32.PACK_AB R20, R24, R20 ;  /* 0x000000141814723e */ /* 0x004fe400000000ff */
[----:B-1----:R-:W-:Y:S02]  /*32b80*/  SHF.R.U32.HI R24, RZ, 0x8, R13 ;  /* 0x00000008ff187819 */ /* 0x002fe4000001160d */
[----:B------:R-:W1:Y:S01]  /*32b90*/  LDS.128 R12, [R7] ;  /* 0x00000000070c7984 */ /* 0x000e620000000c00 */
[----:B------:R-:W-:Y:S01]  /*32ba0*/  BAR.SYNC.DEFER_BLOCKING 0x0 ;  /* 0x0000000000007b1d */ /* 0x000fe20000010000 */
[----:B------:R-:W-:-:S05]  /*32bb0*/  SGXT.U32 R24, R24, 0x1 ;  /* 0x000000011818781a */ /* 0x000fca0000000000 */
[----:B------:R0:W-:Y:S01]  /*32bc0*/  STSM.16.M88.4 [R18], R20 ;  /* 0x0000001412007844 */ /* 0x0001e20000000200 */
[----:B---3--:R-:W-:Y:S02]  /*32bd0*/  F2FP.F16.F32.PACK_AB R26, R26, R27 ;  /* 0x0000001b1a1a723e */ /* 0x008fe400000000ff */
[----:B----4-:R-:W-:Y:S01]  /*32be0*/  F2FP.F16.F32.PACK_AB R27, R5, R6 ;  /* 0x00000006051b723e */ /* 0x010fe200000000ff */
[----:B0-----:R-:W-:-:S05]  /*32bf0*/  IMAD R20, R24, R4, RZ ;  /* 0x0000000418147224 */ /* 0x001fca00078e02ff */
[----:B------:R-:W-:-:S05]  /*32c00*/  LEA R3, R4, R20, 0x1 ;  /* 0x0000001404037211 */ /* 0x000fca00078e08ff */
[----:B------:R-:W-:Y:S01]  /*32c10*/  IMAD R21, R4, 0x2, R3 ;  /* 0x0000000204157824 */ /* 0x000fe200078e0203 */
[----:B------:R-:W-:Y:S06]  /*32c20*/  BAR.SYNC.DEFER_BLOCKING 0x0 ;  /* 0x0000000000007b1d */ /* 0x000fec0000010000 */
[----:B------:R-:W0:Y:S01]  /*32c30*/  LDS.128 R4, [R7] ;  /* 0x0000000007047984 */ /* 0x000e220000000c00 */
[----:B------:R-:W-:-:S03]  /*32c40*/  F2FP.F16.F32.PACK_AB R24, R28, R25 ;  /* 0x000000191c18723e */ /* 0x000fc600000000ff */
[----:B-1----:R-:W-:Y:S01]  /*32c50*/  STL.64 [R1+0x170], R12 ;  /* 0x0001700c01007387 */ /* 0x002fe20000100a00 */
[----:B------:R-:W-:Y:S01]  /*32c60*/  F2FP.F16.F32.PACK_AB R25, R29, R19 ;  /* 0x000000131d19723e */ /* 0x000fe200000000ff */
[----:B------:R-:W-:Y:S06]  /*32c70*/  BAR.SYNC.DEFER_BLOCKING 0x0 ;  /* 0x0000000000007b1d */ /* 0x000fec0000010000 */
[----:B------:R1:W-:Y:S04]  /*32c80*/  STL.64 [R1+0x178], R14 ;  /* 0x0001780e01007387 */ /* 0x0003e80000100a00 */
[----:B-1----:R-:W2:Y:S04]  /*32c90*/  LDL.LU.64 R14, [R1+0xbe0] ;  /* 0x000be000010e7983 */ /* 0x002ea80000300a00 */
[----:B------:R-:W3:Y:S04]  /*32ca0*/  LDL.LU.64 R12, [R1+0xbd8] ;  /* 0x000bd800010c7983 */ /* 0x000ee80000300a00 */
[----:B------:R-:W4:Y:S04]  /*32cb0*/  LDL.LU R19, [R1+0x1c] ;  /* 0x00001c0001137983 */ /* 0x000f280000300800 */
[----:B0-----:R-:W-:Y:S04]  /*32cc0*/  STL.64 [R1+0x160], R4 ;  /* 0x0001600401007387 */ /* 0x001fe80000100a00 */
[----:B------:R0:W-:Y:S04]  /*32cd0*/  STL.64 [R1+0x168], R6 ;  /* 0x0001680601007387 */ /* 0x0001e80000100a00 */
[----:B------:R1:W-:Y:S04]  /*32ce0*/  STSM.16.M88.4 [R18], R24 ;  /* 0x0000001812007844 */ /* 0x0003e80000000200 */
[----:B0-----:R-:W2:Y:S04]  /*32cf0*/  LDL.LU.64 R6, [R1+0xbd0] ;  /* 0x000bd00001067983 */ /* 0x001ea80000300a00 */
[----:B------:R-:W2:Y:S04]  /*32d00*/  LDL.LU.64 R4, [R1+0xbc8] ;  /* 0x000bc80001047983 */ /* 0x000ea80000300a00 */
[----:B-1----:R-:W2:Y:S01]  /*32d10*/  LDL.LU R24, [R1+0x10] ;  /* 0x0000100001187983 */ /* 0x002ea20000300800 */
[----:B------:R-:W-:Y:S01]  /*32d20*/  BAR.SYNC.DEFER_BLOCKING 0x0 ;  /* 0x0000000000007b1d */ /* 0x000fe20000010000 */
[----:B------:R-:W-:-:S07]  /*32d30*/  LEA R28, P1, R20, R0, 0x1 ;  /* 0x00000000141c7211 */ /* 0x000fce00078208ff */
[----:B------:R-:W0:Y:S01]  /*32d40*/  LDC R26, c[0x0][0x3e8] ;  /* 0x0000fa00ff1a7b82 */ /* 0x000e220000000800 */
[----:B------:R-:W3:Y:S01]  /*32d50*/  LDL.LU R25, [R1+0x14] ;  /* 0x0000140001197983 */ /* 0x000ee20000300800 */
[----:B------:R-:W-:Y:S02]  /*32d60*/  LEA.HI.X.SX32 R29, R20, R2, 0x1, P1 ;  /* 0x00000002141d7211 */ /* 0x000fe400008f0eff */
[C---:B------:R-:W-:Y:S01]  /*32d70*/  LEA R22, P1, R3.reuse, R0, 0x1 ;  /* 0x0000000003167211 */ /* 0x040fe200078208ff */
[----:B------:R-:W4:Y:S03]  /*32d80*/  LDL.LU R18, [R1] ;  /* 0x0000000001127983 */ /* 0x000f260000300800 */
[----:B------:R-:W-:Y:S01]  /*32d90*/  LEA.HI.X.SX32 R23, R3, R2, 0x1, P1 ;  /* 0x0000000203177211 */ /* 0x000fe200008f0eff */
[----:B--2---:R-:W-:Y:S04]  /*32da0*/  STG.E.U16 desc[UR8][R28.64], R24 ;  /* 0x000000181c007986 */ /* 0x004fe8000c101508 */
[----:B---3--:R1:W-:Y:S04]  /*32db0*/  STG.E.U16 desc[UR8][R22.64], R25 ;  /* 0x0000001916007986 */ /* 0x0083e8000c101508 */
[----:B-1----:R-:W2:Y:S01]  /*32dc0*/  LDL.LU R23, [R1+0x18] ;  /* 0x0000180001177983 */ /* 0x002ea20000300800 */
[----:B------:R-:W-:-:S02]  /*32dd0*/  LEA R20, P2, R21, R0, 0x1 ;  /* 0x0000000015147211 */ /* 0x000fc400078408ff */
[----:B0-----:R-:W-:Y:S02]  /*32de0*/  LEA R3, R26, R21, 0x1 ;  /* 0x000000151a037211 */ /* 0x001fe400078e08ff */
[----:B------:R-:W-:Y:S02]  /*32df0*/  LEA.HI.X.SX32 R21, R21, R2, 0x1, P2 ;  /* 0x0000000215157211 */ /* 0x000fe400010f0eff */
[----:B------:R-:W-:Y:S02]  /*32e00*/  LEA R22, P1, R3, R0, 0x1 ;  /* 0x0000000003167211 */ /* 0x000fe400078208ff */
[----:B------:R-:W-:Y:S02]  /*32e10*/  PRMT R27, R24, 0x7632, R27 ;  /* 0x00007632181b7816 */ /* 0x000fe4000000001b */
[----:B------:R-:W-:Y:S02]  /*32e20*/  PRMT R28, R25, 0x7632, R28 ;  /* 0x00007632191c7816 */ /* 0x000fe4000000001c */
[----:B----4-:R-:W-:Y:S01]  /*32e30*/  PRMT R17, R19, 0x7632, R17 ;  /* 0x0000763213117816 */ /* 0x010fe20000000011 */
[----:B--2---:R0:W-:Y:S02]  /*32e40*/  STG.E.U16 desc[UR8][R20.64], R23 ;  /* 0x0000001714007986 */ /* 0x0041e4000c101508 */
[----:B0-----:R-:W-:Y:S01]  /*32e50*/  LEA R20, R26, R3, 0x1 ;  /* 0x000000031a147211 */ /* 0x001fe200078e08ff */
[----:B------:R-:W-:Y:S01]  /*32e60*/  IMAD.MOV.U32 R21, RZ, RZ, R23 ;  /* 0x000000ffff157224 */ /* 0x000fe200078e0017 */
[----:B------:R-:W-:-:S02]  /*32e70*/  LEA.HI.X.SX32 R23, R3, R2, 0x1, P1 ;  /* 0x0000000203177211 */ /* 0x000fc400008f0eff */
[----:B------:R-:W-:Y:S01]  /*32e80*/  LEA R24, P1, R20, R0, 0x1 ;  /* 0x0000000014187211 */ /* 0x000fe200078208ff */
[----:B------:R-:W-:-:S03]  /*32e90*/  IMAD R3, R26, 0x2, R20 ;  /* 0x000000021a037824 */ /* 0x000fc600078e0214 */
[----:B------:R-:W-:Y:S02]  /*32ea0*/  LEA.HI.X.SX32 R25, R20, R2, 0x1, P1 ;  /* 0x0000000214197211 */ /* 0x000fe400008f0eff */
[----:B------:R-:W-:Y:S02]  /*32eb0*/  LEA R20, P1, R3, R0, 0x1 ;  /* 0x0000000003147211 */ /* 0x000fe400078208ff */
[----:B------:R-:W-:Y:S02]  /*32ec0*/  PRMT R29, R21, 0x7632, R29 ;  /* 0x00007632151d7816 */ /* 0x000fe4000000001d */
[----:B------:R-:W-:Y:S02]  /*32ed0*/  LEA R26, R26, R3, 0x1 ;  /* 0x000000031a1a7211 */ /* 0x000fe400078e08ff */
[----:B------:R-:W-:Y:S02]  /*32ee0*/  LEA.HI.X.SX32 R21, R3, R2, 0x1, P1 ;  /* 0x0000000203157211 */ /* 0x000fe400008f0eff */
[----:B------:R-:W0:Y:S01]  /*32ef0*/  LDC R3, c[0x0][0x3e8] ;  /* 0x0000fa00ff037b82 */ /* 0x000e220000000800 */
[----:B------:R1:W-:Y:S04]  /*32f00*/  STG.E.U16 desc[UR8][R22.64], R19 ;  /* 0x0000001316007986 */ /* 0x0003e8000c101508 */
[----:B------:R2:W-:Y:S04]  /*32f10*/  STG.E.U16 desc[UR8][R24.64], R27 ;  /* 0x0000001b18007986 */ /* 0x0005e8000c101508 */
[----:B------:R3:W-:Y:S04]  /*32f20*/  STG.E.U16 desc[UR8][R20.64], R28 ;  /* 0x0000001c14007986 */ /* 0x0007e8000c101508 */
[----:B-1----:R-:W4:Y:S01]  /*32f30*/  LDL.LU R19, [R1+0xc] ;  /* 0x00000c0001137983 */ /* 0x002f220000300800 */
[----:B--2---:R-:W1:Y:S08]  /*32f40*/  LDC R25, c[0x0][0x3e8] ;  /* 0x0000fa00ff197b82 */ /* 0x004e700000000800 */
[----:B---3--:R-:W2:Y:S01]  /*32f50*/  LDC R20, c[0x0][0x3e8] ;  /* 0x0000fa00ff147b82 */ /* 0x008ea20000000800 */
[----:B------:R-:W-:Y:S01]  /*32f60*/  LEA R22, P1, R26, R0, 0x1 ;  /* 0x000000001a167211 */ /* 0x000fe200078208ff */
[----:B0-----:R-:W-:-:S03]  /*32f70*/  IMAD R3, R3, 0x2, R26 ;  /* 0x0000000203037824 */ /* 0x001fc600078e021a */
[----:B------:R-:W-:Y:S02]  /*32f80*/  LEA.HI.X.SX32 R23, R26, R2, 0x1, P1 ;  /* 0x000000021a177211 */ /* 0x000fe400008f0eff */
[----:B------:R-:W-:-:S04]  /*32f90*/  LEA R26, P1, R3, R0, 0x1 ;  /* 0x00000000031a7211 */ /* 0x000fc800078208ff */
[----:B------:R-:W-:Y:S02]  /*32fa0*/  LEA.HI.X.SX32 R27, R3, R2, 0x1, P1 ;  /* 0x00000002031b7211 */ /* 0x000fe400008f0eff */
[----:B-1----:R-:W-:-:S04]  /*32fb0*/  LEA R25, R25, R3, 0x1 ;  /* 0x0000000319197211 */ /* 0x002fc800078e08ff */
[----:B------:R-:W-:Y:S01]  /*32fc0*/  LEA R24, P1, R25, R0, 0x1 ;  /* 0x0000000019187211 */ /* 0x000fe200078208ff */
[----:B--2---:R-:W-:-:S03]  /*32fd0*/  IMAD R21, R20, 0x2, R25 ;  /* 0x0000000214157824 */ /* 0x004fc600078e0219 */
[----:B------:R-:W-:Y:S01]  /*32fe0*/  LEA.HI.X.SX32 R25, R25, R2, 0x1, P1 ;  /* 0x0000000219197211 */ /* 0x000fe200008f0eff */
[----:B------:R-:W-:Y:S04]  /*32ff0*/  STG.E.U16 desc[UR8][R22.64], R29 ;  /* 0x0000001d16007986 */ /* 0x000fe8000c101508 */
[----:B------:R0:W-:Y:S04]  /*33000*/  STG.E.U16 desc[UR8][R26.64], R17 ;  /* 0x000000111a007986 */ /* 0x0001e8000c101508 */
[----:B------:R1:W-:Y:S04]  /*33010*/  STG.E.U16 desc[UR8][R24.64], R18 ;  /* 0x0000001218007986 */ /* 0x0003e8000c101508 */
[----:B0-----:R-:W2:Y:S01]  /*33020*/  LDL.LU R17, [R1+0xbc4] ;  /* 0x000bc40001117983 */ /* 0x001ea20000300800 */
[----:B------:R-:W-:Y:S01]  /*33030*/  LEA R3, R20, R21, 0x1 ;  /* 0x0000001514037211 */ /* 0x000fe200078e08ff */
[----:B------:R-:W0:Y:S02]  /*33040*/  LDC R27, c[0x0][0x3e8] ;  /* 0x0000fa00ff1b7b82 */ /* 0x000e240000000800 */
[----:B-1----:R-:W3:Y:S01]  /*33050*/  LDL.LU R25, [R1+0x4] ;  /* 0x0000040001197983 */ /* 0x002ee20000300800 */
[----:B------:R-:W-:-:S04]  /*33060*/  LEA R20, P2, R21, R0, 0x1 ;  /* 0x0000000015147211 */ /* 0x000fc800078408ff */
[----:B------:R-:W-:Y:S02]  /*33070*/  LEA.HI.X.SX32 R21, R21, R2, 0x1, P2 ;  /* 0x0000000215157211 */ /* 0x000fe400010f0eff */
[----:B------:R-:W-:Y:S02]  /*33080*/  PRMT R26, R18, 0x7632, R26 ;  /* 0x00007632121a7816 */ /* 0x000fe4000000001a */
[----:B------:R-:W-:-:S04]  /*33090*/  LEA R22, P1, R3, R0, 0x1 ;  /* 0x0000000003167211 */ /* 0x000fc800078208ff */
[----:B------:R-:W-:Y:S01]  /*330a0*/  LEA.HI.X.SX32 R23, R3, R2, 0x1, P1 ;  /* 0x0000000203177211 */ /* 0x000fe200008f0eff */
[----:B---3--:R1:W-:Y:S04]  /*330b0*/  STG.E.U16 desc[UR8][R20.64], R25 ;  /* 0x0000001914007986 */ /* 0x0083e8000c101508 */
[----:B-1----:R-:W3:Y:S04]  /*330c0*/  LDL.LU R20, [R1+0x8] ;  /* 0x0000080001147983 */ /* 0x002ee80000300800 */
[----:B------:R-:W2:Y:S01]  /*330d0*/  LDL.LU R18, [R1+0xbc0] ;  /* 0x000bc00001127983 */ /* 0x000ea20000300800 */
[----:B0-----:R-:W-:Y:S01]  /*330e0*/  IMAD R3, R27, 0x2, R3 ;  /* 0x000000021b037824 */ /* 0x001fe200078e0203 */
[----:B------:R-:W-:-:S04]  /*330f0*/  PRMT R28, R25, 0x7632, R28 ;  /* 0x00007632191c7816 */ /* 0x000fc8000000001c */
[----:B------:R-:W-:-:S04]  /*33100*/  LEA R24, P1, R3, R0, 0x1 ;  /* 0x0000000003187211 */ /* 0x000fc800078208ff */
[----:B------:R-:W-:Y:S02]  /*33110*/  LEA.HI.X.SX32 R25, R3, R2, 0x1, P1 ;  /* 0x0000000203197211 */ /* 0x000fe400008f0eff */
[----:B----4-:R-:W-:Y:S02]  /*33120*/  PRMT R7, R19, 0x7632, R7 ;  /* 0x0000763213077816 */ /* 0x010fe40000000007 */
[----:B------:R-:W-:Y:S01]  /*33130*/  LEA R21, R27, R3, 0x1 ;  /* 0x000000031b157211 */ /* 0x000fe200078e08ff */
[----:B---3--:R-:W-:Y:S04]  /*33140*/  STG.E.U16 desc[UR8][R22.64], R20 ;  /* 0x0000001416007986 */ /* 0x008fe8000c101508 */
[----:B------:R0:W-:Y:S04]  /*33150*/  STG.E.U16 desc[UR8][R24.64], R19 ;  /* 0x0000001318007986 */ /* 0x0001e8000c101508 */
[----:B0-----:R-:W3:Y:S01]  /*33160*/  LDL.LU R19, [R1+0xbbc] ;  /* 0x000bbc0001137983 */ /* 0x001ee20000300800 */
[----:B------:R-:W-:-:S02]  /*33170*/  PRMT R29, R20, 0x7632, R29 ;  /* 0x00007632141d7816 */ /* 0x000fc4000000001d */
[----:B------:R-:W-:Y:S01]  /*33180*/  LEA R20, P2, R21, R0, 0x1 ;  /* 0x0000000015147211 */ /* 0x000fe200078408ff */
[----:B------:R-:W-:-:S03]  /*33190*/  IMAD R23, R27, 0x2, R21 ;  /* 0x000000021b177824 */ /* 0x000fc600078e0215 */
[----:B------:R-:W-:-:S05]  /*331a0*/  LEA.HI.X.SX32 R21, R21, R2, 0x1, P2 ;  /* 0x0000000215157211 */ /* 0x000fca00010f0eff */
[----:B------:R0:W-:Y:S01]  /*331b0*/  STG.E.U16 desc[UR8][R20.64], R26 ;  /* 0x0000001a14007986 */ /* 0x0001e2000c101508 */
[----:B------:R-:W-:Y:S01]  /*331c0*/  LEA R22, P1, R23, R0, 0x1 ;  /* 0x0000000017167211 */ /* 0x000fe200078208ff */
[----:B0-----:R-:W0:Y:S01]  /*331d0*/  LDC R21, c[0x0][0x3e8] ;  /* 0x0000fa00ff157b82 */ /* 0x001e220000000800 */
[----:B------:R-:W-:Y:S02]  /*331e0*/  LEA R3, R27, R23, 0x1 ;  /* 0x000000171b037211 */ /* 0x000fe400078e08ff */
[----:B------:R-:W-:Y:S02]  /*331f0*/  LEA.HI.X.SX32 R23, R23, R2, 0x1, P1 ;  /* 0x0000000217177211 */ /* 0x000fe400008f0eff */
[----:B------:R-:W-:Y:S01]  /*33200*/  LEA R24, P1, R3, R0, 0x1 ;  /* 0x0000000003187211 */ /* 0x000fe200078208ff */
[----:B------:R-:W-:Y:S02]  /*33210*/  IMAD R27, R27, 0x2, R3 ;  /* 0x000000021b1b7824 */ /* 0x000fe400078e0203 */
[----:B------:R1:W-:Y:S01]  /*33220*/  STG.E.U16 desc[UR8][R22.64], R28 ;  /* 0x0000001c16007986 */ /* 0x0003e2000c101508 */
[----:B------:R-:W-:-:S02]  /*33230*/  LEA.HI.X.SX32 R25, R3, R2, 0x1, P1 ;  /* 0x0000000203197211 */ /* 0x000fc400008f0eff */
[----:B------:R-:W-:Y:S01]  /*33240*/  LEA R20, P1, R27, R0, 0x1 ;  /* 0x000000001b147211 */ /* 0x000fe200078208ff */
[----:B-1----:R-:W1:Y:S01]  /*33250*/  LDC R28, c[0x0][0x3e8] ;  /* 0x0000fa00ff1c7b82 */ /* 0x002e620000000800 */
[----:B0-----:R-:W-:Y:S02]  /*33260*/  LEA R26, R21, R27, 0x1 ;  /* 0x0000001b151a7211 */ /* 0x001fe400078e08ff */
[----:B------:R-:W-:Y:S01]  /*33270*/  LEA.HI.X.SX32 R21, R27, R2, 0x1, P1 ;  /* 0x000000021b157211 */ /* 0x000fe200008f0eff */
[----:B------:R-:W-:Y:S04]  /*33280*/  STG.E.U16 desc[UR8][R24.64], R29 ;  /* 0x0000001d18007986 */ /* 0x000fe8000c101508 */
[----:B------:R0:W-:Y:S02]  /*33290*/  STG.E.U16 desc[UR8][R20.64], R7 ;  /* 0x0000000714007986 */ /* 0x0001e4000c101508 */
[----:B0-----:R-:W0:Y:S01]  /*332a0*/  LDC R21, c[0x0][0x3e8] ;  /* 0x0000fa00ff157b82 */ /* 0x001e220000000800 */
[----:B-1----:R-:W-:Y:S01]  /*332b0*/  IMAD R3, R28, 0x2, R26 ;  /* 0x000000021c037824 */ /* 0x002fe200078e021a */
[-C--:B------:R-:W-:Y:S01]  /*332c0*/  LEA R22, P1, R26, R0.reuse, 0x1 ;  /* 0x000000001a167211 */ /* 0x080fe200078208ff */
[----:B------:R-:W4:Y:S03]  /*332d0*/  LDL.LU R7, [R1+0x2c] ;  /* 0x00002c0001077983 */ /* 0x000f260000300800 */
[----:B------:R-:W-:-:S02]  /*332e0*/  LEA R24, P2, R3, R0, 0x1 ;  /* 0x0000000003187211 */ /* 0x000fc400078408ff */
[----:B------:R-:W-:Y:S02]  /*332f0*/  LEA R28, R28, R3, 0x1 ;  /* 0x000000031c1c7211 */ /* 0x000fe400078e08ff */
[-C--:B------:R-:W-:Y:S02]  /*33300*/  LEA.HI.X.SX32 R23, R26, R2.reuse, 0x1, P1 ;  /* 0x000000021a177211 */ /* 0x080fe400008f0eff */
[----:B------:R-:W-:Y:S02]  /*33310*/  LEA.HI.X.SX32 R25, R3, R2, 0x1, P2 ;  /* 0x0000000203197211 */ /* 0x000fe400010f0eff */
[C---:B------:R-:W-:Y:S01]  /*33320*/  LEA R26, P1, R28.reuse, R0, 0x1 ;  /* 0x000000001c1a7211 */ /* 0x040fe200078208ff */
[----:B------:R-:W-:Y:S04]  /*33330*/  STG.E.U16 desc[UR8][R22.64], R16 ;  /* 0x0000001016007986 */ /* 0x000fe8000c101508 */
[----:B--2---:R1:W-:Y:S01]  /*33340*/  STG.E.U16 desc[UR8][R24.64], R17 ;  /* 0x0000001118007986 */ /* 0x0043e2000c101508 */
[----:B------:R-:W-:Y:S01]  /*33350*/  LEA.HI.X.SX32 R27, R28, R2, 0x1, P1 ;  /* 0x000000021c1b7211 */ /* 0x000fe200008f0eff */
[----:B0-----:R-:W-:-:S04]  /*33360*/  IMAD R3, R21, 0x2, R28 ;  /* 0x0000000215037824 */ /* 0x001fc800078e021c */
[----:B------:R0:W-:Y:S01]  /*33370*/  STG.E.U16 desc[UR8][R26.64], R18 ;  /* 0x000000121a007986 */ /* 0x0001e2000c101508 */
[----:B-1----:R-:W-:Y:S02]  /*33380*/  PRMT R24, R17, 0x7632, R24 ;  /* 0x0000763211187816 */ /* 0x002fe40000000018 */
[----:B------:R-:W1:Y:S01]  /*33390*/  LDC R17, c[0x0][0x3e8] ;  /* 0x0000fa00ff117b82 */ /* 0x000e620000000800 */
[----:B------:R-:W-:Y:S02]  /*333a0*/  LEA R22, P1, R3, R0, 0x1 ;  /* 0x0000000003167211 */ /* 0x000fe400078208ff */
[----:B0-----:R-:W-:Y:S02]  /*333b0*/  PRMT R18, R16, 0x7632, R18 ;  /* 0x0000763210127816 */ /* 0x001fe40000000012 */
[----:B------:R-:W-:Y:S02]  /*333c0*/  LEA R16, R21, R3, 0x1 ;  /* 0x0000000315107211 */ /* 0x000fe400078e08ff */
[----:B------:R-:W-:-:S02]  /*333d0*/  LEA.HI.X.SX32 R23, R3, R2, 0x1, P1 ;  /* 0x0000000203177211 */ /* 0x000fc400008f0eff */
[----:B------:R-:W0:Y:S01]  /*333e0*/  LDC R3, c[0x0][0x3e8] ;  /* 0x0000fa00ff037b82 */ /* 0x000e220000000800 */
[----:B------:R-:W-:-:S04]  /*333f0*/  LEA R20, P2, R16, R0, 0x1 ;  /* 0x0000000010147211 */ /* 0x000fc800078408ff */
[----:B------:R-:W-:Y:S01]  /*33400*/  LEA.HI.X.SX32 R21, R16, R2, 0x1, P2 ;  /* 0x0000000210157211 */ /* 0x000fe200010f0eff */
[----:B-1----:R-:W-:-:S05]  /*33410*/  IMAD R17, R17, 0x2, R16 ;  /* 0x0000000211117824 */ /* 0x002fca00078e0210 */
[----:B------:R-:W-:Y:S02]  /*33420*/  LEA R16, P1, R17, R0, 0x1 ;  /* 0x0000000011107211 */ /* 0x000fe400078208ff */
[----:B0-----:R-:W-:Y:S02]  /*33430*/  LEA R3, R3, R17, 0x1 ;  /* 0x0000001103037211 */ /* 0x001fe400078e08ff */
[----:B------:R-:W-:Y:S02]  /*33440*/  LEA.HI.X.SX32 R17, R17, R2, 0x1, P1 ;  /* 0x0000000211117211 */ /* 0x000fe400008f0eff */
[----:B------:R-:W-:Y:S02]  /*33450*/  PRMT R25, R18, 0x7632, R25 ;  /* 0x0000763212197816 */ /* 0x000fe40000000019 */
[----:B---3--:R-:W-:Y:S01]  /*33460*/  PRMT R26, R19, 0x7632, R26 ;  /* 0x00007632131a7816 */ /* 0x008fe2000000001a */
[----:B------:R0:W-:Y:S04]  /*33470*/  STG.E.U16 desc[UR8][R22.64], R19 ;  /* 0x0000001316007986 */ /* 0x0001e8000c101508 */
[----:B------:R1:W-:Y:S01]  /*33480*/  STG.E.U16 desc[UR8][R20.64], R18 ;  /* 0x0000001214007986 */ /* 0x0003e2000c101508 */
[----:B0-----:R-:W0:Y:S03]  /*33490*/  LDC R19, c[0x0][0x3e8] ;  /* 0x0000fa00ff137b82 */ /* 0x001e260000000800 */
[----:B------:R2:W-:Y:S05]  /*334a0*/  STG.E.U16 desc[UR8][R16.64], R24 ;  /* 0x0000001810007986 */ /* 0x0005ea000c101508 */
[----:B-1----:R-:W1:Y:S08]  /*334b0*/  LDC R21, c[0x0][0x3e8] ;  /* 0x0000fa00ff157b82 */ /* 0x002e700000000800 */
[----:B--2---:R-:W2:Y:S01]  /*334c0*/  LDC R17, c[0x0][0x3e8] ;  /* 0x0000fa00ff117b82 */ /* 0x004ea20000000800 */
[----:B------:R-:W-:Y:S01]  /*334d0*/  LEA R22, P1, R3, R0, 0x1 ;  /* 0x0000000003167211 */ /* 0x000fe200078208ff */
[----:B0-----:R-:W-:-:S03]  /*334e0*/  IMAD R19, R19, 0x2, R3 ;  /* 0x0000000213137824 */ /* 0x001fc600078e0203 */
[----:B------:R-:W-:Y:S02]  /*334f0*/  LEA.HI.X.SX32 R23, R3, R2, 0x1, P1 ;  /* 0x0000000203177211 */ /* 0x000fe400008f0eff */
[----:B-1----:R-:W-:Y:S02]  /*33500*/  LEA R3, R21, R19, 0x1 ;  /* 0x0000001315037211 */ /* 0x002fe400078e08ff */
[----:B------:R-:W-:Y:S01]  /*33510*/  LEA R18, P1, R19, R0, 0x1 ;  /* 0x0000000013127211 */ /* 0x000fe200078208ff */
[----:B------:R0:W-:Y:S02]  /*33520*/  STG.E.U16 desc[UR8][R22.64], R25 ;  /* 0x0000001916007986 */ /* 0x0001e4000c101508 */
[----:B--2---:R-:W-:Y:S01]  /*33530*/  IMAD R16, R17, 0x2, R3 ;  /* 0x0000000211107824 */ /* 0x004fe200078e0203 */
[----:B------:R-:W-:-:S04]  /*33540*/  LEA.HI.X.SX32 R19, R19, R2, 0x1, P1 ;  /* 0x0000000213137211 */ /* 0x000fc800008f0eff */
[C---:B0-----:R-:W-:Y:S01]  /*33550*/  LEA R22, P2, R16.reuse, R0, 0x1 ;  /* 0x0000000010167211 */ /* 0x041fe200078408ff */
[----:B------:R0:W-:Y:S01]  /*33560*/  STG.E.U16 desc[UR8][R18.64], R26 ;  /* 0x0000001a12007986 */ /* 0x0001e2000c101508 */
[----:B------:R-:W-:Y:S02]  /*33570*/  LEA R17, R17, R16, 0x1 ;  /* 0x0000001011117211 */ /* 0x000fe400078e08ff */
[----:B------:R-:W-:Y:S02]  /*33580*/  LEA.HI.X.SX32 R23, R16, R2, 0x1, P2 ;  /* 0x0000000210177211 */ /* 0x000fe400010f0eff */
[----:B------:R-:W2:Y:S04]  /*33590*/  LDL.LU R16, [R1+0x20] ;  /* 0x0000200001107983 */ /* 0x000ea80000300800 */
[----:B0-----:R-:W3:Y:S04]  /*335a0*/  LDL.LU R18, [R1+0x24] ;  /* 0x0000240001127983 */ /* 0x001ee80000300800 */
[----:B------:R-:W5:Y:S01]  /*335b0*/  LDL.LU R19, [R1+0x28] ;  /* 0x0000280001137983 */ /* 0x000f620000300800 */
[----:B------:R-:W-:-:S04]  /*335c0*/  LEA R20, P1, R3, R0, 0x1 ;  /* 0x0000000003147211 */ /* 0x000fc800078208ff */
[----:B------:R-:W-:Y:S02]  /*335d0*/  LEA.HI.X.SX32 R21, R3, R2, 0x1, P1 ;  /* 0x0000000203157211 */ /* 0x000fe400008f0eff */
[----:B------:R-:W-:-:S04]  /*335e0*/  LEA R24, P1, R17, R0, 0x1 ;  /* 0x0000000011187211 */ /* 0x000fc800078208ff */
[----:B------:R-:W-:Y:S02]  /*335f0*/  LEA.HI.X.SX32 R25, R17, R2, 0x1, P1 ;  /* 0x0000000211197211 */ /* 0x000fe400008f0eff */
[----:B----4-:R-:W-:Y:S01]  /*33600*/  PRMT R26, R7, 0x7632, R26 ;  /* 0x00007632071a7816 */ /* 0x010fe2000000001a */
[----:B--2---:R-:W-:Y:S04]  /*33610*/  STG.E.U16 desc[UR8][R20.64], R16 ;  /* 0x0000001014007986 */ /* 0x004fe8000c101508 */
[----:B---3--:R0:W-:Y:S02]  /*33620*/  STG.E.U16 desc[UR8][R22.64], R18 ;  /* 0x0000001216007986 */ /* 0x0081e4000c101508 */
[----:B0-----:R-:W0:Y:S02]  /*33630*/  LDC R22, c[0x0][0x3e8] ;  /* 0x0000fa00ff167b82 */ /* 0x001e240000000800 */
[----:B-----5:R-:W-:Y:S01]  /*33640*/  STG.E.U16 desc[UR8][R24.64], R19 ;  /* 0x0000001318007986 */ /* 0x020fe2000c101508 */
[----:B0-----:R-:W-:-:S05]  /*33650*/  IMAD R3, R22, 0x2, R17 ;  /* 0x0000000216037824 */ /* 0x001fca00078e0211 */
[----:B------:R-:W-:-:S04]  /*33660*/  LEA R20, P1, R3, R0, 0x1 ;  /* 0x0000000003147211 */ /* 0x000fc800078208ff */
[----:B------:R-:W-:-:S05]  /*33670*/  LEA.HI.X.SX32 R21, R3, R2, 0x1, P1 ;  /* 0x0000000203157211 */ /* 0x000fca00008f0eff */
[----:B------:R0:W-:Y:S01]  /*33680*/  STG.E.U16 desc[UR8][R20.64], R7 ;  /* 0x0000000714007986 */ /* 0x0001e2000c101508 */
[----:B------:R-:W-:Y:S02]  /*33690*/  PRMT R23, R16, 0x7632, R23 ;  /* 0x0000763210177816 */ /* 0x000fe40000000017 */
[----:B------:R-:W-:Y:S01]  /*336a0*/  LEA R16, R22, R3, 0x1 ;  /* 0x0000000316107211 */ /* 0x000fe200078e08ff */
[----:B0-----:R-:W0:Y:S01]  /*336b0*/  LDC R21, c[0x0][0x3e8] ;  /* 0x0000fa00ff157b82 */ /* 0x001e220000000800 */
[----:B------:R-:W-:-:S03]  /*336c0*/  PRMT R24, R18, 0x7632, R24 ;  /* 0x0000763212187816 */ /* 0x000fc60000000018 */
[----:B------:R-:W-:Y:S01]  /*336d0*/  IMAD R17, R22, 0x2, R16 ;  /* 0x0000000216117824 */ /* 0x000fe200078e0210 */
[C---:B------:R-:W-:Y:S01]  /*336e0*/  LEA R18, P2, R16.reuse, R0, 0x1 ;  /* 0x0000000010127211 */ /* 0x040fe200078408ff */
[----:B------:R-:W2:Y:S01]  /*336f0*/  LDL.LU R7, [R1+0x3c] ;  /* 0x00003c0001077983 */ /* 0x000ea20000300800 */
[----:B------:R-:W-:Y:S02]  /*33700*/  PRMT R25, R19, 0x7632, R25 ;  /* 0x0000763213197816 */ /* 0x000fe40000000019 */
[----:B------:R-:W-:Y:S02]  /*33710*/  LEA.HI.X.SX32 R19, R16, R2, 0x1, P2 ;  /* 0x0000000210137211 */ /* 0x000fe400010f0eff */
[C---:B------:R-:W-:Y:S02]  /*33720*/  LEA R16, P1, R17.reuse, R0, 0x1 ;  /* 0x0000000011107211 */ /* 0x040fe400078208ff */
[----:B------:R-:W-:Y:S02]  /*33730*/  LEA R3, R22, R17, 0x1 ;  /* 0x0000001116037211 */ /* 0x000fe400078e08ff */
[----:B------:R-:W-:-:S02]  /*33740*/  LEA.HI.X.SX32 R17, R17, R2, 0x1, P1 ;  /* 0x0000000211117211 */ /* 0x000fc400008f0eff */
[----:B------:R-:W-:Y:S01]  /*33750*/  LEA R22, P1, R3, R0, 0x1 ;  /* 0x0000000003167211 */ /* 0x000fe200078208ff */
[----:B------:R1:W-:Y:S01]  /*33760*/  STG.E.U16 desc[UR8][R18.64], R23 ;  /* 0x0000001712007986 */ /* 0x0003e2000c101508 */
[----:B0-----:R-:W-:Y:S02]  /*33770*/  IMAD R20, R21, 0x2, R3 ;  /* 0x0000000215147824 */ /* 0x001fe400078e0203 */
[----:B-1----:R-:W-:-:S03]  /*33780*/  LEA.HI.X.SX32 R23, R3, R2, 0x1, P1 ;  /* 0x0000000203177211 */ /* 0x002fc600008f0eff */
[C---:B------:R-:W-:Y:S01]  /*33790*/  LEA R18, P1, R20.reuse, R0, 0x1 ;  /* 0x0000000014127211 */ /* 0x040fe200078208ff */
[----:B------:R0:W-:Y:S03]  /*337a0*/  STG.E.U16 desc[UR8][R16.64], R24 ;  /* 0x0000001810007986 */ /* 0x0001e6000c101508 */
[----:B------:R-:W-:Y:S01]  /*337b0*/  LEA.HI.X.SX32 R19, R20, R2, 0x1, P1 ;  /* 0x0000000214137211 */ /* 0x000fe200008f0eff */
[----:B------:R-:W-:Y:S04]  /*337c0*/  STG.E.U16 desc[UR8][R22.64], R25 ;  /* 0x0000001916007986 */ /* 0x000fe8000c101508 */
[----:B------:R1:W-:Y:S01]  /*337d0*/  STG.E.U16 desc[UR8][R18.64], R26 ;  /* 0x0000001a12007986 */ /* 0x0003e2000c101508 */
[----:B------:R-:W-:Y:S01]  /*337e0*/  LEA R3, R21, R20, 0x1 ;  /* 0x0000001415037211 */ /* 0x000fe200078e08ff */
[----:B0-----:R-:W0:Y:S02]  /*337f0*/  LDC R17, c[0x0][0x3e8] ;  /* 0x0000fa00ff117b82 */ /* 0x001e240000000800 */
[----:B-1----:R-:W3:Y:S01]  /*33800*/  LDL.LU R19, [R1+0x30] ;  /* 0x0000300001137983 */ /* 0x002ee20000300800 */
[----:B------:R-:W-:-:S03]  /*33810*/  LEA R20, P1, R3, R0, 0x1 ;  /* 0x0000000003147211 */ /* 0x000fc600078208ff */
[----:B------:R-:W4:Y:S01]  /*33820*/  LDL.LU R18, [R1+0x38] ;  /* 0x0000380001127983 */ /* 0x000f220000300800 */
[----:B------:R-:W-:Y:S01]  /*33830*/  LEA.HI.X.SX32 R21, R3, R2, 0x1, P1 ;  /* 0x0000000203157211 */ /* 0x000fe200008f0eff */
[C---:B0-----:R-:W-:Y:S02]  /*33840*/  IMAD R16, R17.reuse, 0x2, R3 ;  /* 0x0000000211107824 */ /* 0x041fe400078e0203 */
[----:B------:R-:W0:Y:S02]  /*33850*/  LDC R3, c[0x0][0x3e8] ;  /* 0x0000fa00ff037b82 */ /* 0x000e240000000800 */
[----:B---3--:R1:W-:Y:S04]  /*33860*/  STG.E.U16 desc[UR8][R20.64], R19 ;  /* 0x0000001314007986 */ /* 0x0083e8000c101508 */
[----:B-1----:R-:W3:Y:S01]  /*33870*/  LDL.LU R21, [R1+0x34] ;  /* 0x0000340001157983 */ /* 0x002ee20000300800 */
[----:B------:R-:W-:-:S02]  /*33880*/  LEA R17, R17, R16, 0x1 ;  /* 0x0000001011117211 */ /* 0x000fc400078e08ff */
[CC--:B------:R-:W-:Y:S02]  /*33890*/  LEA R22, P2, R16.reuse, R0.reuse, 0x1 ;  /* 0x0000000010167211 */ /* 0x0c0fe400078408ff */
[----:B------:R-:W-:Y:S01]  /*338a0*/  LEA R24, P1, R17, R0, 0x1 ;  /* 0x0000000011187211 */ /* 0x000fe200078208ff */
[----:B0-----:R-:W-:Y:S01]  /*338b0*/  IMAD R3, R3, 0x2, R17 ;  /* 0x0000000203037824 */ /* 0x001fe200078e0211 */
[-C--:B------:R-:W-:Y:S02]  /*338c0*/  LEA.HI.X.SX32 R23, R16, R2.reuse, 0x1, P2 ;  /* 0x0000000210177211 */ /* 0x080fe400010f0eff */
[----:B------:R-:W-:Y:S02]  /*338d0*/  LEA.HI.X.SX32 R25, R17, R2, 0x1, P1 ;  /* 0x0000000211197211 */ /* 0x000fe400008f0eff */
[----:B------:R-:W-:Y:S02]  /*338e0*/  LEA R20, P1, R3, R0, 0x1 ;  /* 0x0000000003147211 */ /* 0x000fe400078208ff */
[----:B--2---:R-:W-:-:S02]  /*338f0*/  PRMT R26, R7, 0x7632, R26 ;  /* 0x00007632071a7816 */ /* 0x004fc4000000001a */
[----:B------:R-:W-:Y:S01]  /*33900*/  PRMT R16, R19, 0x7632, R16 ;  /* 0x0000763213107816 */ /* 0x000fe20000000010 */
[----:B---3--:R0:W-:Y:S01]  /*33910*/  STG.E.U16 desc[UR8][R22.64], R21 ;  /* 0x0000001516007986 */ /* 0x0081e2000c101508 */
[----:B------:R-:W-:-:S03]  /*33920*/  PRMT R17, R21, 0x7632, R17 ;  /* 0x0000763215117816 */ /* 0x000fc60000000011 */
[----:B----4-:R1:W-:Y:S01]  /*33930*/  STG.E.U16 desc[UR8][R24.64], R18 ;  /* 0x0000001218007986 */ /* 0x0103e2000c101508 */
[----:B0-----:R-:W-:Y:S01]  /*33940*/  LEA.HI.X.SX32 R21, R3, R2, 0x1, P1 ;  /* 0x0000000203157211 */ /* 0x001fe200008f0eff */
[----:B-1----:R-:W0:Y:S04]  /*33950*/  LDC R25, c[0x0][0x3e8] ;  /* 0x0000fa00ff197b82 */ /* 0x002e280000000800 */
[----:B------:R1:W-:Y:S04]  /*33960*/  STG.E.U16 desc[UR8][R20.64], R7 ;  /* 0x0000000714007986 */ /* 0x0003e8000c101508 */
[----:B-1----:R-:W2:Y:S01]  /*33970*/  LDL.LU R7, [R1+0xbb8] ;  /* 0x000bb80001077983 */ /* 0x002ea20000300800 */
[----:B------:R-:W-:-:S02]  /*33980*/  PRMT R24, R18, 0x7632, R24 ;  /* 0x0000763212187816 */ /* 0x000fc40000000018 */
[----:B0-----:R-:W-:-:S04]  /*33990*/  LEA R19, R25, R3, 0x1 ;  /* 0x0000000319137211 */ /* 0x001fc800078e08ff */
[----:B------:R-:W-:Y:S01]  /*339a0*/  LEA R18, P2, R19, R0, 0x1 ;  /* 0x0000000013127211 */ /* 0x000fe200078408ff */
[----:B------:R-:W-:-:S03]  /*339b0*/  IMAD R23, R25, 0x2, R19 ;  /* 0x0000000219177824 */ /* 0x000fc600078e0213 */
[----:B------:R-:W-:Y:S02]  /*339c0*/  LEA.HI.X.SX32 R19, R19, R2, 0x1, P2 ;  /* 0x0000000213137211 */ /* 0x000fe400010f0eff */
[----:B------:R-:W-:-:S03]  /*339d0*/  LEA R22, P1, R23, R0, 0x1 ;  /* 0x0000000017167211 */ /* 0x000fc600078208ff */
[----:B------:R0:W-:Y:S01]  /*339e0*/  STG.E.U16 desc[UR8][R18.64], R16 ;  /* 0x0000001012007986 */ /* 0x0001e2000c101508 */
[----:B------:R-:W-:Y:S02]  /*339f0*/  LEA R3, R25, R23, 0x1 ;  /* 0x0000001719037211 */ /* 0x000fe400078e08ff */
[----:B------:R-:W-:Y:S01]  /*33a00*/  LEA.HI.X.SX32 R23, R23, R2, 0x1, P1 ;  /* 0x0000000217177211 */ /* 0x000fe200008f0eff */
[----:B0-----:R-:W0:Y:S04]  /*33a10*/  LDC R19, c[0x0][0x3e8] ;  /* 0x0000fa00ff137b82 */ /* 0x001e280000000800 */
[----:B------:R1:W-:Y:S01]  /*33a20*/  STG.E.U16 desc[UR8][R22.64], R17 ;  /* 0x0000001116007986 */ /* 0x0003e2000c101508 */
[----:B------:R-:W-:-:S03]  /*33a30*/  LEA R20, P1, R3, R0, 0x1 ;  /* 0x0000000003147211 */ /* 0x000fc600078208ff */
[----:B-1----:R-:W1:Y:S01]  /*33a40*/  LDC R23, c[0x0][0x3e8] ;  /* 0x0000fa00ff177b82 */ /* 0x002e620000000800 */
[----:B------:R-:W-:Y:S01]  /*33a50*/  IMAD R25, R25, 0x2, R3 ;  /* 0x0000000219197824 */ /* 0x000fe200078e0203 */
[----:B------:R-:W-:-:S04]  /*33a60*/  LEA.HI.X.SX32 R21, R3, R2, 0x1, P1 ;  /* 0x0000000203157211 */ /* 0x000fc800008f0eff */
[----:B0-----:R-:W-:-:S04]  /*33a70*/  LEA R3, R19, R25, 0x1 ;  /* 0x0000001913037211 */ /* 0x001fc800078e08ff */
[----:B------:R-:W-:-:S04]  /*33a80*/  LEA R18, P2, R3, R0, 0x1 ;  /* 0x0000000003127211 */ /* 0x000fc800078408ff */
[----:B------:R-:W-:Y:S01]  /*33a90*/  LEA.HI.X.SX32 R19, R3, R2, 0x1, P2 ;  /* 0x0000000203137211 */ /* 0x000fe200010f0eff */
[C---:B-1----:R-:W-:Y:S02]  /*33aa0*/  IMAD R22, R23.reuse, 0x2, R3 ;  /* 0x0000000217167824 */ /* 0x042fe400078e0203 */
[----:B------:R-:W0:Y:S03]  /*33ab0*/  LDC R3, c[0x0][0x3e8] ;  /* 0x0000fa00ff037b82 */ /* 0x000e260000000800 */
[----:B------:R-:W-:Y:S01]  /*33ac0*/  LEA R23, R23, R22, 0x1 ;  /* 0x0000001617177211 */ /* 0x000fe200078e08ff */
[----:B------:R1:W-:Y:S01]  /*33ad0*/  STG.E.U16 desc[UR8][R20.64], R24 ;  /* 0x0000001814007986 */ /* 0x0003e2000c101508 */
[----:B------:R-:W-:-:S04]  /*33ae0*/  LEA R16, P1, R25, R0, 0x1 ;  /* 0x0000000019107211 */ /* 0x000fc800078208ff */
[----:B------:R-:W-:Y:S02]  /*33af0*/  LEA.HI.X.SX32 R17, R25, R2, 0x1, P1 ;  /* 0x0000000219117211 */ /* 0x000fe400008f0eff */
[----:B-1----:R-:W-:-:S04]  /*33b00*/  LEA R24, P2, R23, R0, 0x1 ;  /* 0x0000000017187211 */ /* 0x002fc800078408ff */
[----:B------:R-:W-:Y:S01]  /*33b10*/  LEA.HI.X.SX32 R25, R23, R2, 0x1, P2 ;  /* 0x0000000217197211 */ /* 0x000fe200010f0eff */
[----:B0-----:R-:W-:Y:S02]  /*33b20*/  IMAD R3, R3, 0x2, R23 ;  /* 0x0000000203037824 */ /* 0x001fe400078e0217 */
[----:B------:R-:W0:Y:S01]  /*33b30*/  LDC R23, c[0x0][0x3e8] ;  /* 0x0000fa00ff177b82 */ /* 0x000e220000000800 */
[C---:B------:R-:W-:Y:S01]  /*33b40*/  LEA R20, P1, R22.reuse, R0, 0x1 ;  /* 0x0000000016147211 */ /* 0x040fe200078208ff */
[----:B------:R-:W-:Y:S03]  /*33b50*/  STG.E.U16 desc[UR8][R16.64], R26 ;  /* 0x0000001a10007986 */ /* 0x000fe6000c101508 */
[----:B------:R-:W-:Y:S01]  /*33b60*/  LEA.HI.X.SX32 R21, R22, R2, 0x1, P1 ;  /* 0x0000000216157211 */ /* 0x000fe200008f0eff */
[----:B------:R1:W-:Y:S04]  /*33b70*/  STG.E.U16 desc[UR8][R18.64], R4 ;  /* 0x0000000412007986 */ /* 0x0003e8000c101508 */
[----:B------:R3:W-:Y:S01]  /*33b80*/  STG.E.U16 desc[UR8][R20.64], R5 ;  /* 0x0000000514007986 */ /* 0x0007e2000c101508 */
[----:B-1----:R-:W-:-:S02]  /*33b90*/  LEA R18, P1, R3, R0, 0x1 ;  /* 0x0000000003127211 */ /* 0x002fc400078208ff */
[----:B0-----:R-:W-:-:S05]  /*33ba0*/  LEA R17, R23, R3, 0x1 ;  /* 0x0000000317117211 */ /* 0x001fca00078e08ff */
[----:B------:R-:W-:Y:S01]  /*33bb0*/  IMAD R22, R23, 0x2, R17 ;  /* 0x0000000217167824 */ /* 0x000fe200078e0211 */
[----:B---3--:R-:W-:Y:S02]  /*33bc0*/  PRMT R20, R5, 0x7632, R20 ;  /* 0x0000763205147816 */ /* 0x008fe40000000014 */
[----:B------:R-:W-:Y:S02]  /*33bd0*/  LEA.HI.X.SX32 R19, R3, R2, 0x1, P1 ;  /* 0x0000000203137211 */ /* 0x000fe400008f0eff */
[----:B------:R-:W-:Y:S02]  /*33be0*/  LEA R16, P1, R17, R0, 0x1 ;  /* 0x0000000011107211 */ /* 0x000fe400078208ff */
[----:B------:R-:W-:Y:S01]  /*33bf0*/  LEA R5, R23, R22, 0x1 ;  /* 0x0000001617057211 */ /* 0x000fe200078e08ff */
[----:B------:R0:W-:Y:S01]  /*33c00*/  STG.E.U16 desc[UR8][R24.64], R6 ;  /* 0x0000000618007986 */ /* 0x0001e2000c101508 */
[----:B------:R-:W-:Y:S02]  /*33c10*/  PRMT R21, R4, 0x7632, R21 ;  /* 0x0000763204157816 */ /* 0x000fe40000000015 */
[----:B------:R-:W-:-:S02]  /*33c20*/  LEA.HI.X.SX32 R17, R17, R2, 0x1, P1 ;  /* 0x0000000211117211 */ /* 0x000fc400008f0eff */
[-C--:B------:R-:W-:Y:S02]  /*33c30*/  LEA R4, P2, R5, R0.reuse, 0x1 ;  /* 0x0000000005047211 */ /* 0x080fe400078408ff */
[----:B0-----:R-:W-:Y:S02]  /*33c40*/  PRMT R6, R6, 0x7632, R6 ;  /* 0x0000763206067816 */ /* 0x001fe40000000006 */
[----:B--2---:R-:W-:Y:S01]  /*33c50*/  PRMT R3, R7, 0x7632, R3 ;  /* 0x0000763207037816 */ /* 0x004fe20000000003 */
[----:B------:R0:W-:Y:S04]  /*33c60*/  STG.E.U16 desc[UR8][R18.64], R7 ;  /* 0x0000000712007986 */ /* 0x0001e8000c101508 */
[----:B------:R1:W-:Y:S01]  /*33c70*/  STG.E.U16 desc[UR8][R16.64], R21 ;  /* 0x0000001510007986 */ /* 0x0003e2000c101508 */
[----:B0-----:R-:W-:Y:S01]  /*33c80*/  LEA R18, P1, R22, R0, 0x1 ;  /* 0x0000000016127211 */ /* 0x001fe200078208ff */
[----:B------:R-:W-:-:S03]  /*33c90*/  IMAD R7, R23, 0x2, R5 ;  /* 0x0000000217077824 */ /* 0x000fc600078e0205 */
[----:B------:R-:W-:Y:S02]  /*33ca0*/  LEA.HI.X.SX32 R19, R22, R2, 0x1, P1 ;  /* 0x0000000216137211 */ /* 0x000fe400008f0eff */
[----:B-1----:R-:W-:Y:S02]  /*33cb0*/  LEA R16, P1, R7, R0, 0x1 ;  /* 0x0000000007107211 */ /* 0x002fe400078208ff */
[----:B------:R-:W-:Y:S02]  /*33cc0*/  LEA R21, R23, R7, 0x1 ;  /* 0x0000000717157211 */ /* 0x000fe400078e08ff */
[-C--:B------:R-:W-:Y:S02]  /*33cd0*/  LEA.HI.X.SX32 R5, R5, R2.reuse, 0x1, P2 ;  /* 0x0000000205057211 */ /* 0x080fe400010f0eff */
[----:B------:R-:W-:Y:S01]  /*33ce0*/  LEA.HI.X.SX32 R17, R7, R2, 0x1, P1 ;  /* 0x0000000207117211 */ /* 0x000fe200008f0eff */
[C---:B------:R-:W-:Y:S01]  /*33cf0*/  IMAD R7, R23.reuse, 0x2, R21 ;  /* 0x0000000217077824 */ /* 0x040fe200078e0215 */
[----:B------:R-:W-:Y:S04]  /*33d00*/  STG.E.U16 desc[UR8][R18.64], R20 ;  /* 0x0000001412007986 */ /* 0x000fe8000c101508 */
[----:B------:R0:W-:Y:S02]  /*33d10*/  STG.E.U16 desc[UR8][R4.64], R6 ;  /* 0x0000000604007986 */ /* 0x0001e4000c101508 */
[----:B0-----:R-:W-:-:S02]  /*33d20*/  LEA R4, R23, R7, 0x1 ;  /* 0x0000000717047211 */ /* 0x001fc400078e08ff */
[----:B------:R-:W-:-:S03]  /*33d30*/  LEA R18, P1, R21, R0, 0x1 ;  /* 0x0000000015127211 */ /* 0x000fc600078208ff */
[----:B------:R-:W-:Y:S01]  /*33d40*/  IMAD R5, R23, 0x2, R4 ;  /* 0x0000000217057824 */ /* 0x000fe200078e0204 */
[----:B------:R-:W-:Y:S01]  /*33d50*/  LEA.HI.X.SX32 R19, R21, R2, 0x1, P1 ;  /* 0x0000000215137211 */ /* 0x000fe200008f0eff */
[----:B------:R0:W-:Y:S01]  /*33d60*/  STG.E.U16 desc[UR8][R16.64], R3 ;  /* 0x0000000310007986 */ /* 0x0001e2000c101508 */
[----:B------:R-:W-:-:S04]  /*33d70*/  LEA R6, P1, R7, R0, 0x1 ;  /* 0x0000000007067211 */ /* 0x000fc800078208ff */
[----:B------:R-:W-:Y:S02]  /*33d80*/  LEA.HI.X.SX32 R7, R7, R2, 0x1, P1 ;  /* 0x0000000207077211 */ /* 0x000fe400008f0eff */
[----:B0-----:R-:W-:Y:S02]  /*33d90*/  LEA R3, R23, R5, 0x1 ;  /* 0x0000000517037211 */ /* 0x001fe400078e08ff */
[----:B------:R-:W-:-:S03]  /*33da0*/  LEA R16, P2, R4, R0, 0x1 ;  /* 0x0000000004107211 */ /* 0x000fc600078408ff */
[----:B------:R-:W-:Y:S01]  /*33db0*/  IMAD R21, R23, 0x2, R3 ;  /* 0x0000000217157824 */ /* 0x000fe200078e0203 */
[----:B------:R-:W-:Y:S01]  /*33dc0*/  STG.E.U16 desc[UR8][R18.64], R12 ;  /* 0x0000000c12007986 */ /* 0x000fe2000c101508 */
[----:B------:R-:W-:-:S03]  /*33dd0*/  LEA.HI.X.SX32 R17, R4, R2, 0x1, P2 ;  /* 0x0000000204117211 */ /* 0x000fc600010f0eff */
[----:B------:R0:W-:Y:S01]  /*33de0*/  STG.E.U16 desc[UR8][R6.64], R13 ;  /* 0x0000000d06007986 */ /* 0x0001e2000c101508 */
[----:B------:R-:W-:-:S03]  /*33df0*/  LEA R4, P1, R5, R0, 0x1 ;  /* 0x0000000005047211 */ /* 0x000fc600078208ff */
[----:B------:R1:W-:Y:S01]  /*33e00*/  STG.E.U16 desc[UR8][R16.64], R14 ;  /* 0x0000000e10007986 */ /* 0x0003e2000c101508 */
[----:B0-----:R-:W-:-:S05]  /*33e10*/  LEA R7, R23, R21, 0x1 ;  /* 0x0000001517077211 */ /* 0x001fca00078e08ff */
[----:B-1----:R-:W-:Y:S01]  /*33e20*/  IMAD R17, R23, 0x2, R7 ;  /* 0x0000000217117824 */ /* 0x002fe200078e0207 */
[----:B------:R-:W-:Y:S02]  /*33e30*/  PRMT R22, R12, 0x7632, R22 ;  /* 0x000076320c167816 */ /* 0x000fe40000000016 */
[----:B------:R-:W-:Y:S02]  /*33e40*/  LEA.HI.X.SX32 R5, R5, R2, 0x1, P1 ;  /* 0x0000000205057211 */ /* 0x000fe400008f0eff */
[----:B------:R-:W-:Y:S02]  /*33e50*/  LEA R18, P1, R3, R0, 0x1 ;  /* 0x0000000003127211 */ /* 0x000fe400078208ff */
[----:B------:R-:W-:Y:S02]  /*33e60*/  LEA R12, R23, R17, 0x1 ;  /* 0x00000011170c7211 */ /* 0x000fe400078e08ff */
[----:B------:R-:W-:Y:S02]  /*33e70*/  LEA.HI.X.SX32 R19, R3, R2, 0x1, P1 ;  /* 0x0000000203137211 */ /* 0x000fe400008f0eff */
[----:B------:R-:W-:Y:S01]  /*33e80*/  PRMT R16, R14, 0x7632, R16 ;  /* 0x000076320e107816 */ /* 0x000fe20000000010 */
[----:B------:R-:W-:Y:S01]  /*33e90*/  IMAD R3, R23, 0x2, R12 ;  /* 0x0000000217037824 */ /* 0x000fe200078e020c */
[----:B------:R-:W-:-:S02]  /*33ea0*/  LEA R20, P1, R21, R0, 0x1 ;  /* 0x0000000015147211 */ /* 0x000fc400078208ff */
[----:B------:R-:W-:Y:S01]  /*33eb0*/  LEA R14, P2, R7, R0, 0x1 ;  /* 0x00000000070e7211 */ /* 0x000fe200078408ff */
[----:B------:R0:W-:Y:S01]  /*33ec0*/  STG.E.U16 desc[UR8][R4.64], R15 ;  /* 0x0000000f04007986 */ /* 0x0001e2000c101508 */
[----:B------:R-:W-:Y:S02]  /*33ed0*/  PRMT R13, R13, 0x7632, R13 ;  /* 0x000076320d0d7816 */ /* 0x000fe4000000000d */
[----:B------:R-:W-:Y:S02]  /*33ee0*/  PRMT R6, R15, 0x7632, R6 ;  /* 0x000076320f067816 */ /* 0x000fe40000000006 */
[-C--:B------:R-:W-:Y:S01]  /*33ef0*/  LEA.HI.X.SX32 R21, R21, R2.reuse, 0x1, P1 ;  /* 0x0000000215157211 */ /* 0x080fe200008f0eff */
[----:B------:R1:W-:Y:S01]  /*33f00*/  STG.E.U16 desc[UR8][R18.64], R22 ;  /* 0x0000001612007986 */ /* 0x0003e2000c101508 */
[----:B0-----:R-:W-:Y:S02]  /*33f10*/  LEA R4, R23, R3, 0x1 ;  /* 0x0000000317047211 */ /* 0x001fe400078e08ff */
[----:B------:R-:W-:Y:S01]  /*33f20*/  LEA.HI.X.SX32 R15, R7, R2, 0x1, P2 ;  /* 0x00000002070f7211 */ /* 0x000fe200010f0eff */
[----:B------:R-:W-:Y:S02]  /*33f30*/  STG.E.U16 desc[UR8][R20.64], R13 ;  /* 0x0000000d14007986 */ /* 0x000fe4000c101508 */
[----:B------:R-:W-:Y:S01]  /*33f40*/  IMAD R5, R23, 0x2, R4 ;  /* 0x0000000217057824 */ /* 0x000fe200078e0204 */
[----:B-1----:R-:W-:Y:S01]  /*33f50*/  LEA R18, P1, R17, R0, 0x1 ;  /* 0x0000000011127211 */ /* 0x002fe200078208ff */
[----:B------:R0:W-:Y:S03]  /*33f60*/  STG.E.U16 desc[UR8][R14.64], R16 ;  /* 0x000000100e007986 */ /* 0x0001e6000c101508 */
[----:B------:R-:W-:-:S02]  /*33f70*/  LEA R7, R23, R5, 0x1 ;  /* 0x0000000517077211 */ /* 0x000fc400078e08ff */
[----:B------:R-:W-:Y:S02]  /*33f80*/  LEA.HI.X.SX32 R19, R17, R2, 0x1, P1 ;  /* 0x0000000211137211 */ /* 0x000fe400008f0eff */
[C---:B------:R-:W-:Y:S01]  /*33f90*/  LEA R22, P1, R12.reuse, R0, 0x1 ;  /* 0x000000000c167211 */ /* 0x040fe200078208ff */
[----:B0-----:R-:W0:Y:S01]  /*33fa0*/  LDC R15, c[0x0][0x3e8] ;  /* 0x0000fa00ff0f7b82 */ /* 0x001e220000000800 */
[----:B------:R-:W-:Y:S02]  /*33fb0*/  IMAD R13, R23, 0x2, R7 ;  /* 0x00000002170d7824 */ /* 0x000fe400078e0207 */
[----:B------:R-:W-:Y:S01]  /*33fc0*/  LEA.HI.X.SX32 R23, R12, R2, 0x1, P1 ;  /* 0x000000020c177211 */ /* 0x000fe200008f0eff */
[----:B------:R1:W-:Y:S01]  /*33fd0*/  STG.E.U16 desc[UR8][R18.64], R6 ;  /* 0x0000000612007986 */ /* 0x0003e2000c101508 */
[----:B------:R-:W-:-:S03]  /*33fe0*/  LEA R20, P1, R3, R0, 0x1 ;  /* 0x0000000003147211 */ /* 0x000fc600078208ff */
[----:B------:R2:W-:Y:S01]  /*33ff0*/  STG.E.U16 desc[UR8][R22.64], R8 ;  /* 0x0000000816007986 */ /* 0x0005e2000c101508 */
[----:B------:R-:W-:Y:S02]  /*34000*/  LEA.HI.X.SX32 R21, R3, R2, 0x1, P1 ;  /* 0x0000000203157211 */ /* 0x000fe400008f0eff */
[C---:B-1----:R-:W-:Y:S01]  /*34010*/  LEA R18, P2, R4.reuse, R0, 0x1 ;  /* 0x0000000004127211 */ /* 0x042fe200078408ff */
[----:B--2---:R-:W1:Y:S03]  /*34020*/  LDC R23, c[0x0][0x3e8] ;  /* 0x0000fa00ff177b82 */ /* 0x004e660000000800 */
[----:B------:R-:W-:Y:S01]  /*34030*/  LEA.HI.X.SX32 R19, R4, R2, 0x1, P2 ;  /* 0x0000000204137211 */ /* 0x000fe200010f0eff */
[----:B------:R-:W-:Y:S04]  /*34040*/  STG.E.U16 desc[UR8][R20.64], R9 ;  /* 0x0000000914007986 */ /* 0x000fe8000c101508 */
[----:B------:R2:W-:Y:S01]  /*34050*/  STG.E.U16 desc[UR8][R18.64], R10 ;  /* 0x0000000a12007986 */ /* 0x0005e2000c101508 */
[----:B0-----:R-:W-:-:S03]  /*34060*/  LEA R17, R15, R13, 0x1 ;  /* 0x0000000d0f117211 */ /* 0x001fc600078e08ff */
[----:B------:R-:W3:Y:S02]  /*34070*/  LDL R22, [R1+0x44] ;  /* 0x0000440001167983 */ /* 0x000ee40000100800 */
[----:B------:R-:W-:Y:S01]  /*34080*/  IMAD R14, R15, 0x2, R17 ;  /* 0x000000020f0e7824 */ /* 0x000fe200078e0211 */
[----:B--2---:R-:W-:-:S04]  /*34090*/  LEA R18, P1, R5, R0, 0x1 ;  /* 0x0000000005127211 */ /* 0x004fc800078208ff */
[----:B------:R-:W-:Y:S02]  /*340a0*/  LEA.HI.X.SX32 R19, R5, R2, 0x1, P1 ;  /* 0x0000000205137211 */ /* 0x000fe400008f0eff */
[C---:B------:R-:W-:Y:S02]  /*340b0*/  LEA R6, P1, R7.reuse, R0, 0x1 ;  /* 0x0000000007067211 */ /* 0x040fe400078208ff */
[----:B------:R-:W-:Y:S01]  /*340c0*/  PRMT R9, R8, 0x7632, R9 ;  /* 0x0000763208097816 */ /* 0x000fe20000000009 */
[----:B------:R0:W-:Y:S01]  /*340d0*/  STG.E.U16 desc[UR8][R18.64], R11 ;  /* 0x0000000b12007986 */ /* 0x0001e2000c101508 */
[----:B------:R-:W-:Y:S02]  /*340e0*/  LEA.HI.X.SX32 R7, R7, R2, 0x1, P1 ;  /* 0x0000000207077211 */ /* 0x000fe400008f0eff */
[----:B------:R-:W-:Y:S02]  /*340f0*/  LEA R15, R15, R14, 0x1 ;  /* 0x0000000e0f0f7211 */ /* 0x000fe400078e08ff */
[-C--:B------:R-:W-:Y:S01]  /*34100*/  LEA R8, P2, R17, R0.reuse, 0x1 ;  /* 0x0000000011087211 */ /* 0x080fe200078408ff */
[----:B------:R2:W-:Y:S01]  /*34110*/  STG.E.U16 desc[UR8][R6.64], R9 ;  /* 0x0000000906007986 */ /* 0x0005e2000c101508 */
[----:B0-----:R-:W-:Y:S01]  /*34120*/  LEA R18, P1, R13, R0, 0x1 ;  /* 0x000000000d127211 */ /* 0x001fe200078208ff */
[----:B-1----:R-:W-:-:S03]  /*34130*/  IMAD R16, R23, 0x2, R15 ;  /* 0x0000000217107824 */ /* 0x002fc600078e020f */
[----:B------:R-:W-:Y:S02]  /*34140*/  LEA.HI.X.SX32 R19, R13, R2, 0x1, P1 ;  /* 0x000000020d137211 */ /* 0x000fe400008f0eff */
[----:B--2---:R-:W-:Y:S02]  /*34150*/  LEA R6, P1, R14, R0, 0x1 ;  /* 0x000000000e067211 */ /* 0x004fe400078208ff */
[----:B------:R-:W-:Y:S02]  /*34160*/  PRMT R21, R9, 0x7632, R21 ;  /* 0x0000763209157816 */ /* 0x000fe40000000015 */
[----:B------:R-:W-:Y:S02]  /*34170*/  PRMT R20, R10, 0x7632, R20 ;  /* 0x000076320a147816 */ /* 0x000fe40000000014 */
[----:B------:R-:W-:Y:S02]  /*34180*/  LEA.HI.X.SX32 R9, R17, R2, 0x1, P2 ;  /* 0x0000000211097211 */ /* 0x000fe400010f0eff */
[----:B------:R-:W-:-:S02]  /*34190*/  PRMT R10, R11, 0x7632, R10 ;  /* 0x000076320b0a7816 */ /* 0x000fc4000000000a */
[----:B------:R-:W-:Y:S01]  /*341a0*/  LEA.HI.X.SX32 R7, R14, R2, 0x1, P1 ;  /* 0x000000020e077211 */ /* 0x000fe200008f0eff */
[----:B------:R-:W-:Y:S01]  /*341b0*/  STG.E.U16 desc[UR8][R18.64], R21 ;  /* 0x0000001512007986 */ /* 0x000fe2000c101508 */
[----:B------:R-:W-:-:S03]  /*341c0*/  LEA R3, R23, R16, 0x1 ;  /* 0x0000001017037211 */ /* 0x000fc600078e08ff */
[----:B------:R-:W-:Y:S04]  /*341d0*/  STG.E.U16 desc[UR8][R8.64], R20 ;  /* 0x0000001408007986 */ /* 0x000fe8000c101508 */
[----:B------:R0:W-:Y:S01]  /*341e0*/  STG.E.U16 desc[UR8][R6.64], R10 ;  /* 0x0000000a06007986 */ /* 0x0001e2000c101508 */
[----:B------:R-:W-:Y:S01]  /*341f0*/  IMAD R4, R23, 0x2, R3 ;  /* 0x0000000217047824 */ /* 0x000fe200078e0203 */
[C---:B0-----:R-:W-:Y:S02]  /*34200*/  LEA R6, P2, R3.reuse, R0, 0x1 ;  /* 0x0000000003067211 */ /* 0x041fe400078408ff */
[----:B------:R-:W2:Y:S02]  /*34210*/  LDL.LU R10, [R1+0x4c] ;  /* 0x00004c00010a7983 */ /* 0x000ea40000300800 */
[----:B------:R-:W-:-:S02]  /*34220*/  LEA.HI.X.SX32 R7, R3, R2, 0x1, P2 ;  /* 0x0000000203077211 */ /* 0x000fc400010f0eff */
[----:B------:R-:W4:Y:S01]  /*34230*/  LDL.LU R3, [R1+0x40] ;  /* 0x0000400001037983 */ /* 0x000f220000300800 */
[----:B------:R-:W-:-:S04]  /*34240*/  LEA R14, P1, R15, R0, 0x1 ;  /* 0x000000000f0e7211 */ /* 0x000fc800078208ff */
[----:B------:R-:W-:Y:S02]  /*34250*/  LEA.HI.X.SX32 R15, R15, R2, 0x1, P1 ;  /* 0x000000020f0f7211 */ /* 0x000fe400008f0eff */
[----:B------:R-:W-:-:S04]  /*34260*/  LEA R8, P1, R16, R0, 0x1 ;  /* 0x0000000010087211 */ /* 0x000fc800078208ff */
[----:B------:R-:W-:Y:S02]  /*34270*/  LEA.HI.X.SX32 R9, R16, R2, 0x1, P1 ;  /* 0x0000000210097211 */ /* 0x000fe400008f0eff */
[----:B------:R-:W-:-:S05]  /*34280*/  LEA R5, R23, R4, 0x1 ;  /* 0x0000000417057211 */ /* 0x000fca00078e08ff */
[----:B------:R-:W-:-:S05]  /*34290*/  IMAD R12, R23, 0x2, R5 ;  /* 0x00000002170c7824 */ /* 0x000fca00078e0205 */
[----:B------:R-:W-:-:S05]  /*342a0*/  LEA R11, R23, R12, 0x1 ;  /* 0x0000000c170b7211 */ /* 0x000fca00078e08ff */
[C---:B------:R-:W-:Y:S01]  /*342b0*/  IMAD R13, R23.reuse, 0x2, R11 ;  /* 0x00000002170d7824 */ /* 0x040fe200078e020b */
[----:B----4-:R0:W-:Y:S04]  /*342c0*/  STG.E.U16 desc[UR8][R14.64], R3 ;  /* 0x000000030e007986 */ /* 0x0101e8000c101508 */
[----:B0-----:R-:W4:Y:S01]  /*342d0*/  LDL.LU R14, [R1+0x48] ;  /* 0x00004800010e7983 */ /* 0x001f220000300800 */
[C---:B------:R-:W-:Y:S01]  /*342e0*/  LEA R17, R23.reuse, R13, 0x1 ;  /* 0x0000000d17117211 */ /* 0x040fe200078e08ff */
[----:B------:R-:W0:Y:S02]  /*342f0*/  LDC R15, c[0x0][0x3e8] ;  /* 0x0000fa00ff0f7b82 */ /* 0x000e240000000800 */
[----:B---3--:R1:W-:Y:S04]  /*34300*/  STG.E.U16 desc[UR8][R8.64], R22 ;  /* 0x0000001608007986 */ /* 0x0083e8000c101508 */
[----:B-1----:R-:W3:Y:S01]  /*34310*/  LDL.LU R9, [R1+0x44] ;  /* 0x0000440001097983 */ /* 0x002ee20000300800 */
[----:B------:R-:W-:-:S05]  /*34320*/  IMAD R18, R23, 0x2, R17 ;  /* 0x0000000217127824 */ /* 0x000fca00078e0211 */
[----:B------:R-:W-:-:S05]  /*34330*/  LEA R21, R23, R18, 0x1 ;  /* 0x0000001217157211 */ /* 0x000fca00078e08ff */
[----:B------:R-:W-:-:S05]  /*34340*/  IMAD R20, R23, 0x2, R21 ;  /* 0x0000000217147824 */ /* 0x000fca00078e0215 */
[----:B------:R-:W-:-:S05]  /*34350*/  LEA R19, R23, R20, 0x1 ;  /* 0x0000001417137211 */ /* 0x000fca00078e08ff */
[----:B0-----:R-:W-:Y:S01]  /*34360*/  IMAD R23, R15, 0x2, R19 ;  /* 0x000000020f177824 */ /* 0x001fe200078e0213 */
[----:B------:R-:W-:-:S04]  /*34370*/  PRMT R26, R3, 0x7632, R26 ;  /* 0x00007632031a7816 */ /* 0x000fc8000000001a */
[----:B------:R-:W-:-:S05]  /*34380*/  LEA R22, R15, R23, 0x1 ;  /* 0x000000170f167211 */ /* 0x000fca00078e08ff */
[----:B------:R-:W-:Y:S01]  /*34390*/  IMAD R3, R15, 0x2, R22 ;  /* 0x000000020f037824 */ /* 0x000fe200078e0216 */
[----:B--2---:R-:W-:Y:S01]  /*343a0*/  PRMT R25, R10, 0x7632, R25 ;  /* 0x000076320a197816 */ /* 0x004fe20000000019 */
[----:B----4-:R0:W-:Y:S02]  /*343b0*/  STG.E.U16 desc[UR8][R6.64], R14 ;  /* 0x0000000e06007986 */ /* 0x0101e4000c101508 */
[----:B0-----:R-:W-:-:S04]  /*343c0*/  LEA R6, P1, R4, R0, 0x1 ;  /* 0x0000000004067211 */ /* 0x001fc800078208ff */
[----:B------:R-:W-:Y:S02]  /*343d0*/  LEA.HI.X.SX32 R7, R4, R2, 0x1, P1 ;  /* 0x0000000204077211 */ /* 0x000fe400008f0eff */
[----:B------:R-:W-:-:S03]  /*343e0*/  LEA R8, P1, R5, R0, 0x1 ;  /* 0x0000000005087211 */ /* 0x000fc600078208ff */
[----:B------:R0:W-:Y:S01]  /*343f0*/  STG.E.U16 desc[UR8][R6.64], R10 ;  /* 0x0000000a06007986 */ /* 0x0001e2000c101508 */
[----:B---3--:R-:W-:Y:S02]  /*34400*/  PRMT R16, R9, 0x7632, R16 ;  /* 0x0000763209107816 */ /* 0x008fe40000000010 */
[----:B------:R-:W-:Y:S02]  /*34410*/  LEA.HI.X.SX32 R9, R5, R2, 0x1, P1 ;  /* 0x0000000205097211 */ /* 0x000fe400008f0eff */
[----:B------:R-:W-:Y:S01]  /*34420*/  LEA R4, R15, R3, 0x1 ;  /* 0x000000030f047211 */ /* 0x000fe200078e08ff */
[----:B0-----:R-:W0:Y:S01]  /*34430*/  LDC R7, c[0x0][0x3e8] ;  /* 0x0000fa00ff077b82 */ /* 0x001e220000000800 */
[----:B------:R-:W-:Y:S02]  /*34440*/  PRMT R24, R14, 0x7632, R24 ;  /* 0x000076320e187816 */ /* 0x000fe40000000018 */
[CC--:B------:R-:W-:Y:S01]  /*34450*/  LEA R14, P1, R12.reuse, R0.reuse, 0x1 ;  /* 0x000000000c0e7211 */ /* 0x0c0fe200078208ff */
[----:B------:R1:W-:Y:S01]  /*34460*/  STG.E.U16 desc[UR8][R8.64], R26 ;  /* 0x0000001a08007986 */ /* 0x0003e2000c101508 */
[----:B------:R-:W-:Y:S01]  /*34470*/  LEA R10, P2, R11, R0, 0x1 ;  /* 0x000000000b0a7211 */ /* 0x000fe200078408ff */
[----:B------:R-:W-:Y:S01]  /*34480*/  IMAD R5, R15, 0x2, R4 ;  /* 0x000000020f057824 */ /* 0x000fe200078e0204 */
[----:B------:R-:W-:-:S02]  /*34490*/  LEA.HI.X.SX32 R15, R12, R2, 0x1, P1 ;  /* 0x000000020c0f7211 */ /* 0x000fc400008f0eff */
[----:B------:R-:W-:Y:S01]  /*344a0*/  LEA.HI.X.SX32 R11, R11, R2, 0x1, P2 ;  /* 0x000000020b0b7211 */ /* 0x000fe200010f0eff */
[----:B-1----:R-:W1:Y:S01]  /*344b0*/  LDC R9, c[0x0][0x3e8] ;  /* 0x0000fa00ff097b82 */ /* 0x002e620000000800 */
[----:B------:R-:W2:Y:S04]  /*344c0*/  LDL.LU R26, [R1+0x68] ;  /* 0x00006800011a7983 */ /* 0x000ea80000300800 */
[----:B------:R3:W-:Y:S04]  /*344d0*/  STG.E.U16 desc[UR8][R14.64], R16 ;  /* 0x000000100e007986 */ /* 0x0007e8000c101508 */
[----:B------:R4:W-:Y:S01]  /*344e0*/  STG.E.U16 desc[UR8][R10.64], R24 ;  /* 0x000000180a007986 */ /* 0x0009e2000c101508 */
[----:B0-----:R-:W-:-:S03]  /*344f0*/  LEA R6, R7, R5, 0x1 ;  /* 0x0000000507067211 */ /* 0x001fc600078e08ff */
[----:B---3--:R-:W3:Y:S01]  /*34500*/  LDL.LU R15, [R1+0x64] ;  /* 0x00006400010f7983 */ /* 0x008ee20000300800 */
[----:B----4-:R-:W0:Y:S01]  /*34510*/  LDC R11, c[0x0][0x3e8] ;  /* 0x0000fa00ff0b7b82 */ /* 0x010e220000000800 */
[----:B------:R-:W-:Y:S01]  /*34520*/  IMAD R7, R7, 0x2, R6 ;  /* 0x0000000207077824 */ /* 0x000fe200078e0206 */
[----:B------:R-:W-:-:S04]  /*34530*/  LEA R12, P1, R13, R0, 0x1 ;  /* 0x000000000d0c7211 */ /* 0x000fc800078208ff */
[----:B-1----:R-:W-:Y:S02]  /*34540*/  LEA R8, R9, R7, 0x1 ;  /* 0x0000000709087211 */ /* 0x002fe400078e08ff */
[----:B------:R-:W-:-:S03]  /*34550*/  LEA.HI.X.SX32 R13, R13, R2, 0x1, P1 ;  /* 0x000000020d0d7211 */ /* 0x000fc600008f0eff */
[----:B------:R-:W-:Y:S02]  /*34560*/  IMAD R9, R9, 0x2, R8 ;  /* 0x0000000209097824 */ /* 0x000fe400078e0208 */
[----:B------:R1:W-:Y:S02]  /*34570*/  STG.E.U16 desc[UR8][R12.64], R25 ;  /* 0x000000190c007986 */ /* 0x0003e4000c101508 */
[C---:B0-----:R-:W-:Y:S02]  /*34580*/  IMAD R10, R11.reuse, 0x2, R9 ;  /* 0x000000020b0a7824 */ /* 0x041fe400078e0209 */
[----:B-1----:R-:W4:Y:S01]  /*34590*/  LDL.LU R25, [R1+0x60] ;  /* 0x0000600001197983 */ /* 0x002f220000300800 */
[----:B------:R-:W0:Y:S02]  /*345a0*/  LDC R13, c[0x0][0x3e8] ;  /* 0x0000fa00ff0d7b82 */ /* 0x000e240000000800 */
[----:B------:R-:W-:-:S05]  /*345b0*/  LEA R11, R11, R10, 0x1 ;  /* 0x0000000a0b0b7211 */ /* 0x000fca00078e08ff */
[----:B------:R1:W-:Y:S04]  /*345c0*/  STL.64 [R1+0xbb0], R10 ;  /* 0x000bb00a01007387 */ /* 0x0003e80000100a00 */
[----:B-1----:R-:W5:Y:S01]  /*345d0*/  LDL.LU R10, [R1+0x6c] ;  /* 0x00006c00010a7983 */ /* 0x002f620000300800 */
[----:B------:R-:W-:-:S04]  /*345e0*/  LEA R16, P1, R17, R0, 0x1 ;  /* 0x0000000011107211 */ /* 0x000fc800078208ff */
[----:B------:R-:W-:Y:S02]  /*345f0*/  LEA.HI.X.SX32 R17, R17, R2, 0x1, P1 ;  /* 0x0000000211117211 */ /* 0x000fe400008f0eff */
[CC--:B------:R-:W-:Y:S02]  /*34600*/  LEA R14, P1, R18.reuse, R0.reuse, 0x1 ;  /* 0x00000000120e7211 */ /* 0x0c0fe400078208ff */
[----:B------:R-:W-:Y:S02]  /*34610*/  LEA R12, P2, R21, R0, 0x1 ;  /* 0x00000000150c7211 */ /* 0x000fe400078408ff */
[----:B---3--:R-:W-:Y:S02]  /*34620*/  MOV R24, R15 ;  /* 0x0000000f00187202 */ /* 0x008fe40000000f00 */
[-C--:B------:R-:W-:Y:S01]  /*34630*/  LEA.HI.X.SX32 R15, R18, R2.reuse, 0x1, P1 ;  /* 0x00000002120f7211 */ /* 0x080fe200008f0eff */
[----:B0-----:R-:W-:Y:S02]  /*34640*/  IMAD R18, R13, 0x2, R11 ;  /* 0x000000020d127824 */ /* 0x001fe400078e020b */
[----:B------:R-:W0:Y:S01]  /*34650*/  LDC R11, c[0x0][0x3e8] ;  /* 0x0000fa00ff0b7b82 */ /* 0x000e220000000800 */
[----:B------:R-:W-:-:S02]  /*34660*/  LEA.HI.X.SX32 R13, R21, R2, 0x1, P2 ;  /* 0x00000002150d7211 */ /* 0x000fc400010f0eff */
[----:B--2---:R-:W-:Y:S02]  /*34670*/  PRMT R27, R26, 0x7632, R27 ;  /* 0x000076321a1b7816 */ /* 0x004fe4000000001b */
[----:B0-----:R-:W-:Y:S01]  /*34680*/  LEA R21, R11, R18, 0x1 ;  /* 0x000000120b157211 */ /* 0x001fe200078e08ff */
[----:B----4-:R0:W-:Y:S04]  /*34690*/  STG.E.U16 desc[UR8][R16.64], R25 ;  /* 0x0000001910007986 */ /* 0x0101e8000c101508 */
[----:B------:R1:W-:Y:S01]  /*346a0*/  STG.E.U16 desc[UR8][R14.64], R24 ;  /* 0x000000180e007986 */ /* 0x0003e2000c101508 */
[----:B------:R-:W-:-:S03]  /*346b0*/  PRMT R28, R25, 0x7632, R28 ;  /* 0x00007632191c7816 */ /* 0x000fc6000000001c */
[----:B------:R5:W-:Y:S01]  /*346c0*/  STG.E.U16 desc[UR8][R12.64], R26 ;  /* 0x0000001a0c007986 */ /* 0x000be2000c101508 */
[C---:B0-----:R-:W-:Y:S01]  /*346d0*/  LEA R16, P1, R20.reuse, R0, 0x1 ;  /* 0x0000000014107211 */ /* 0x041fe200078208ff */
[----:B-1----:R-:W-:Y:S01]  /*346e0*/  IMAD.MOV.U32 R15, RZ, RZ, R24 ;  /* 0x000000ffff0f7224 */ /* 0x002fe200078e0018 */
[C---:B------:R-:W-:Y:S02]  /*346f0*/  LEA R24, R11.reuse, R21, 0x1 ;  /* 0x000000150b187211 */ /* 0x040fe400078e08ff */
[----:B------:R-:W-:Y:S02]  /*34700*/  LEA.HI.X.SX32 R17, R20, R2, 0x1, P1 ;  /* 0x0000000214117211 */ /* 0x000fe400008f0eff */
[----:B-----5:R-:W-:Y:S01]  /*34710*/  PRMT R12, R10, 0x7632, R12 ;  /* 0x000076320a0c7816 */ /* 0x020fe2000000000c */
[----:B------:R-:W-:Y:S01]  /*34720*/  IMAD R25, R11, 0x2, R24 ;  /* 0x000000020b197824 */ /* 0x000fe200078e0218 */
[----:B------:R-:W-:Y:S02]  /*34730*/  LEA R14, P1, R19, R0, 0x1 ;  /* 0x00000000130e7211 */ /* 0x000fe400078208ff */
[----:B------:R-:W-:-:S02]  /*34740*/  PRMT R29, R15, 0x7632, R29 ;  /* 0x000076320f1d7816 */ /* 0x000fc4000000001d */
[----:B------:R-:W-:Y:S01]  /*34750*/  STL.64 [R1+0xba8], R24 ;  /* 0x000ba81801007387 */ /* 0x000fe20000100a00 */
[----:B------:R-:W-:Y:S02]  /*34760*/  LEA.HI.X.SX32 R15, R19, R2, 0x1, P1 ;  /* 0x00000002130f7211 */ /* 0x000fe400008f0eff */
[C---:B------:R-:W-:Y:S01]  /*34770*/  LEA R20, R11.reuse, R25, 0x1 ;  /* 0x000000190b147211 */ /* 0x040fe200078e08ff */
[----:B------:R0:W-:Y:S04]  /*34780*/  STL.S16 [R1+0x12c], R12 ;  /* 0x00012c0c01007387 */ /* 0x0001e80000100600 */
[----:B------:R1:W-:Y:S01]  /*34790*/  STG.E.U16 desc[UR8][R16.64], R10 ;  /* 0x0000000a10007986 */ /* 0x0003e2000c101508 */
[----:B------:R-:W-:Y:S01]  /*347a0*/  IMAD R26, R11, 0x2, R20 ;  /* 0x000000020b1a7824 */ /* 0x000fe200078e0214 */
[----:B0-----:R-:W-:-:S02]  /*347b0*/  LEA R12, P1, R23, R0, 0x1 ;  /* 0x00000000170c7211 */ /* 0x001fc400078208ff */
[C---:B-1----:R-:W-:Y:S02]  /*347c0*/  LEA R16, P2, R22.reuse, R0, 0x1 ;  /* 0x0000000016107211 */ /* 0x042fe400078408ff */
[-C--:B------:R-:W-:Y:S02]  /*347d0*/  LEA.HI.X.SX32 R13, R23, R2.reuse, 0x1, P1 ;  /* 0x00000002170d7211 */ /* 0x080fe400008f0eff */
[----:B------:R-:W-:Y:S01]  /*347e0*/  LEA.HI.X.SX32 R17, R22, R2, 0x1, P2 ;  /* 0x0000000216117211 */ /* 0x000fe200010f0eff */
[----:B------:R0:W-:Y:S01]  /*347f0*/  STG.E.U16 desc[UR8][R14.64], R28 ;  /* 0x0000001c0e007986 */ /* 0x0001e2000c101508 */
[----:B------:R-:W-:-:S03]  /*34800*/  LEA R19, R11, R26, 0x1 ;  /* 0x0000001a0b137211 */ /* 0x000fc600078e08ff */
[----:B------:R-:W-:Y:S01]  /*34810*/  STG.E.U16 desc[UR8][R12.64], R29 ;  /* 0x0000001d0c007986 */ /* 0x000fe2000c101508 */
[----:B------:R-:W-:-:S03]  /*34820*/  LEA R10, P4, R5, R0, 0x1 ;  /* 0x00000000050a7211 */ /* 0x000fc600078808ff */
[----:B------:R1:W-:Y:S01]  /*34830*/  STG.E.U16 desc[UR8][R16.64], R27 ;  /* 0x0000001b10007986 */ /* 0x0003e2000c101508 */
[C---:B------:R-:W-:Y:S01]  /*34840*/  LEA R24, P2, R4.reuse, R0, 0x1 ;  /* 0x0000000004187211 */ /* 0x040fe200078408ff */
[----:B------:R-:W-:Y:S01]  /*34850*/  IMAD R23, R11, 0x2, R19 ;  /* 0x000000020b177824 */ /* 0x000fe200078e0213 */
[-C--:B------:R-:W-:Y:S01]  /*34860*/  LEA.HI.X.SX32 R11, R5, R2.reuse, 0x1, P4 ;  /* 0x00000002050b7211 */ /* 0x080fe200020f0eff */
[----:B0-----:R-:W0:Y:S01]  /*34870*/  LDC R28, c[0x0][0x3e8] ;  /* 0x0000fa00ff1c7b82 */ /* 0x001e220000000800 */
[----:B------:R-:W-:Y:S02]  /*34880*/  LEA.HI.X.SX32 R25, R4, R2, 0x1, P2 ;  /* 0x0000000204197211 */ /* 0x000fe400010f0eff */
[----:B-1----:R-:W-:-:S04]  /*34890*/  LEA R16, P1, R3, R0, 0x1 ;  /* 0x0000000003107211 */ /* 0x002fc800078208ff */
[----:B------:R-:W-:-:S05]  /*348a0*/  LEA.HI.X.SX32 R17, R3, R2, 0x1, P1 ;  /* 0x0000000203117211 */ /* 0x000fca00008f0eff */
[----:B------:R-:W-:Y:S04]  /*348b0*/  STL.64 [R1+0x120], R16 ;  /* 0x0001201001007387 */ /* 0x000fe80000100a00 */
[----:B------:R1:W-:Y:S04]  /*348c0*/  STL.64 [R1+0x110], R10 ;  /* 0x0001100a01007387 */ /* 0x0003e80000100a00 */
[----:B------:R2:W-:Y:S01]  /*348d0*/  STL.64 [R1+0x118], R24 ;  /* 0x0001181801007387 */ /* 0x0005e20000100a00 */
[-C--:B-1----:R-:W-:Y:S02]  /*348e0*/  LEA R10, P1, R6, R0.reuse, 0x1 ;  /* 0x00000000060a7211 */ /* 0x082fe400078208ff */
[----:B--2---:R-:W-:-:S02]  /*348f0*/  LEA R24, P4, R8, R0, 0x1 ;  /* 0x0000000008187211 */ /* 0x004fc400078808ff */
[-C--:B------:R-:W-:Y:S02]  /*34900*/  LEA.HI.X.SX32 R11, R6, R2.reuse, 0x1, P1 ;  /* 0x00000002060b7211 */ /* 0x080fe400008f0eff */
[----:B------:R-:W-:-:S03]  /*34910*/  LEA.HI.X.SX32 R25, R8, R2, 0x1, P4 ;  /* 0x0000000208197211 */ /* 0x000fc600020f0eff */
[----:B------:R1:W-:Y:S01]  /*34920*/  STL.64 [R1+0x108], R10 ;  /* 0x0001080a01007387 */ /* 0x0003e20000100a00 */
[----:B------:R-:W-:-:S04]  /*34930*/  LEA R4, P2, R7, R0, 0x1 ;  /* 0x0000000007047211 */ /* 0x000fc800078408ff */
[----:B------:R-:W-:Y:S01]  /*34940*/  LEA.HI.X.SX32 R5, R7, R2, 0x1, P2 ;  /* 0x0000000207057211 */ /* 0x000fe200010f0eff */
[----:B-1----:R-:W2:Y:S04]  /*34950*/  LDL.LU.64 R10, [R1+0xbb0] ;  /* 0x000bb000010a7983 */ /* 0x002ea80000300a00 */
[----:B------:R1:W-:Y:S04]  /*34960*/  STL.64 [R1+0xf8], R24 ;  /* 0x0000f81801007387 */ /* 0x0003e80000100a00 */
[----:B------:R-:W-:Y:S01]  /*34970*/  STL.64 [R1+0x100], R4 ;  /* 0x0001000401007387 */ /* 0x000fe20000100a00 */
[----:B-1----:R-:W-:-:S04]  /*34980*/  LEA R24, P1, R9, R0, 0x1 ;  /* 0x0000000009187211 */ /* 0x002fc800078208ff */
[----:B------:R-:W-:-:S05]  /*34990*/  LEA.HI.X.SX32 R25, R9, R2, 0x1, P1 ;  /* 0x0000000209197211 */ /* 0x000fca00008f0eff */
[----:B------:R1:W-:Y:S04]  /*349a0*/  STL.64 [R1+0xf0], R24 ;  /* 0x0000f01801007387 */ /* 0x0003e80000100a00 */
[----:B-1----:R-:W3:Y:S01]  /*349b0*/  LDL.LU.64 R24, [R1+0xba8] ;  /* 0x000ba80001187983 */ /* 0x002ee20000300a00 */
[----:B0-----:R-:W-:-:S05]  /*349c0*/  LEA R14, R28, R23, 0x1 ;  /* 0x000000171c0e7211 */ /* 0x001fca00078e08ff */
[----:B------:R-:W-:-:S05]  /*349d0*/  IMAD R12, R28, 0x2, R14 ;  /* 0x000000021c0c7824 */ /* 0x000fca00078e020e */
[----:B------:R-:W-:-:S05]  /*349e0*/  LEA R13, R28, R12, 0x1 ;  /* 0x0000000c1c0d7211 */ /* 0x000fca00078e08ff */
[----:B------:R-:W-:-:S05]  /*349f0*/  IMAD R16, R28, 0x2, R13 ;  /* 0x000000021c107824 */ /* 0x000fca00078e020d */
[----:B------:R-:W-:-:S05]  /*34a00*/  LEA R15, R28, R16, 0x1 ;  /* 0x000000101c0f7211 */ /* 0x000fca00078e08ff */
[----:B------:R-:W-:-:S05]  /*34a10*/  IMAD R17, R28, 0x2, R15 ;  /* 0x000000021c117824 */ /* 0x000fca00078e020f */
[----:B------:R-:W-:Y:S02]  /*34a20*/  LEA R22, R28, R17, 0x1 ;  /* 0x000000111c167211 */ /* 0x000fe400078e08ff */
[CC--:B--2---:R-:W-:Y:S02]  /*34a30*/  LEA R6, P2, R10.reuse, R0.reuse, 0x1 ;  /* 0x000000000a067211 */ /* 0x0c4fe400078408ff */
[C---:B------:R-:W-:Y:S02]  /*34a40*/  LEA R4, P4, R11.reuse, R0, 0x1 ;  /* 0x000000000b047211 */ /* 0x040fe400078808ff */
[-C--:B------:R-:W-:Y:S02]  /*34a50*/  LEA.HI.X.SX32 R7, R10, R2.reuse, 0x1, P2 ;  /* 0x000000020a077211 */ /* 0x080fe400010f0eff */
[----:B------:R-:W-:Y:S02]  /*34a60*/  LEA.HI.X.SX32 R5, R11, R2, 0x1, P4 ;  /* 0x000000020b057211 */ /* 0x000fe400020f0eff */
[-C--:B------:R-:W-:Y:S01]  /*34a70*/  LEA R10, P1, R18, R0.reuse, 0x1 ;  /* 0x00000000120a7211 */ /* 0x080fe200078208ff */
[----:B------:R0:W-:Y:S01]  /*34a80*/  STL.64 [R1+0xe8], R6 ;  /* 0x0000e80601007387 */ /* 0x0001e20000100a00 */
[----:B------:R-:W-:-:S03]  /*34a90*/  LEA R8, P2, R21, R0, 0x1 ;  /* 0x0000000015087211 */ /* 0x000fc600078408ff */
[----:B------:R3:W-:Y:S01]  /*34aa0*/  STL.64 [R1+0xe0], R4 ;  /* 0x0000e00401007387 */ /* 0x0007e20000100a00 */
[-C--:B------:R-:W-:Y:S02]  /*34ab0*/  LEA.HI.X.SX32 R11, R18, R2.reuse, 0x1, P1 ;  /* 0x00000002120b7211 */ /* 0x080fe400008f0eff */
[----:B------:R-:W-:Y:S01]  /*34ac0*/  LEA.HI.X.SX32 R9, R21, R2, 0x1, P2 ;  /* 0x0000000215097211 */ /* 0x000fe200010f0eff */
[C---:B0-----:R-:W-:Y:S02]  /*34ad0*/  IMAD R6, R28.reuse, 0x2, R22 ;  /* 0x000000021c067824 */ /* 0x041fe400078e0216 */
[----:B------:R-:W-:Y:S04]  /*34ae0*/  STL.64 [R1+0xd8], R10 ;  /* 0x0000d80a01007387 */ /* 0x000fe80000100a00 */
[----:B------:R0:W-:Y:S01]  /*34af0*/  STL.64 [R1+0xd0], R8 ;  /* 0x0000d00801007387 */ /* 0x0001e20000100a00 */
[----:B------:R-:W-:-:S02]  /*34b00*/  LEA R7, R28, R6, 0x1 ;  /* 0x000000061c077211 */ /* 0x000fc400078e08ff */
[----:B---3--:R-:W-:-:S04]  /*34b10*/  LEA R4, P4, R24, R0, 0x1 ;  /* 0x0000000018047211 */ /* 0x008fc800078808ff */
[----:B------:R-:W-:Y:S02]  /*34b20*/  LEA.HI.X.SX32 R5, R24, R2, 0x1, P4 ;  /* 0x0000000218057211 */ /* 0x000fe400020f0eff */
[CC--:B0-----:R-:W-:Y:S02]  /*34b30*/  LEA R8, P2, R20.reuse, R0.reuse, 0x1 ;  /* 0x0000000014087211 */ /* 0x0c1fe400078408ff */
[C---:B------:R-:W-:Y:S01]  /*34b40*/  LEA R10, P1, R25.reuse, R0, 0x1 ;  /* 0x00000000190a7211 */ /* 0x040fe200078208ff */
[----:B------:R0:W-:Y:S01]  /*34b50*/  STL.64 [R1+0xc8], R4 ;  /* 0x0000c80401007387 */ /* 0x0001e20000100a00 */
[-C--:B------:R-:W-:Y:S01]  /*34b60*/  LEA.HI.X.SX32 R9, R20, R2.reuse, 0x1, P2 ;  /* 0x0000000214097211 */ /* 0x080fe200010f0eff */
[----:B------:R-:W-:Y:S01]  /*34b70*/  IMAD R21, R28, 0x2, R7 ;  /* 0x000000021c157824 */ /* 0x000fe200078e0207 */
[----:B------:R-:W-:Y:S02]  /*34b80*/  LEA.HI.X.SX32 R11, R25, R2, 0x1, P1 ;  /* 0x00000002190b7211 */ /* 0x000fe400008f0eff */
[C---:B0-----:R-:W-:Y:S01]  /*34b90*/  LEA R4, P4, R26.reuse, R0, 0x1 ;  /* 0x000000001a047211 */ /* 0x041fe200078808ff */
[----:B------:R0:W-:Y:S03]  /*34ba0*/  STL.64 [R1+0xb8], R8 ;  /* 0x0000b80801007387 */ /* 0x0001e60000100a00 */
[----:B------:R-:W-:Y:S01]  /*34bb0*/  LEA.HI.X.SX32 R5, R26, R2, 0x1, P4 ;  /* 0x000000021a057211 */ /* 0x000fe200020f0eff */
[----:B------:R1:W-:Y:S01]  /*34bc0*/  STL.64 [R1+0xc0], R10 ;  /* 0x0000c00a01007387 */ /* 0x0003e20000100a00 */
[----:B------:R-:W-:-:S03]  /*34bd0*/  LEA R3, R28, R21, 0x1 ;  /* 0x000000151c037211 */ /* 0x000fc600078e08ff */
[----:B------:R2:W-:Y:S01]  /*34be0*/  STL.64 [R1+0xb0], R4 ;  /* 0x0000b00401007387 */ /* 0x0005e20000100a00 */
[----:B------:R-:W-:Y:S01]  /*34bf0*/  LEA R24, P1, R19, R0, 0x1 ;  /* 0x0000000013187211 */ /* 0x000fe200078208ff */
[----:B0-----:R-:W-:-:S03]  /*34c00*/  IMAD R8, R28, 0x2, R3 ;  /* 0x000000021c087824 */ /* 0x001fc600078e0203 */
[----:B------:R-:W-:Y:S02]  /*34c10*/  LEA.HI.X.SX32 R25, R19, R2, 0x1, P1 ;  /* 0x0000000213197211 */ /* 0x000fe400008f0eff */
[CC--:B-1----:R-:W-:Y:S02]  /*34c20*/  LEA R10, P2, R23.reuse, R0.reuse, 0x1 ;  /* 0x00000000170a7211 */ /* 0x0c2fe400078408ff */
[C---:B--2---:R-:W-:Y:S02]  /*34c30*/  LEA R4, P4, R14.reuse, R0, 0x1 ;  /* 0x000000000e047211 */ /* 0x044fe400078808ff */
[-C--:B------:R-:W-:Y:S02]  /*34c40*/  LEA.HI.X.SX32 R11, R23, R2.reuse, 0x1, P2 ;  /* 0x00000002170b7211 */ /* 0x080fe400010f0eff */
[----:B------:R-:W-:Y:S02]  /*34c50*/  LEA.HI.X.SX32 R5, R14, R2, 0x1, P4 ;  /* 0x000000020e057211 */ /* 0x000fe400020f0eff */
[----:B------:R-:W-:-:S02]  /*34c60*/  LEA R18, R28, R8, 0x1 ;  /* 0x000000081c127211 */ /* 0x000fc400078e08ff */
[C---:B------:R-:W-:Y:S01]  /*34c70*/  LEA R26, P1, R12.reuse, R0, 0x1 ;  /* 0x000000000c1a7211 */ /* 0x040fe200078208ff */
[----:B------:R0:W-:Y:S04]  /*34c80*/  STL.64 [R1+0x98], R4 ;  /* 0x0000980401007387 */ /* 0x0001e80000100a00 */
[----:B------:R1:W-:Y:S01]  /*34c90*/  STL.64 [R1+0xa8], R24 ;  /* 0x0000a81801007387 */ /* 0x0003e20000100a00 */
[----:B------:R-:W-:-:S03]  /*34ca0*/  LEA.HI.X.SX32 R27, R12, R2, 0x1, P1 ;  /* 0x000000020c1b7211 */ /* 0x000fc600008f0eff */
[----:B------:R2:W-:Y:S01]  /*34cb0*/  STL.64 [R1+0xa0], R10 ;  /* 0x0000a00a01007387 */ /* 0x0005e20000100a00 */
[----:B0-----:R-:W-:Y:S01]  /*34cc0*/  IMAD R4, R28, 0x2, R18 ;  /* 0x000000021c047824 */ /* 0x001fe200078e0212 */
[CC--:B-1----:R-:W-:Y:S02]  /*34cd0*/  LEA R24, P2, R13.reuse, R0.reuse, 0x1 ;  /* 0x000000000d187211 */ /* 0x0c2fe400078408ff */
[C---:B--2---:R-:W-:Y:S02]  /*34ce0*/  LEA R10, P4, R16.reuse, R0, 0x1 ;  /* 0x00000000100a7211 */ /* 0x044fe400078808ff */
[-C--:B------:R-:W-:Y:S02]  /*34cf0*/  LEA.HI.X.SX32 R25, R13, R2.reuse, 0x1, P2 ;  /* 0x000000020d197211 */ /* 0x080fe400010f0eff */
[----:B------:R-:W-:Y:S01]  /*34d00*/  LEA.HI.X.SX32 R11, R16, R2, 0x1, P4 ;  /* 0x00000002100b7211 */ /* 0x000fe200020f0eff */
[----:B------:R0:W-:Y:S01]  /*34d10*/  STL.64 [R1+0x90], R26 ;  /* 0x0000901a01007387 */ /* 0x0001e20000100a00 */
[----:B------:R-:W-:-:S03]  /*34d20*/  LEA R5, R28, R4, 0x1 ;  /* 0x000000041c057211 */ /* 0x000fc600078e08ff */
[----:B------:R1:W-:Y:S02]  /*34d30*/  STL.64 [R1+0x88], R24 ;  /* 0x0000881801007387 */ /* 0x0003e40000100a00 */
[----:B------:R-:W-:Y:S02]  /*34d40*/  IMAD R12, R28, 0x2, R5 ;  /* 0x000000021c0c7824 */ /* 0x000fe400078e0205 */
[----:B------:R2:W-:Y:S01]  /*34d50*/  STL.64 [R1+0x80], R10 ;  /* 0x0000800a01007387 */ /* 0x0005e20000100a00 */
[-C--:B0-----:R-:W-:Y:S02]  /*34d60*/  LEA R26, P1, R15, R0.reuse, 0x1 ;  /* 0x000000000f1a7211 */ /* 0x081fe400078208ff */
[-C--:B-1----:R-:W-:Y:S02]  /*34d70*/  LEA R24, P2, R17, R0.reuse, 0x1 ;  /* 0x0000000011187211 */ /* 0x082fe400078408ff */
[----:B--2---:R-:W-:Y:S02]  /*34d80*/  LEA R10, P4, R22, R0, 0x1 ;  /* 0x00000000160a7211 */ /* 0x004fe400078808ff */
[----:B------:R-:W-:-:S02]  /*34d90*/  LEA.HI.X.SX32 R27, R15, R2, 0x1, P1 ;  /* 0x000000020f1b7211 */ /* 0x000fc400008f0eff */
[----:B------:R-:W-:Y:S02]  /*34da0*/  LEA.HI.X.SX32 R11, R22, R2, 0x1, P4 ;  /* 0x00000002160b7211 */ /* 0x000fe400020f0eff */
[----:B------:R-:W-:Y:S02]  /*34db0*/  LEA R9, R28, R12, 0x1 ;  /* 0x0000000c1c097211 */ /* 0x000fe400078e08ff */
[----:B------:R-:W-:Y:S01]  /*34dc0*/  LEA.HI.X.SX32 R25, R17, R2, 0x1, P2 ;  /* 0x0000000211197211 */ /* 0x000fe200010f0eff */
[----:B------:R0:W-:Y:S01]  /*34dd0*/  STL.64 [R1+0x68], R10 ;  /* 0x0000680a01007387 */ /* 0x0001e20000100a00 */
[----:B------:R-:W-:-:S03]  /*34de0*/  LEA R16, P2, R7, R0, 0x1 ;  /* 0x0000000007107211 */ /* 0x000fc600078408ff */
[----:B------:R-:W-:Y:S01]  /*34df0*/  STL.64 [R1+0x78], R26 ;  /* 0x0000781a01007387 */ /* 0x000fe20000100a00 */
[----:B------:R-:W-:-:S03]  /*34e00*/  LEA R14, P4, R21, R0, 0x1 ;  /* 0x00000000150e7211 */ /* 0x000fc600078808ff */
[----:B------:R1:W-:Y:S01]  /*34e10*/  STL.64 [R1+0x70], R24 ;  /* 0x0000701801007387 */ /* 0x0003e20000100a00 */
[----:B0-----:R-:W-:Y:S01]  /*34e20*/  IMAD R10, R28, 0x2, R9 ;  /* 0x000000021c0a7824 */ /* 0x001fe200078e0209 */
[-C--:B------:R-:W-:Y:S02]  /*34e30*/  LEA.HI.X.SX32 R17, R7, R2.reuse, 0x1, P2 ;  /* 0x0000000207117211 */ /* 0x080fe400010f0eff */
[----:B------:R-:W-:Y:S02]  /*34e40*/  LEA.HI.X.SX32 R15, R21, R2, 0x1, P4 ;  /* 0x00000002150f7211 */ /* 0x000fe400020f0eff */
[----:B-1----:R-:W-:Y:S02]  /*34e50*/  LEA R24, P1, R6, R0, 0x1 ;  /* 0x0000000006187211 */ /* 0x002fe400078208ff */
[----:B------:R-:W-:Y:S02]  /*34e60*/  LEA R11, R28, R10, 0x1 ;  /* 0x0000000a1c0b7211 */ /* 0x000fe400078e08ff */
[----:B------:R-:W-:Y:S01]  /*34e70*/  LEA.HI.X.SX32 R25, R6, R2, 0x1, P1 ;  /* 0x0000000206197211 */ /* 0x000fe200008f0eff */
[----:B------:R0:W-:Y:S01]  /*34e80*/  STL.64 [R1+0xb18], R16 ;  /* 0x000b181001007387 */ /* 0x0001e20000100a00 */
[----:B------:R-:W-:Y:S01]  /*34e90*/  LEA R22, P1, R3, R0, 0x1 ;  /* 0x0000000003167211 */ /* 0x000fe200078208ff */
[----:B------:R-:W-:-:S02]  /*34ea0*/  IMAD R6, R28, 0x2, R11 ;  /* 0x000000021c067824 */ /* 0x000fc400078e020b */
[----:B------:R-:W-:Y:S01]  /*34eb0*/  STL.64 [R1+0x58], R24 ;  /* 0x0000581801007387 */ /* 0x000fe20000100a00 */
[----:B------:R-:W-:-:S03]  /*34ec0*/  LEA.HI.X.SX32 R23, R3, R2, 0x1, P1 ;  /* 0x0000000203177211 */ /* 0x000fc600008f0eff */
[----:B------:R1:W-:Y:S01]  /*34ed0*/  STL.64 [R1+0x60], R14 ;  /* 0x0000600e01007387 */ /* 0x0003e20000100a00 */
[----:B0-----:R-:W-:Y:S02]  /*34ee0*/  LEA R16, P2, R8, R0, 0x1 ;  /* 0x0000000008107211 */ /* 0x001fe400078408ff */
[----:B------:R-:W-:Y:S02]  /*34ef0*/  LEA R7, R28, R6, 0x1 ;  /* 0x000000061c077211 */ /* 0x000fe400078e08ff */
[----:B------:R-:W-:Y:S02]  /*34f00*/  LEA.HI.X.SX32 R17, R8, R2, 0x1, P2 ;  /* 0x0000000208117211 */ /* 0x000fe400010f0eff */
[C---:B-1----:R-:W-:Y:S01]  /*34f10*/  LEA R14, P4, R18.reuse, R0, 0x1 ;  /* 0x00000000120e7211 */ /* 0x042fe200078808ff */
[----:B------:R-:W-:Y:S03]  /*34f20*/  STL.64 [R1+0x50], R22 ;  /* 0x0000501601007387 */ /* 0x000fe60000100a00 */
[----:B------:R-:W-:Y:S01]  /*34f30*/  LEA.HI.X.SX32 R15, R18, R2, 0x1, P4 ;  /* 0x00000002120f7211 */ /* 0x000fe200020f0eff */
[----:B------:R-:W-:Y:S01]  /*34f40*/  IMAD R8, R28, 0x2, R7 ;  /* 0x000000021c087824 */ /* 0x000fe200078e0207 */
[C---:B------:R-:W-:Y:S01]  /*34f50*/  LEA R20, P1, R4.reuse, R0, 0x1 ;  /* 0x0000000004147211 */ /* 0x040fe200078208ff */
[----:B------:R0:W-:Y:S04]  /*34f60*/  STL.64 [R1+0x48], R16 ;  /* 0x0000481001007387 */ /* 0x0001e80000100a00 */
[----:B------:R1:W-:Y:S01]  /*34f70*/  STL.64 [R1+0x40], R14 ;  /* 0x0000400e01007387 */ /* 0x0003e20000100a00 */
[----:B------:R-:W-:-:S02]  /*34f80*/  LEA.HI.X.SX32 R21, R4, R2, 0x1, P1 ;  /* 0x0000000204157211 */ /* 0x000fc400008f0eff */
[----:B------:R-:W-:Y:S02]  /*34f90*/  LEA R3, R28, R8, 0x1 ;  /* 0x000000081c037211 */ /* 0x000fe400078e08ff */
[CC--:B0-----:R-:W-:Y:S02]  /*34fa0*/  LEA R16, P2, R5.reuse, R0.reuse, 0x1 ;  /* 0x0000000005107211 */ /* 0x0c1fe400078408ff */
[C---:B-1----:R-:W-:Y:S02]  /*34fb0*/  LEA R14, P4, R12.reuse, R0, 0x1 ;  /* 0x000000000c0e7211 */ /* 0x042fe400078808ff */
[-C--:B------:R-:W-:Y:S02]  /*34fc0*/  LEA.HI.X.SX32 R17, R5, R2.reuse, 0x1, P2 ;  /* 0x0000000205117211 */ /* 0x080fe400010f0eff */
[----:B------:R-:W-:Y:S01]  /*34fd0*/  LEA.HI.X.SX32 R15, R12, R2, 0x1, P4 ;  /* 0x000000020c0f7211 */ /* 0x000fe200020f0eff */
[----:B------:R-:W-:Y:S01]  /*34fe0*/  STL.64 [R1+0x38], R20 ;  /* 0x0000381401007387 */ /* 0x000fe20000100a00 */
[----:B------:R-:W-:Y:S01]  /*34ff0*/  IMAD R4, R28, 0x2, R3 ;  /* 0x000000021c047824 */ /* 0x000fe200078e0203 */
[----:B------:R-:W-:-:S02]  /*35000*/  LEA R18, P1, R9, R0, 0x1 ;  /* 0x0000000009127211 */ /* 0x000fc400078208ff */
[----:B------:R0:W-:Y:S04]  /*35010*/  STL.64 [R1+0x30], R16 ;  /* 0x0000301001007387 */ /* 0x0001e80000100a00 */
[----:B------:R1:W-:Y:S01]  /*35020*/  STL.64 [R1+0x28], R14 ;  /* 0x0000280e01007387 */ /* 0x0003e20000100a00 */
[----:B------:R-:W-:Y:S02]  /*35030*/  LEA R5, R28, R4, 0x1 ;  /* 0x000000041c057211 */ /* 0x000fe400078e08ff */
[----:B------:R-:W-:Y:S02]  /*35040*/  LEA.HI.X.SX32 R19, R9, R2, 0x1, P1 ;  /* 0x0000000209137211 */ /* 0x000fe400008f0eff */
[-C--:B0-----:R-:W-:Y:S02]  /*35050*/  LEA R16, P2, R10, R0.reuse, 0x1 ;  /* 0x000000000a107211 */ /* 0x081fe400078408ff */
[----:B-1----:R-:W-:-:S04]  /*35060*/  LEA R14, P4, R11, R0, 0x1 ;  /* 0x000000000b0e7211 */ /* 0x002fc800078808ff */
[-C--:B------:R-:W-:Y:S01]  /*35070*/  LEA.HI.X.SX32 R15, R11, R2.reuse, 0x1, P4 ;  /* 0x000000020b0f7211 */ /* 0x080fe200020f0eff */
[----:B------:R-:W-:Y:S01]  /*35080*/  STL.64 [R1+0x20], R18 ;  /* 0x0000201201007387 */ /* 0x000fe20000100a00 */
[----:B------:R-:W-:Y:S01]  /*35090*/  LEA.HI.X.SX32 R17, R10, R2, 0x1, P2 ;  /* 0x000000020a117211 */ /* 0x000fe200010f0eff */
[----:B------:R-:W-:Y:S02]  /*350a0*/  IMAD R10, R28, 0x2, R5 ;  /* 0x000000021c0a7824 */ /* 0x000fe400078e0205 */
[----:B------:R0:W-:Y:S01]  /*350b0*/  STL.64 [R1+0x10], R14 ;  /* 0x0000100e01007387 */ /* 0x0001e20000100a00 */
[-C--:B------:R-:W-:Y:S02]  /*350c0*/  LEA R26, P4, R8, R0.reuse, 0x1 ;  /* 0x00000000081a7211 */ /* 0x080fe400078808ff */
[----:B------:R-:W-:Y:S02]  /*350d0*/  LEA R12, P2, R7, R0, 0x1 ;  /* 0x00000000070c7211 */ /* 0x000fe400078408ff */
[----:B------:R-:W-:-:S02]  /*350e0*/  LEA R9, R28, R10, 0x1 ;  /* 0x0000000a1c097211 */ /* 0x000fc400078e08ff */
[----:B------:R-:W-:Y:S02]  /*350f0*/  LEA.HI.X.SX32 R27, R8, R2, 0x1, P4 ;  /* 0x00000002081b7211 */ /* 0x000fe400020f0eff */
[C---:B0-----:R-:W-:Y:S01]  /*35100*/  LEA R14, P1, R6.reuse, R0, 0x1 ;  /* 0x00000000060e7211 */ /* 0x041fe200078208ff */
[----:B------:R-:W-:Y:S01]  /*35110*/  STL.64 [R1+0x18], R16 ;  /* 0x0000181001007387 */ /* 0x000fe20000100a00 */
[-C--:B------:R-:W-:Y:S02]  /*35120*/  LEA.HI.X.SX32 R13, R7, R2.reuse, 0x1, P2 ;  /* 0x00000002070d7211 */ /* 0x080fe400010f0eff */
[----:B------:R-:W-:Y:S02]  /*35130*/  LEA.HI.X.SX32 R15, R6, R2, 0x1, P1 ;  /* 0x00000002060f7211 */ /* 0x000fe400008f0eff */
[-C--:B------:R-:W-:Y:S01]  /*35140*/  LEA R24, P1, R3, R0.reuse, 0x1 ;  /* 0x0000000003187211 */ /* 0x080fe200078208ff */
[----:B------:R-:W-:Y:S01]  /*35150*/  STL [R1+0xa88], R26 ;  /* 0x000a881a01007387 */ /* 0x000fe20000100800 */
[-C--:B------:R-:W-:Y:S01]  /*35160*/  LEA R22, P2, R4, R0.reuse, 0x1 ;  /* 0x0000000004167211 */ /* 0x080fe200078408ff */
[----:B------:R-:W-:Y:S01]  /*35170*/  IMAD R7, R28, 0x2, R9 ;  /* 0x000000021c077824 */ /* 0x000fe200078e0209 */
[----:B------:R-:W-:Y:S01]  /*35180*/  LEA R20, P4, R5, R0, 0x1 ;  /* 0x0000000005147211 */ /* 0x000fe200078808ff */
[----:B------:R0:W-:Y:S01]  /*35190*/  STL.64 [R1+0x8], R14 ;  /* 0x0000080e01007387 */ /* 0x0001e20000100a00 */
[----:B------:R-:W-:-:S02]  /*351a0*/  LEA.HI.X.SX32 R25, R3, R2, 0x1, P1 ;  /* 0x0000000203197211 */ /* 0x000fc400008f0eff */
[-C--:B------:R-:W-:Y:S01]  /*351b0*/  LEA.HI.X.SX32 R23, R4, R2.reuse, 0x1, P2 ;  /* 0x0000000204177211 */ /* 0x080fe200010f0eff */
[----:B------:R-:W-:Y:S01]  /*351c0*/  STL [R1+0xa7c], R27 ;  /* 0x000a7c1b01007387 */ /* 0x000fe20000100800 */
[----:B------:R-:W-:-:S03]  /*351d0*/  LEA.HI.X.SX32 R21, R5, R2, 0x1, P4 ;  /* 0x0000000205157211 */ /* 0x000fc600020f0eff */
[----:B------:R1:W-:Y:S01]  /*351e0*/  STL.64 [R1], R12 ;  /* 0x0000000c01007387 */ /* 0x0003e20000100a00 */
[-C--:B------:R-:W-:Y:S02]  /*351f0*/  LEA R6, P4, R7, R0.reuse, 0x1 ;  /* 0x0000000007067211 */ /* 0x080fe400078808ff */
[----:B0-----:R-:W-:Y:S01]  /*35200*/  LEA R14, P1, R10, R0, 0x1 ;  /* 0x000000000a0e7211 */ /* 0x001fe200078208ff */
[----:B------:R-:W-:Y:S01]  /*35210*/  STL [R1+0xad8], R27 ;  /* 0x000ad81b01007387 */ /* 0x000fe20000100800 */
[----:B------:R-:W-:Y:S02]  /*35220*/  LEA R18, R28, R7, 0x1 ;  /* 0x000000071c127211 */ /* 0x000fe400078e08ff */
[----:B------:R-:W-:Y:S01]  /*35230*/  LEA.HI.X.SX32 R15, R10, R2, 0x1, P1 ;  /* 0x000000020a0f7211 */ /* 0x000fe200008f0eff */
[----:B------:R-:W-:Y:S01]  /*35240*/  STL [R1+0xb38], R27 ;  /* 0x000b381b01007387 */ /* 0x000fe20000100800 */
[----:B-1----:R-:W-:-:S03]  /*35250*/  LEA R12, P2, R9, R0, 0x1 ;  /* 0x00000000090c7211 */ /* 0x002fc600078408ff */
[----:B------:R-:W-:Y:S01]  /*35260*/  STL.64 [R1+0xa80], R24 ;  /* 0x000a801801007387 */ /* 0x000fe20000100a00 */
[-C--:B------:R-:W-:Y:S02]  /*35270*/  LEA.HI.X.SX32 R7, R7, R2.reuse, 0x1, P4 ;  /* 0x0000000207077211 */ /* 0x080fe400020f0eff */
[----:B------:R-:W-:Y:S01]  /*35280*/  LEA.HI.X.SX32 R13, R9, R2, 0x1, P2 ;  /* 0x00000002090d7211 */ /* 0x000fe200010f0eff */
[----:B------:R-:W-:Y:S04]  /*35290*/  STL.64 [R1+0xa90], R22 ;  /* 0x000a901601007387 */ /* 0x000fe80000100a00 */
[----:B------:R-:W-:Y:S04]  /*352a0*/  STL [R1+0xa9c], R20 ;  /* 0x000a9c1401007387 */ /* 0x000fe80000100800 */
[----:B------:R-:W-:Y:S04]  /*352b0*/  STL [R1+0xa98], R21 ;  /* 0x000a981501007387 */ /* 0x000fe80000100800 */
[----:B------:R-:W-:Y:S04]  /*352c0*/  STL [R1+0xae8], R14 ;  /* 0x000ae80e01007387 */ /* 0x000fe80000100800 */
[----:B------:R-:W-:Y:S04]  /*352d0*/  STL [R1+0xaa0], R15 ;  /* 0x000aa00f01007387 */ /* 0x000fe80000100800 */
[----:B------:R-:W-:Y:S04]  /*352e0*/  STL.64 [R1+0xaa8], R12 ;  /* 0x000aa80c01007387 */ /* 0x000fe80000100a00 */
[----:B------:R0:W-:Y:S04]  /*352f0*/  STL.64 [R1+0xab0], R6 ;  /* 0x000ab00601007387 */ /* 0x0001e80000100a00 */
[----:B0-----:R-:W2:Y:S04]  /*35300*/  LDL.LU.64 R6, [R1+0xc8] ;  /* 0x0000c80001067983 */ /* 0x001ea80000300a00 */
[----:B--2---:R0:W-:Y:S04]  /*35310*/  STL.64 [R1+0xb58], R6 ;  /* 0x000b580601007387 */ /* 0x0041e80000100a00 */
[----:B0-----:R-:W2:Y:S04]  /*35320*/  LDL.LU.64 R6, [R1+0xf0] ;  /* 0x0000f00001067983 */ /* 0x001ea80000300a00 */
[----:B--2---:R0:W-:Y:S04]  /*35330*/  STL.64 [R1+0xb60], R6 ;  /* 0x000b600601007387 */ /* 0x0041e80000100a00 */
[----:B0-----:R-:W2:Y:S04]  /*35340*/  LDL.LU.64 R6, [R1+0xf8] ;  /* 0x0000f80001067983 */ /* 0x001ea80000300a00 */
[----:B--2---:R0:W-:Y:S04]  /*35350*/  STL.64 [R1+0xb68], R6 ;  /* 0x000b680601007387 */ /* 0x0041e80000100a00 */
[----:B0-----:R-:W2:Y:S04]  /*35360*/  LDL.LU.64 R6, [R1+0x100] ;  /* 0x0001000001067983 */ /* 0x001ea80000300a00 */
[----:B--2---:R0:W-:Y:S04]  /*35370*/  STL [R1+0xb74], R6 ;  /* 0x000b740601007387 */ /* 0x0041e80000100800 */
[----:B0-----:R-:W2:Y:S04]  /*35380*/  LDL.LU R6, [R1+0x144] ;  /* 0x0001440001067983 */ /* 0x001ea80000300800 */
[----:B------:R0:W-:Y:S04]  /*35390*/  STL [R1+0xb70], R7 ;  /* 0x000b700701007387 */ /* 0x0001e80000100800 */
[----:B0-----:R-:W2:Y:S04]  /*353a0*/  LDL.LU R7, [R1+0x148] ;  /* 0x0001480001077983 */ /* 0x001ea80000300800 */
[----:B--2---:R0:W-:Y:S04]  /*353b0*/  STL.64 [R1+0xb90], R6 ;  /* 0x000b900601007387 */ /* 0x0041e80000100a00 */
[----:B0-----:R-:W2:Y:S04]  /*353c0*/  LDL.LU.64 R6, [R1+0x118] ;  /* 0x0001180001067983 */ /* 0x001ea80000300a00 */
[----:B--2---:R0:W-:Y:S04]  /*353d0*/  STL [R1+0xb98], R7 ;  /* 0x000b980701007387 */ /* 0x0041e80000100800 */
[----:B0-----:R-:W2:Y:S04]  /*353e0*/  LDL.LU.S16 R7, [R1+0x12c] ;  /* 0x00012c0001077983 */ /* 0x001ea80000300600 */
[----:B------:R-:W3:Y:S04]  /*353f0*/  LDL.LU R12, [R1+0x130] ;  /* 0x00013000010c7983 */ /* 0x000ee80000300800 */
[----:B---3--:R0:W-:Y:S04]  /*35400*/  STL [R1+0xb78], R12 ;  /* 0x000b780c01007387 */ /* 0x0081e80000100800 */
[----:B0-----:R-:W3:Y:S04]  /*35410*/  LDL.LU R12, [R1+0x140] ;  /* 0x00014000010c7983 */ /* 0x001ee80000300800 */
[----:B------:R-:W3:Y:S04]  /*35420*/  LDL.LU R13, [R1+0x134] ;  /* 0x00013400010d7983 */ /* 0x000ee80000300800 */
[----:B---3--:R0:W-:Y:S04]  /*35430*/  STL.64 [R1+0xba0], R12 ;  /* 0x000ba00c01007387 */ /* 0x0081e80000100a00 */
[----:B0-----:R-:W2:Y:S04]  /*35440*/  LDL.LU.64 R12, [R1+0x120] ;  /* 0x00012000010c7983 */ /* 0x001ea80000300a00 */
[----:B------:R-:W3:Y:S04]  /*35450*/  LDL.LU R21, [R1+0x138] ;  /* 0x0001380001157983 */ /* 0x000ee80000300800 */
[----:B------:R-:W4:Y:S01]  /*35460*/  LDL.LU.64 R14, [R1+0xc0] ;  /* 0x0000c000010e7983 */ /* 0x000f220000300a00 */
[----:B------:R-:W-:-:S03]  /*35470*/  IMAD R11, R28, 0x2, R18 ;  /* 0x000000021c0b7824 */ /* 0x000fc600078e0212 */
[----:B----4-:R0:W-:Y:S04]  /*35480*/  STL.64 [R1+0xb80], R14 ;  /* 0x000b800e01007387 */ /* 0x0101e80000100a00 */
[----:B0-----:R-:W4:Y:S01]  /*35490*/  LDL.LU.64 R14, [R1+0x108] ;  /* 0x00010800010e7983 */ /* 0x001f220000300a00 */
[----:B------:R-:W-:Y:S02]  /*354a0*/  LEA R3, R28, R11, 0x1 ;  /* 0x0000000b1c037211 */ /* 0x000fe400078e08ff */
[-C--:B------:R-:W-:Y:S02]  /*354b0*/  LEA R4, P1, R18, R0.reuse, 0x1 ;  /* 0x0000000012047211 */ /* 0x080fe400078208ff */
[-C--:B------:R-:W-:Y:S01]  /*354c0*/  LEA R10, P2, R11, R0.reuse, 0x1 ;  /* 0x000000000b0a7211 */ /* 0x080fe200078408ff */
[----:B------:R-:W-:Y:S01]  /*354d0*/  IMAD R19, R28, 0x2, R3 ;  /* 0x000000021c137824 */ /* 0x000fe200078e0203 */
[----:B------:R-:W-:-:S02]  /*354e0*/  LEA R8, P4, R3, R0, 0x1 ;  /* 0x0000000003087211 */ /* 0x000fc400078808ff */
[-C--:B------:R-:W-:Y:S02]  /*354f0*/  LEA.HI.X.SX32 R5, R18, R2.reuse, 0x1, P1 ;  /* 0x0000000212057211 */ /* 0x080fe400008f0eff */
[----:B------:R-:W-:Y:S02]  /*35500*/  LEA.HI.X.SX32 R11, R11, R2, 0x1, P2 ;  /* 0x000000020b0b7211 */ /* 0x000fe400010f0eff */
[----:B------:R-:W-:Y:S02]  /*35510*/  LEA R28, P5, R19, R0, 0x1 ;  /* 0x00000000131c7211 */ /* 0x000fe400078a08ff */
[-C--:B------:R-:W-:Y:S02]  /*35520*/  LEA.HI.X.SX32 R9, R3, R2.reuse, 0x1, P4 ;  /* 0x0000000203097211 */ /* 0x080fe400020f0eff */
[----:B------:R-:W-:Y:S01]  /*35530*/  LEA.HI.X.SX32 R29, R19, R2, 0x1, P5 ;  /* 0x00000002131d7211 */ /* 0x000fe200028f0eff */
[----:B--2---:R-:W-:Y:S04]  /*35540*/  STG.E.U16 desc[UR8][R12.64], R7 ;  /* 0x000000070c007986 */ /* 0x004fe8000c101508 */
[----:B----4-:R0:W-:Y:S04]  /*35550*/  STL.64 [R1+0xb88], R14 ;  /* 0x000b880e01007387 */ /* 0x0101e80000100a00 */
[----:B0-----:R-:W2:Y:S04]  /*35560*/  LDL.LU.64 R14, [R1+0x110] ;  /* 0x00011000010e7983 */ /* 0x001ea80000300a00 */
[----:B------:R-:W4:Y:S04]  /*35570*/  LDL.LU R20, [R1+0x13c] ;  /* 0x00013c0001147983 */ /* 0x000f280000300800 */
[----:B------:R-:W5:Y:S04]  /*35580*/  LDL.LU.64 R22, [R1+0xb8] ;  /* 0x0000b80001167983 */ /* 0x000f680000300a00 */
[----:B------:R-:W2:Y:S04]  /*35590*/  LDL.LU.64 R24, [R1+0xb0] ;  /* 0x0000b00001187983 */ /* 0x000ea80000300a00 */
[----:B------:R-:W2:Y:S04]  /*355a0*/  LDL.LU.64 R26, [R1+0xa8] ;  /* 0x0000a800011a7983 */ /* 0x000ea80000300a00 */
[----:B------:R-:W2:Y:S04]  /*355b0*/  LDL.LU.64 R16, [R1+0xa0] ;  /* 0x0000a00001107983 */ /* 0x000ea80000300a00 */
[----:B------:R0:W-:Y:S04]  /*355c0*/  STL.64 [R1+0xab8], R4 ;  /* 0x000ab80401007387 */ /* 0x0001e80000100a00 */
[----:B0-----:R-:W2:Y:S04]  /*355d0*/  LDL.LU.64 R4, [R1+0xd0] ;  /* 0x0000d00001047983 */ /* 0x001ea80000300a00 */
[----:B------:R0:W-:Y:S04]  /*355e0*/  STL.64 [R1+0xac0], R10 ;  /* 0x000ac00a01007387 */ /* 0x0001e80000100a00 */
[----:B0-----:R-:W2:Y:S04]  /*355f0*/  LDL.LU.64 R10, [R1+0xd8] ;  /* 0x0000d800010a7983 */ /* 0x001ea80000300a00 */
[----:B------:R0:W-:Y:S04]  /*35600*/  STL.64 [R1+0xac8], R8 ;  /* 0x000ac80801007387 */ /* 0x0001e80000100a00 */
[----:B0-----:R-:W2:Y:S04]  /*35610*/  LDL.LU.64 R8, [R1+0xe0] ;  /* 0x0000e00001087983 */ /* 0x001ea80000300a00 */
[----:B------:R-:W2:Y:S04]  /*35620*/  LDL.LU R19, [R1+0x14c] ;  /* 0x00014c0001137983 */ /* 0x000ea80000300800 */
[----:B------:R0:W-:Y:S04]  /*35630*/  STL.64 [R1+0xad0], R28 ;  /* 0x000ad01c01007387 */ /* 0x0001e80000100a00 */
[----:B0-----:R-:W2:Y:S04]  /*35640*/  LDL.LU.64 R28, [R1+0xe8] ;  /* 0x0000e800011c7983 */ /* 0x001ea80000300a00 */
[----:B------:R-:W2:Y:S04]  /*35650*/  LDL.LU.64 R12, [R1+0xba0] ;  /* 0x000ba000010c7983 */ /* 0x000ea80000300a00 */
[----:B------:R-:W2:Y:S04]  /*35660*/  LDL.LU R7, [R1+0xb98] ;  /* 0x000b980001077983 */ /* 0x000ea80000300800 */
[----:B--2---:R0:W-:Y:S04]  /*35670*/  STG.E.U16 desc[UR8][R6.64], R12 ;  /* 0x0000000c06007986 */ /* 0x0041e8000c101508 */
[----:B0-----:R-:W2:Y:S04]  /*35680*/  LDL.LU.64 R6, [R1+0xb90] ;  /* 0x000b900001067983 */ /* 0x001ea80000300a00 */
[----:B--2---:R0:W-:Y:S04]  /*35690*/  STG.E.U16 desc[UR8][R14.64], R6 ;  /* 0x000000060e007986 */ /* 0x0041e8000c101508 */
[----:B0-----:R-:W2:Y:S01]  /*356a0*/  LDL.LU.64 R14, [R1+0xb88] ;  /* 0x000b8800010e7983 */ /* 0x001ea20000300a00 */
[----:B------:R-:W-:-:S02]  /*356b0*/  PRMT R18, R12, 0x7632, R18 ;  /* 0x000076320c127816 */ /* 0x000fc40000000012 */
[----:B------:R-:W-:Y:S02]  /*356c0*/  PRMT R3, R6, 0x7632, R3 ;  /* 0x0000763206037816 */ /* 0x000fe40000000003 */
[----:B------:R-:W-:Y:S01]  /*356d0*/  PRMT R2, R7, 0x7632, R2 ;  /* 0x0000763207027816 */ /* 0x000fe20000000002 */
[----:B--2---:R0:W-:Y:S04]  /*356e0*/  STG.E.U16 desc[UR8][R14.64], R7 ;  /* 0x000000070e007986 */ /* 0x0041e8000c101508 */
[----:B0-----:R-:W4:Y:S04]  /*356f0*/  LDL.LU.64 R14, [R1+0xb80] ;  /* 0x000b8000010e7983 */ /* 0x001f280000300a00 */
[----:B------:R-:W2:Y:S04]  /*35700*/  LDL.LU R12, [R1+0xb78] ;  /* 0x000b7800010c7983 */ /* 0x000ea80000300800 */
[----:B------:R-:W2:Y:S04]  /*35710*/  LDL.LU R6, [R1+0xb74] ;  /* 0x000b740001067983 */ /* 0x000ea80000300800 */
[----:B------:R-:W2:Y:S04]  /*35720*/  LDL.LU R7, [R1+0xb70] ;  /* 0x000b700001077983 */ /* 0x000ea80000300800 */
[----:B--2---:R0:W-:Y:S04]  /*35730*/  STG.E.U16 desc[UR8][R6.64], R19 ;  /* 0x0000001306007986 */ /* 0x0041e8000c101508 */
[----:B0-----:R-:W2:Y:S04]  /*35740*/  LDL.LU.64 R6, [R1+0xb68] ;  /* 0x000b680001067983 */ /* 0x001ea80000300a00 */
[----:B--2---:R0:W-:Y:S04]  /*35750*/  STG.E.U16 desc[UR8][R6.64], R18 ;  /* 0x0000001206007986 */ /* 0x0041e8000c101508 */
[----:B0-----:R-:W2:Y:S01]  /*35760*/  LDL.LU.64 R6, [R1+0xb60] ;  /* 0x000b600001067983 */ /* 0x001ea20000300a00 */
[----:B------:R-:W-:-:S03]  /*35770*/  PRMT R0, R19, 0x7632, R0 ;  /* 0x0000763213007816 */ /* 0x000fc60000000000 */
[----:B--2---:R0:W-:Y:S04]  /*35780*/  STG.E.U16 desc[UR8][R6.64], R3 ;  /* 0x0000000306007986 */ /* 0x0041e8000c101508 */
[----:B0-----:R-:W2:Y:S01]  /*35790*/  LDL.LU.64 R6, [R1+0xb58] ;  /* 0x000b580001067983 */ /* 0x001ea20000300a00 */
[----:B------:R-:W-:Y:S02]  /*357a0*/  PRMT R3, R13, 0x7632, R3 ;  /* 0x000076320d037816 */ /* 0x000fe40000000003 */
[----:B------:R-:W-:Y:S01]  /*357b0*/  PRMT R18, R12, 0x7632, R18 ;  /* 0x000076320c127816 */ /* 0x000fe20000000012 */
[----:B------:R3:W-:Y:S04]  /*357c0*/  STG.E.U16 desc[UR8][R28.64], R2 ;  /* 0x000000021c007986 */ /* 0x0007e8000c101508 */
[----:B------:R-:W-:Y:S04]  /*357d0*/  STG.E.U16 desc[UR8][R8.64], R0 ;  /* 0x0000000008007986 */ /* 0x000fe8000c101508 */
[----:B------:R-:W-:Y:S01]  /*357e0*/  STG.E.U16 desc[UR8][R10.64], R12 ;  /* 0x0000000c0a007986 */ /* 0x000fe2000c101508 */
[----:B---3--:R-:W-:-:S03]  /*357f0*/  PRMT R2, R21, 0x7632, R2 ;  /* 0x0000763215027816 */ /* 0x008fc60000000002 */
[----:B------:R-:W-:Y:S04]  /*35800*/  STG.E.U16 desc[UR8][R4.64], R13 ;  /* 0x0000000d04007986 */ /* 0x000fe8000c101508 */
[----:B------:R-:W-:Y:S04]  /*35810*/  STL [R1+0xb4c], R3 ;  /* 0x000b4c0301007387 */ /* 0x000fe80000100800 */
[----:B------:R-:W-:Y:S04]  /*35820*/  STL [R1+0xb48], R2 ;  /* 0x000b480201007387 */ /* 0x000fe80000100800 */
[----:B--2---:R-:W-:Y:S04]  /*35830*/  STG.E.U16 desc[UR8][R6.64], R21 ;  /* 0x0000001506007986 */ /* 0x004fe8000c101508 */
[----:B----4-:R-:W-:Y:S04]  /*35840*/  STG.E.U16 desc[UR8][R14.64], R20 ;  /* 0x000000140e007986 */ /* 0x010fe8000c101508 */
[----:B-----5:R0:W-:Y:S04]  /*35850*/  STG.E.U16 desc[UR8][R22.64], R18 ;  /* 0x0000001216007986 */ /* 0x0201e8000c101508 */
[----:B0-----:R-:W2:Y:S01]  /*35860*/  LDL.LU.64 R22, [R1+0x90] ;  /* 0x0000900001167983 */ /* 0x001ea20000300a00 */
[----:B------:R-:W-:-:S03]  /*35870*/  PRMT R0, R20, 0x7632, R0 ;  /* 0x0000763214007816 */ /* 0x000fc60000000000 */
[----:B------:R-:W-:Y:S04]  /*35880*/  STG.E.U16 desc[UR8][R24.64], R3 ;  /* 0x0000000318007986 */ /* 0x000fe8000c101508 */
[----:B------:R-:W-:Y:S04]  /*35890*/  STG.E.U16 desc[UR8][R26.64], R2 ;  /* 0x000000021a007986 */ /* 0x000fe8000c101508 */
[----:B------:R-:W-:Y:S04]  /*358a0*/  STG.E.U16 desc[UR8][R16.64], R0 ;  /* 0x0000000010007986 */ /* 0x000fe8000c101508 */
[----:B--2---:R0:W-:Y:S04]  /*358b0*/  STL.64 [R1+0xb50], R22 ;  /* 0x000b501601007387 */ /* 0x0041e80000100a00 */
[----:B0-----:R-:W2:Y:S04]  /*358c0*/  LDL.LU.64 R22, [R1+0x98] ;  /* 0x0000980001167983 */ /* 0x001ea80000300a00 */
[----:B------:R-:W3:Y:S04]  /*358d0*/  LDL.LU.64 R24, [R1+0x88] ;  /* 0x0000880001187983 */ /* 0x000ee80000300a00 */
[----:B------:R-:W2:Y:S04]  /*358e0*/  LDL.LU R3, [R1+0x150] ;  /* 0x0001500001037983 */ /* 0x000ea80000300800 */
[----:B------:R-:W4:Y:S04]  /*358f0*/  LDL.LU R2, [R1+0x154] ;  /* 0x0001540001027983 */ /* 0x000f280000300800 */
[----:B------:R-:W3:Y:S04]  /*35900*/  LDL.LU R19, [R1+0x158] ;  /* 0x0001580001137983 */ /* 0x000ee80000300800 */
[----:B------:R-:W5:Y:S04]  /*35910*/  LDL.LU R27, [R1+0x15c] ;  /* 0x00015c00011b7983 */ /* 0x000f680000300800 */
[----:B------:R-:W2:Y:S04]  /*35920*/  LDL.LU.64 R16, [R1+0x58] ;  /* 0x0000580001107983 */ /* 0x000ea80000300a00 */
[----:B--2---:R0:W-:Y:S04]  /*35930*/  STL.64 [R1+0xb20], R16 ;  /* 0x000b201001007387 */ /* 0x0041e80000100a00 */
[----:B0-----:R-:W2:Y:S04]  /*35940*/  LDL.LU.64 R16, [R1+0x68] ;  /* 0x0000680001107983 */ /* 0x001ea80000300a00 */
[----:B--2---:R0:W-:Y:S04]  /*35950*/  STL.64 [R1+0xb28], R16 ;  /* 0x000b281001007387 */ /* 0x0041e80000100a00 */
[----:B0-----:R-:W2:Y:S04]  /*35960*/  LDL.LU.64 R16, [R1+0x70] ;  /* 0x0000700001107983 */ /* 0x001ea80000300a00 */
[----:B--2---:R0:W-:Y:S04]  /*35970*/  STL.64 [R1+0xb30], R16 ;  /* 0x000b301001007387 */ /* 0x0041e80000100a00 */
[----:B0-----:R-:W2:Y:S04]  /*35980*/  LDL.LU.64 R16, [R1+0x78] ;  /* 0x0000780001107983 */ /* 0x001ea80000300a00 */
[----:B--2---:R0:W-:Y:S04]  /*35990*/  STL.64 [R1+0xb40], R16 ;  /* 0x000b401001007387 */ /* 0x0041e80000100a00 */
[----:B0-----:R-:W5:Y:S04]  /*359a0*/  LDL.LU.64 R16, [R1+0x80] ;  /* 0x0000800001107983 */ /* 0x001f680000300a00 */
[----:B------:R-:W2:Y:S04]  /*359b0*/  LDL.LU R14, [R1+0x17c] ;  /* 0x00017c00010e7983 */ /* 0x000ea80000300800 */
[----:B--2---:R0:W-:Y:S04]  /*359c0*/  STL [R1+0xaf8], R14 ;  /* 0x000af80e01007387 */ /* 0x0041e80000100800 */
[----:B0-----:R-:W2:Y:S04]  /*359d0*/  LDL.LU R14, [R1+0x178] ;  /* 0x00017800010e7983 */ /* 0x001ea80000300800 */
[----:B------:R-:W2:Y:S04]  /*359e0*/  LDL.LU.64 R28, [R1+0x38] ;  /* 0x00003800011c7983 */ /* 0x000ea80000300a00 */
        /* <DEDUP_REMOVED lines=8> */
[----:B------:R-:W2:Y:S04]  /*35a70*/  LDL.LU.64 R8, [R1+0x30] ;  /* 0x0000300001087983 */ /* 0x000ea80000300a00 */
[----:B--2---:R0:W-:Y:S04]  /*35a80*/  STL.64 [R1+0xb08], R8 ;  /* 0x000b080801007387 */ /* 0x0041e80000100a00 */
[----:B0-----:R-:W2:Y:S04]  /*35a90*/  LDL.LU.64 R8, [R1+0x50] ;  /* 0x0000500001087983 */ /* 0x001ea80000300a00 */
[----:B------:R-:W-:Y:S04]  /*35aa0*/  STG.E.U16 desc[UR8][R22.64], R3 ;  /* 0x0000000316007986 */ /* 0x000fe8000c101508 */
[----:B--2---:R0:W-:Y:S04]  /*35ab0*/  STL.64 [R1+0xb10], R8 ;  /* 0x000b100801007387 */ /* 0x0041e80000100a00 */
[----:B0-----:R-:W2:Y:S04]  /*35ac0*/  LDL.LU.64 R8, [R1+0x60] ;  /* 0x0000600001087983 */ /* 0x001ea80000300a00 */
[----:B------:R-:W2:Y:S04]  /*35ad0*/  LDL.LU.64 R10, [R1+0x28] ;  /* 0x00002800010a7983 */ /* 0x000ea80000300a00 */
[----:B------:R-:W2:Y:S04]  /*35ae0*/  LDL.LU.64 R4, [R1+0x20] ;  /* 0x0000200001047983 */ /* 0x000ea80000300a00 */
[----:B------:R-:W2:Y:S04]  /*35af0*/  LDL.LU.64 R6, [R1+0x18] ;  /* 0x0000180001067983 */ /* 0x000ea80000300a00 */
[----:B------:R-:W2:Y:S04]  /*35b00*/  LDL.LU.64 R12, [R1+0x10] ;  /* 0x00001000010c7983 */ /* 0x000ea80000300a00 */
[----:B------:R-:W2:Y:S04]  /*35b10*/  LDL.LU R15, [R1+0x160] ;  /* 0x00016000010f7983 */ /* 0x000ea80000300800 */
[----:B------:R-:W2:Y:S04]  /*35b20*/  LDL.LU R20, [R1+0x164] ;  /* 0x0001640001147983 */ /* 0x000ea80000300800 */
[----:B------:R-:W2:Y:S04]  /*35b30*/  LDL.LU R21, [R1+0x168] ;  /* 0x0001680001157983 */ /* 0x000ea80000300800 */
[----:B------:R-:W4:Y:S01]  /*35b40*/  LDL.LU.64 R22, [R1+0xb50] ;  /* 0x000b500001167983 */ /* 0x000f220000300a00 */
[----:B------:R-:W-:-:S03]  /*35b50*/  PRMT R18, R3, 0x7632, R18 ;  /* 0x0000763203127816 */ /* 0x000fc60000000012 */
[----:B------:R-:W2:Y:S04]  /*35b60*/  LDL.LU R26, [R1+0x16c] ;  /* 0x00016c00011a7983 */ /* 0x000ea80000300800 */
[----:B----4-:R0:W-:Y:S04]  /*35b70*/  STG.E.U16 desc[UR8][R22.64], R2 ;  /* 0x0000000216007986 */ /* 0x0101e8000c101508 */
[----:B---3--:R1:W-:Y:S04]  /*35b80*/  STG.E.U16 desc[UR8][R24.64], R19 ;  /* 0x0000001318007986 */ /* 0x0083e8000c101508 */
[----:B0-----:R-:W3:Y:S04]  /*35b90*/  LDL.LU.64 R22, [R1+0x8] ;  /* 0x0000080001167983 */ /* 0x001ee80000300a00 */
[----:B-1----:R-:W4:Y:S04]  /*35ba0*/  LDL.LU.64 R24, [R1] ;  /* 0x0000000001187983 */ /* 0x002f280000300a00 */
[----:B------:R-:W2:Y:S04]  /*35bb0*/  LDL.LU R3, [R1+0xb4c] ;  /* 0x000b4c0001037983 */ /* 0x000ea80000300800 */
[----:B-----5:R0:W-:Y:S01]  /*35bc0*/  STG.E.U16 desc[UR8][R16.64], R27 ;  /* 0x0000001b10007986 */ /* 0x0201e2000c101508 */
[----:B--2---:R-:W-:-:S03]  /*35bd0*/  PRMT R3, R2, 0x7632, R3 ;  /* 0x0000763202037816 */ /* 0x004fc60000000003 */
[----:B------:R-:W2:Y:S04]  /*35be0*/  LDL.LU R2, [R1+0xb48] ;  /* 0x000b480001027983 */ /* 0x000ea80000300800 */
[----:B0-----:R-:W5:Y:S01]  /*35bf0*/  LDL.LU.64 R16, [R1+0xb40] ;  /* 0x000b400001107983 */ /* 0x001f620000300a00 */
[----:B------:R-:W-:-:S03]  /*35c00*/  PRMT R0, R27, 0x7632, R0 ;  /* 0x000076321b007816 */ /* 0x000fc60000000000 */
[----:B------:R-:W2:Y:S04]  /*35c10*/  LDL.LU R27, [R1+0xb38] ;  /* 0x000b3800011b7983 */ /* 0x000ea80000300800 */
[----:B-----5:R0:W-:Y:S04]  /*35c20*/  STG.E.U16 desc[UR8][R16.64], R18 ;  /* 0x0000001210007986 */ /* 0x0201e8000c101508 */
[----:B0-----:R-:W5:Y:S01]  /*35c30*/  LDL.LU.64 R16, [R1+0xb30] ;  /* 0x000b300001107983 */ /* 0x001f620000300a00 */
[----:B--2---:R-:W-:-:S03]  /*35c40*/  PRMT R2, R19, 0x7632, R2 ;  /* 0x0000763213027816 */ /* 0x004fc60000000002 */
[----:B-----5:R0:W-:Y:S04]  /*35c50*/  STG.E.U16 desc[UR8][R16.64], R3 ;  /* 0x0000000310007986 */ /* 0x0201e8000c101508 */
[----:B0-----:R-:W2:Y:S04]  /*35c60*/  LDL.LU.64 R16, [R1+0xb28] ;  /* 0x000b280001107983 */ /* 0x001ea80000300a00 */
[----:B--2---:R0:W-:Y:S04]  /*35c70*/  STG.E.U16 desc[UR8][R16.64], R2 ;  /* 0x0000000210007986 */ /* 0x0041e8000c101508 */
[----:B0-----:R-:W2:Y:S04]  /*35c80*/  LDL.LU.64 R16, [R1+0xb20] ;  /* 0x000b200001107983 */ /* 0x001ea80000300a00 */
[----:B--2---:R0:W-:Y:S04]  /*35c90*/  STG.E.U16 desc[UR8][R16.64], R0 ;  /* 0x0000000010007986 */ /* 0x0041e8000c101508 */
[----:B0-----:R-:W2:Y:S04]  /*35ca0*/  LDL.LU.64 R16, [R1+0xb18] ;  /* 0x000b180001107983 */ /* 0x001ea80000300a00 */
[----:B--2---:R-:W-:Y:S04]  /*35cb0*/  STG.E.U16 desc[UR8][R16.64], R28 ;  /* 0x0000001c10007986 */ /* 0x004fe8000c101508 */
[----:B------:R0:W-:Y:S04]  /*35cc0*/  STG.E.U16 desc[UR8][R8.64], R29 ;  /* 0x0000001d08007986 */ /* 0x0001e8000c101508 */
[----:B0-----:R-:W2:Y:S01]  /*35cd0*/  LDL.LU.64 R8, [R1+0xb10] ;  /* 0x000b100001087983 */ /* 0x001ea20000300a00 */
[----:B------:R-:W-:-:S02]  /*35ce0*/  PRMT R27, R28, 0x7632, R27 ;  /* 0x000076321c1b7816 */ /* 0x000fc4000000001b */
[----:B------:R-:W-:Y:S02]  /*35cf0*/  PRMT R3, R29, 0x7632, R3 ;  /* 0x000076321d037816 */ /* 0x000fe40000000003 */
[----:B------:R-:W-:Y:S01]  /*35d00*/  PRMT R2, R14, 0x7632, R2 ;  /* 0x000076320e027816 */ /* 0x000fe20000000002 */
[----:B--2---:R0:W-:Y:S04]  /*35d10*/  STG.E.U16 desc[UR8][R8.64], R14 ;  /* 0x0000000e08007986 */ /* 0x0041e8000c101508 */
[----:B0-----:R-:W2:Y:S04]  /*35d20*/  LDL.LU.64 R8, [R1+0xb08] ;  /* 0x000b080001087983 */ /* 0x001ea80000300a00 */
[----:B------:R-:W5:Y:S04]  /*35d30*/  LDL.LU R28, [R1+0xb00] ;  /* 0x000b0000011c7983 */ /* 0x000f680000300800 */
[----:B------:R-:W5:Y:S04]  /*35d40*/  LDL.LU R29, [R1+0xafc] ;  /* 0x000afc00011d7983 */ /* 0x000f680000300800 */
[----:B------:R-:W5:Y:S04]  /*35d50*/  LDL.LU R14, [R1+0xaf8] ;  /* 0x000af800010e7983 */ /* 0x000f680000300800 */
[----:B-----5:R0:W-:Y:S04]  /*35d60*/  STG.E.U16 desc[UR8][R28.64], R14 ;  /* 0x0000000e1c007986 */ /* 0x0201e8000c101508 */
[----:B0-----:R-:W5:Y:S01]  /*35d70*/  LDL.LU.64 R28, [R1+0xaf0] ;  /* 0x000af000011c7983 */ /* 0x001f620000300a00 */
[----:B------:R-:W-:-:S03]  /*35d80*/  PRMT R0, R14, 0x7632, R0 ;  /* 0x000076320e007816 */ /* 0x000fc60000000000 */
[----:B------:R-:W2:Y:S04]  /*35d90*/  LDL.LU R14, [R1+0xae8] ;  /* 0x000ae800010e7983 */ /* 0x000ea80000300800 */
[----:B-----5:R0:W-:Y:S04]  /*35da0*/  STG.E.U16 desc[UR8][R28.64], R27 ;  /* 0x0000001b1c007986 */ /* 0x0201e8000c101508 */
[----:B0-----:R-:W5:Y:S04]  /*35db0*/  LDL.LU.64 R28, [R1+0xae0] ;  /* 0x000ae000011c7983 */ /* 0x001f680000300a00 */
[----:B------:R-:W2:Y:S04]  /*35dc0*/  LDL.LU R27, [R1+0xad8] ;  /* 0x000ad800011b7983 */ /* 0x000ea80000300800 */
[----:B-----5:R0:W-:Y:S04]  /*35dd0*/  STG.E.U16 desc[UR8][R28.64], R3 ;  /* 0x000000031c007986 */ /* 0x0201e8000c101508 */
[----:B--2---:R1:W-:Y:S04]  /*35de0*/  STG.E.U16 desc[UR8][R8.64], R2 ;  /* 0x0000000208007986 */ /* 0x0043e8000c101508 */
[----:B------:R2:W-:Y:S04]  /*35df0*/  STG.E.U16 desc[UR8][R10.64], R0 ;  /* 0x000000000a007986 */ /* 0x0005e8000c101508 */
[----:B0-----:R-:W5:Y:S04]  /*35e00*/  LDL.LU.64 R28, [R1+0xad0] ;  /* 0x000ad000011c7983 */ /* 0x001f680000300a00 */
[----:B-1----:R-:W5:Y:S01]  /*35e10*/  LDL.LU.64 R8, [R1+0xac8] ;  /* 0x000ac80001087983 */ /* 0x002f620000300a00 */
[----:B------:R-:W-:-:S03]  /*35e20*/  PRMT R27, R15, 0x7632, R27 ;  /* 0x000076320f1b7816 */ /* 0x000fc6000000001b */
[----:B--2---:R-:W2:Y:S04]  /*35e30*/  LDL.LU.64 R10, [R1+0xac0] ;  /* 0x000ac000010a7983 */ /* 0x004ea80000300a00 */
[----:B------:R0:W-:Y:S01]  /*35e40*/  STG.E.U16 desc[UR8][R4.64], R15 ;  /* 0x0000000f04007986 */ /* 0x0001e2000c101508 */
[----:B------:R-:W-:-:S03]  /*35e50*/  PRMT R3, R20, 0x7632, R3 ;  /* 0x0000763214037816 */ /* 0x000fc60000000003 */
[----:B------:R1:W-:Y:S01]  /*35e60*/  STG.E.U16 desc[UR8][R6.64], R20 ;  /* 0x0000001406007986 */ /* 0x0003e2000c101508 */
[----:B------:R-:W-:-:S03]  /*35e70*/  PRMT R2, R21, 0x7632, R2 ;  /* 0x0000763215027816 */ /* 0x000fc60000000002 */
[----:B------:R3:W-:Y:S04]  /*35e80*/  STG.E.U16 desc[UR8][R12.64], R21 ;  /* 0x000000150c007986 */ /* 0x0007e8000c101508 */
[----:B0-----:R-:W2:Y:S04]  /*35e90*/  LDL.LU.64 R4, [R1+0xab8] ;  /* 0x000ab80001047983 */ /* 0x001ea80000300a00 */
[----:B-1----:R-:W2:Y:S04]  /*35ea0*/  LDL.LU.64 R6, [R1+0xab0] ;  /* 0x000ab00001067983 */ /* 0x002ea80000300a00 */
[----:B---3--:R-:W3:Y:S01]  /*35eb0*/  LDL.LU.64 R12, [R1+0xaa8] ;  /* 0x000aa800010c7983 */ /* 0x008ee20000300a00 */
[----:B------:R-:W-:-:S03]  /*35ec0*/  PRMT R0, R26, 0x7632, R0 ;  /* 0x000076321a007816 */ /* 0x000fc60000000000 */
[----:B------:R-:W2:Y:S04]  /*35ed0*/  LDL.LU R15, [R1+0xaa0] ;  /* 0x000aa000010f7983 */ /* 0x000ea80000300800 */
[----:B------:R-:W2:Y:S04]  /*35ee0*/  LDL.LU R20, [R1+0xa9c] ;  /* 0x000a9c0001147983 */ /* 0x000ea80000300800 */
[----:B------:R-:W2:Y:S04]  /*35ef0*/  LDL.LU R21, [R1+0xa98] ;  /* 0x000a980001157983 */ /* 0x000ea80000300800 */
[----:B------:R0:W-:Y:S04]  /*35f00*/  STG.E.U16 desc[UR8][R22.64], R26 ;  /* 0x0000001a16007986 */ /* 0x0001e8000c101508 */
[----:B----4-:R1:W-:Y:S04]  /*35f10*/  STG.E.U16 desc[UR8][R24.64], R27 ;  /* 0x0000001b18007986 */ /* 0x0103e8000c101508 */
[----:B0-----:R-:W4:Y:S04]  /*35f20*/  LDL.LU.64 R22, [R1+0xa90] ;  /* 0x000a900001167983 */ /* 0x001f280000300a00 */
[----:B------:R-:W2:Y:S04]  /*35f30*/  LDL.LU R26, [R1+0xa88] ;  /* 0x000a8800011a7983 */ /* 0x000ea80000300800 */
[----:B-1----:R-:W2:Y:S04]  /*35f40*/  LDL.LU.64 R24, [R1+0xa80] ;  /* 0x000a800001187983 */ /* 0x002ea80000300a00 */
[----:B------:R-:W2:Y:S01]  /*35f50*/  LDL.LU R27, [R1+0xa7c] ;  /* 0x000a7c00011b7983 */ /* 0x000ea20000300800 */
[----:B------:R-:W0:Y:S02]  /*35f60*/  S2R R19, SR_TID.X ;  /* 0x0000000000137919 */ /* 0x000e240000002100 */
[----:B0-----:R-:W-:-:S04]  /*35f70*/  LOP3.LUT R19, R19, 0x1ff, RZ, 0xc0, !PT ;  /* 0x000001ff13137812 */ /* 0x001fc800078ec0ff */
[----:B------:R-:W-:-:S06]  /*35f80*/  LEA R19, R19, UR7, 0x4 ;  /* 0x0000000713137c11 */ /* 0x000fcc000f8e20ff */
[----:B------:R-:W0:Y:S04]  /*35f90*/  LDS.128 R16, [R19] ;  /* 0x0000000013107984 */ /* 0x000e280000000c00 */
[----:B--2---:R1:W-:Y:S04]  /*35fa0*/  STG.E.U16 desc[UR8][R26.64], R3 ;  /* 0x000000031a007986 */ /* 0x0043e8000c101508 */
[----:B-1----:R-:W2:Y:S04]  /*35fb0*/  LDL.LU R26, [R1+0x208] ;  /* 0x00020800011a7983 */ /* 0x002ea80000300800 */
[----:B------:R-:W2:Y:S04]  /*35fc0*/  LDL.LU R27, [R1+0x210] ;  /* 0x00021000011b7983 */ /* 0x000ea80000300800 */
[----:B------:R1:W-:Y:S04]  /*35fd0*/  STG.E.U16 desc[UR8][R24.64], R2 ;  /* 0x0000000218007986 */ /* 0x0003e8000c101508 */
[----:B-1----:R-:W2:Y:S01]  /*35fe0*/  LDL.LU R24, [R1+0x20c] ;  /* 0x00020c0001187983 */ /* 0x002ea20000300800 */
[----:B------:R-:W1:Y:S03]  /*35ff0*/  LDC.64 R2, c[0x0][0x3a0] ;  /* 0x0000e800ff027b82 */ /* 0x000e660000000a00 */
[----:B------:R-:W2:Y:S04]  /*36000*/  LDL.LU R25, [R1+0x214] ;  /* 0x0002140001197983 */ /* 0x000ea80000300800 */
[----:B----4-:R4:W-:Y:S04]  /*36010*/  STG.E.U16 desc[UR8][R22.64], R0 ;  /* 0x0000000016007986 */ /* 0x0109e8000c101508 */
[----:B0-----:R0:W-:Y:S04]  /*36020*/  STG.E.U16 desc[UR8][R20.64], R16 ;  /* 0x0000001014007986 */ /* 0x0011e8000c101508 */
[----:B------:R5:W-:Y:S04]  /*36030*/  STG.E.U16 desc[UR8][R14.64], R17 ;  /* 0x000000110e007986 */ /* 0x000be8000c101508 */
[----:B---3--:R3:W-:Y:S01]  /*36040*/  STG.E.U16 desc[UR8][R12.64], R18 ;  /* 0x000000120c007986 */ /* 0x0087e2000c101508 */
[----:B----4-:R-:W-:-:S02]  /*36050*/  PRMT R23, R18, 0x7632, R23 ;  /* 0x0000763212177816 */ /* 0x010fc40000000017 */
[----:B0-----:R-:W-:Y:S02]  /*36060*/  PRMT R21, R17, 0x7632, R21 ;  /* 0x0000763211157816 */ /* 0x001fe40000000015 */
[----:B-----5:R-:W-:Y:S01]  /*36070*/  PRMT R15, R16, 0x7632, R15 ;  /* 0x00007632100f7816 */ /* 0x020fe2000000000f */
[----:B------:R-:W-:Y:S01]  /*36080*/  STG.E.U16 desc[UR8][R6.64], R19 ;  /* 0x0000001306007986 */ /* 0x000fe2000c101508 */
[----:B---3--:R-:W-:-:S03]  /*36090*/  PRMT R13, R19, 0x7632, R13 ;  /* 0x00007632130d7816 */ /* 0x008fc6000000000d */
[----:B------:R0:W-:Y:S04]  /*360a0*/  STG.E.U16 desc[UR8][R4.64], R15 ;  /* 0x0000000f04007986 */ /* 0x0001e8000c101508 */
[----:B------:R3:W-:Y:S04]  /*360b0*/  STG.E.U16 desc[UR8][R10.64], R21 ;  /* 0x000000150a007986 */ /* 0x0007e8000c101508 */
[----:B------:R3:W-:Y:S04]  /*360c0*/  STG.E.U16 desc[UR8][R8.64], R23 ;  /* 0x0000001708007986 */ /* 0x0007e8000c101508 */
[----:B------:R3:W-:Y:S01]  /*360d0*/  STG.E.U16 desc[UR8][R28.64], R13 ;  /* 0x0000000d1c007986 */ /* 0x0007e2000c101508 */
[----:B------:R-:W-:-:S04]  /*360e0*/  UIMAD UR4, UR6, UR4, URZ ;  /* 0x00000004060472a4 */ /* 0x000fc8000f8e02ff */
[----:B------:R-:W-:Y:S02]  /*360f0*/  USHF.L.U32 UR6, UR4, 0x2, URZ ;  /* 0x0000000204067899 */ /* 0x000fe400080006ff */
[----:B------:R-:W-:Y:S01]  /*36100*/  UIMAD.WIDE UR4, UR4, 0x4, URZ ;  /* 0x00000004040478a5 */ /* 0x000fe2000f8e02ff */
[----:B------:R-:W-:Y:S01]  /*36110*/  BAR.SYNC.DEFER_BLOCKING 0x0 ;  /* 0x0000000000007b1d */ /* 0x000fe20000010000 */
[----:B--2---:R-:W-:-:S05]  /*36120*/  FSEL R14, R26, -INF , P3 ;  /* 0xff8000001a0e7808 */ /* 0x004fca0001800000 */
[----:B------:R-:W2:Y:S01]  /*36130*/  S2R R26, SR_TID.X ;  /* 0x00000000001a7919 */ /* 0x000ea20000002100 */
[----:B------:R-:W-:Y:S02]  /*36140*/  FFMA R17, R14, 0.69314718246459960938, R27 ;  /* 0x3f3172180e117823 */ /* 0x000fe4000000001b */
[----:B------:R-:W4:Y:S01]  /*36150*/  S2R R27, SR_CTAID.X ;  /* 0x00000000001b7919 */ /* 0x000f220000002500 */
[----:B------:R-:W-:-:S05]  /*36160*/  FSEL R0, R24, -INF , P0 ;  /* 0xff80000018007808 */ /* 0x000fca0000000000 */
[----:B------:R-:W-:Y:S01]  /*36170*/  FFMA R16, R0, 0.69314718246459960938, R25 ;  /* 0x3f31721800107823 */ /* 0x000fe20000000019 */
[----:B--2---:R-:W-:-:S05]  /*36180*/  IMAD.SHL.U32 R0, R26, 0x2, RZ ;  /* 0x000000021a007824 */ /* 0x004fca00078e00ff */
[----:B0-----:R-:W-:-:S05]  /*36190*/  LOP3.LUT R4, R0, 0x3f8, RZ, 0xc0, !PT ;  /* 0x000003f800047812 */ /* 0x001fca00078ec0ff */
[----:B------:R3:W-:Y:S01]  /*361a0*/  STS.64 [R4+UR7], R16 ;  /* 0x0000001004007988 */ /* 0x0007e20008000a07 */
[C---:B------:R-:W-:Y:S01]  /*361b0*/  LOP3.LUT R25, R26.reuse, 0xff, RZ, 0xc0, !PT ;  /* 0x000000ff1a197812 */ /* 0x040fe200078ec0ff */
[----:B------:R-:W-:Y:S03]  /*361c0*/  BAR.SYNC.DEFER_BLOCKING 0x0 ;  /* 0x0000000000007b1d */ /* 0x000fe60000010000 */
[----:B----4-:R-:W-:Y:S02]  /*361d0*/  LEA R27, R27, R25, 0x8 ;  /* 0x000000191b1b7211 */ /* 0x010fe400078e40ff */
[----:B------:R-:W-:Y:S02]  /*361e0*/  LOP3.LUT P0, RZ, R26, 0x100, RZ, 0xc0, !PT ;  /* 0x000001001aff7812 */ /* 0x000fe4000780c0ff */
[C---:B------:R-:W-:Y:S01]  /*361f0*/  SHF.L.U32 R5, R27.reuse, 0x2, RZ ;  /* 0x000000021b057819 */ /* 0x040fe200000006ff */
[----:B------:R-:W-:-:S03]  /*36200*/  IMAD.HI R0, R27, 0x4, RZ ;  /* 0x000000041b007827 */ /* 0x000fc600078e02ff */
[----:B-1----:R-:W-:-:S04]  /*36210*/  IADD3 R2, P1, P2, R5, UR6, R2 ;  /* 0x0000000605027c10 */ /* 0x002fc8000fa3e002 */
[----:B------:R-:W-:-:S03]  /*36220*/  IADD3.X R3, PT, PT, R0, UR5, R3, P1, P2 ;  /* 0x0000000500037c10 */ /* 0x000fc60008fe4403 */
[----:B---3--:R-:W-:Y:S06]  /*36230*/  @P0 EXIT ;  /* 0x000000000000094d */ /* 0x008fec0003800000 */
[----:B------:R-:W2:Y:S04]  /*36240*/  LDL.LU R27, [R1+0x218] ;  /* 0x00021800011b7983 */ /* 0x000ea80000300800 */
[----:B--2---:R-:W0:Y:S04]  /*36250*/  LDS R5, [R27] ;  /* 0x000000001b057984 */ /* 0x004e280000000800 */
[----:B0-----:R-:W-:Y:S01]  /*36260*/  STG.E desc[UR8][R2.64], R5 ;  /* 0x0000000502007986 */ /* 0x001fe2000c101908 */
[----:B------:R-:W-:Y:S05]  /*36270*/  EXIT ;  /* 0x000000000000794d */ /* 0x000fea0003800000 */
.L_x_2:
[----:B------:R-:W-:-:S00]  /*36280*/  BRA `(.L_x_2) ;  /* 0xfffffffc00fc7947 */ /* 0x000fc0000383ffff */
[----:B------:R-:W-:-:S00]  /*36290*/  NOP ;  /* 0x0000000000007918 */ /* 0x000fc00000000000 */
        /* <DEDUP_REMOVED lines=14> */
.L_x_3:


//--------------------- .nv.global.init           --------------------------
	.section	.nv.global.init,"aw",@progbits
.nv.global.init:
	.type		_$_str,@object
	.size		_$_str,(.L_0 - _$_str)
_$_str:
        /*0000*/ 	.byte	0x5f, 0x5f, 0x43, 0x55, 0x44, 0x41, 0x5f, 0x46, 0x54, 0x5a, 0x00
.L_0:


//--------------------- .nv.shared.attn_fwd       --------------------------
	.section	.nv.shared.attn_fwd,"aw",@nobits
	.sectionflags	@""
	.align	16
	.zero		1024


//--------------------- .nv.shared.reserved.0     --------------------------
	.section	.nv.shared.reserved.0,"aw",@nobits
	.weak		__nv_reservedSMEM_offset_0_alias
	.size		__nv_reservedSMEM_offset_0_alias, 0, 64
	.other		__nv_reservedSMEM_offset_0_alias,@"STO_CUDA_RESERVED_SHARED STV_DEFAULT"
__nv_reservedSMEM_offset_0_alias:
	.zero		0
	.zero		64


//--------------------- .nv.constant0.attn_fwd    --------------------------
	.section	.nv.constant0.attn_fwd,"a",@progbits
	.sectionflags	@""
	.align	4
.nv.constant0.attn_fwd:
	.zero		1032


//--------------------- SYMBOLS --------------------------

	.type		.nv.reservedSmem.offset0,@object
	.size		.nv.reservedSmem.offset0,0x4
	.type		.nv.reservedSmem.cap,@object
	.size		.nv.reservedSmem.cap,0x4
